//
// Generated by NVIDIA NVVM Compiler
//
// Compiler Build ID: CL-36424714
// Cuda compilation tools, release 13.0, V13.0.88
// Based on NVVM 20.0.0
//

.version 9.0
.target sm_100
.address_size 64

	// .globl	_Z9init_distPii
// _ZZ11proc_1_globILi3ELi26ELi78EEvPiiiE6k_k_sm has been demoted
// _ZZ11proc_2_globILi3ELi26ELi78EEvPiiiiE6k_k_sm has been demoted
// _ZZ11proc_2_globILi3ELi26ELi78EEvPiiiiE2sm has been demoted
// _ZZ11proc_3_globILi3ELi26ELi78EEvPiiiiiE6i_k_sm has been demoted
// _ZZ11proc_3_globILi3ELi26ELi78EEvPiiiiiE6k_j_sm has been demoted

.visible .entry _Z9init_distPii(
	.param .u64 .ptr .align 1 _Z9init_distPii_param_0,
	.param .u32 _Z9init_distPii_param_1
)
{
	.reg .pred 	%p<2>;
	.reg .b32 	%r<12>;
	.reg .b64 	%rd<5>;

	ld.param.u64 	%rd1, [_Z9init_distPii_param_0];
	ld.param.u32 	%r1, [_Z9init_distPii_param_1];
	cvta.to.global.u64 	%rd2, %rd1;
	mov.u32 	%r2, %ctaid.y;
	mov.u32 	%r3, %ntid.y;
	mov.u32 	%r4, %tid.y;
	mad.lo.s32 	%r5, %r2, %r3, %r4;
	mov.u32 	%r6, %ctaid.x;
	mov.u32 	%r7, %ntid.x;
	mov.u32 	%r8, %tid.x;
	mad.lo.s32 	%r9, %r6, %r7, %r8;
	setp.eq.s32 	%p1, %r5, %r9;
	selp.b32 	%r10, 0, 1073741823, %p1;
	mad.lo.s32 	%r11, %r1, %r5, %r9;
	mul.wide.s32 	%rd3, %r11, 4;
	add.s64 	%rd4, %rd2, %rd3;
	st.global.u32 	[%rd4], %r10;
	ret;

}
	// .globl	_Z10build_distPiiS_i
.visible .entry _Z10build_distPiiS_i(
	.param .u64 .ptr .align 1 _Z10build_distPiiS_i_param_0,
	.param .u32 _Z10build_distPiiS_i_param_1,
	.param .u64 .ptr .align 1 _Z10build_distPiiS_i_param_2,
	.param .u32 _Z10build_distPiiS_i_param_3
)
{
	.reg .pred 	%p<2>;
	.reg .b32 	%r<12>;
	.reg .b64 	%rd<9>;

	ld.param.u64 	%rd1, [_Z10build_distPiiS_i_param_0];
	ld.param.u32 	%r3, [_Z10build_distPiiS_i_param_1];
	ld.param.u64 	%rd2, [_Z10build_distPiiS_i_param_2];
	ld.param.u32 	%r2, [_Z10build_distPiiS_i_param_3];
	mov.u32 	%r4, %ctaid.x;
	mov.u32 	%r5, %ntid.x;
	mov.u32 	%r6, %tid.x;
	mad.lo.s32 	%r1, %r4, %r5, %r6;
	setp.ge.s32 	%p1, %r1, %r3;
	@%p1 bra 	$L__BB1_2;
	cvta.to.global.u64 	%rd3, %rd1;
	cvta.to.global.u64 	%rd4, %rd2;
	mul.lo.s32 	%r7, %r1, 3;
	mul.wide.s32 	%rd5, %r7, 4;
	add.s64 	%rd6, %rd3, %rd5;
	ld.global.u32 	%r8, [%rd6];
	ld.global.u32 	%r9, [%rd6+4];
	ld.global.u32 	%r10, [%rd6+8];
	mad.lo.s32 	%r11, %r8, %r2, %r9;
	mul.wide.s32 	%rd7, %r11, 4;
	add.s64 	%rd8, %rd4, %rd7;
	st.global.u32 	[%rd8], %r10;
$L__BB1_2:
	ret;

}
	// .globl	_Z11proc_1_globILi3ELi26ELi78EEvPiii
.visible .entry _Z11proc_1_globILi3ELi26ELi78EEvPiii(
	.param .u64 .ptr .align 1 _Z11proc_1_globILi3ELi26ELi78EEvPiii_param_0,
	.param .u32 _Z11proc_1_globILi3ELi26ELi78EEvPiii_param_1,
	.param .u32 _Z11proc_1_globILi3ELi26ELi78EEvPiii_param_2
)
{
	.reg .b32 	%r<3390>;
	.reg .b64 	%rd<9>;
	// demoted variable
	.shared .align 4 .b8 _ZZ11proc_1_globILi3ELi26ELi78EEvPiiiE6k_k_sm[24336];
	ld.param.u64 	%rd1, [_Z11proc_1_globILi3ELi26ELi78EEvPiii_param_0];
	ld.param.u32 	%r1, [_Z11proc_1_globILi3ELi26ELi78EEvPiii_param_1];
	ld.param.u32 	%r2, [_Z11proc_1_globILi3ELi26ELi78EEvPiii_param_2];
	cvta.to.global.u64 	%rd2, %rd1;
	mov.u32 	%r3, %tid.y;
	mov.u32 	%r4, %tid.x;
	mul.lo.s32 	%r5, %r1, 78;
	add.s32 	%r6, %r5, %r4;
	add.s32 	%r7, %r3, %r5;
	mad.lo.s32 	%r8, %r7, %r2, %r6;
	mov.u32 	%r9, _ZZ11proc_1_globILi3ELi26ELi78EEvPiiiE6k_k_sm;
	mad.lo.s32 	%r10, %r3, 312, %r9;
	mul.wide.s32 	%rd3, %r8, 4;
	add.s64 	%rd4, %rd2, %rd3;
	ld.global.u32 	%r11, [%rd4];
	shl.b32 	%r12, %r4, 2;
	add.s32 	%r13, %r10, %r12;
	st.shared.u32 	[%r13], %r11;
	ld.global.u32 	%r14, [%rd4+104];
	st.shared.u32 	[%r13+104], %r14;
	ld.global.u32 	%r15, [%rd4+208];
	st.shared.u32 	[%r13+208], %r15;
	add.s32 	%r16, %r7, 26;
	mad.lo.s32 	%r17, %r16, %r2, %r6;
	mul.wide.s32 	%rd5, %r17, 4;
	add.s64 	%rd6, %rd2, %rd5;
	ld.global.u32 	%r18, [%rd6];
	st.shared.u32 	[%r13+8112], %r18;
	ld.global.u32 	%r19, [%rd6+104];
	st.shared.u32 	[%r13+8216], %r19;
	ld.global.u32 	%r20, [%rd6+208];
	st.shared.u32 	[%r13+8320], %r20;
	add.s32 	%r21, %r7, 52;
	mad.lo.s32 	%r22, %r21, %r2, %r6;
	mul.wide.s32 	%rd7, %r22, 4;
	add.s64 	%rd8, %rd2, %rd7;
	ld.global.u32 	%r23, [%rd8];
	st.shared.u32 	[%r13+16224], %r23;
	ld.global.u32 	%r24, [%rd8+104];
	st.shared.u32 	[%r13+16328], %r24;
	ld.global.u32 	%r25, [%rd8+208];
	st.shared.u32 	[%r13+16432], %r25;
	bar.sync 	0;
	ld.shared.u32 	%r26, [%r13];
	ld.shared.u32 	%r27, [%r10];
	add.s32 	%r28, %r9, %r12;
	ld.shared.u32 	%r29, [%r28];
	add.s32 	%r30, %r29, %r27;
	min.s32 	%r31, %r26, %r30;
	st.shared.u32 	[%r13], %r31;
	ld.shared.u32 	%r32, [%r13+104];
	ld.shared.u32 	%r33, [%r10];
	ld.shared.u32 	%r34, [%r28+104];
	add.s32 	%r35, %r34, %r33;
	min.s32 	%r36, %r32, %r35;
	st.shared.u32 	[%r13+104], %r36;
	ld.shared.u32 	%r37, [%r13+208];
	ld.shared.u32 	%r38, [%r28+208];
	add.s32 	%r39, %r38, %r33;
	min.s32 	%r40, %r37, %r39;
	st.shared.u32 	[%r13+208], %r40;
	ld.shared.u32 	%r41, [%r13+8112];
	ld.shared.u32 	%r42, [%r10+8112];
	ld.shared.u32 	%r43, [%r28];
	add.s32 	%r44, %r43, %r42;
	min.s32 	%r45, %r41, %r44;
	st.shared.u32 	[%r13+8112], %r45;
	ld.shared.u32 	%r46, [%r13+8216];
	ld.shared.u32 	%r47, [%r10+8112];
	ld.shared.u32 	%r48, [%r28+104];
	add.s32 	%r49, %r48, %r47;
	min.s32 	%r50, %r46, %r49;
	st.shared.u32 	[%r13+8216], %r50;
	ld.shared.u32 	%r51, [%r13+8320];
	ld.shared.u32 	%r52, [%r28+208];
	add.s32 	%r53, %r52, %r47;
	min.s32 	%r54, %r51, %r53;
	st.shared.u32 	[%r13+8320], %r54;
	ld.shared.u32 	%r55, [%r13+16224];
	ld.shared.u32 	%r56, [%r10+16224];
	add.s32 	%r57, %r43, %r56;
	min.s32 	%r58, %r55, %r57;
	st.shared.u32 	[%r13+16224], %r58;
	ld.shared.u32 	%r59, [%r13+16328];
	ld.shared.u32 	%r60, [%r10+16224];
	add.s32 	%r61, %r48, %r60;
	min.s32 	%r62, %r59, %r61;
	st.shared.u32 	[%r13+16328], %r62;
	ld.shared.u32 	%r63, [%r13+16432];
	add.s32 	%r64, %r52, %r60;
	min.s32 	%r65, %r63, %r64;
	st.shared.u32 	[%r13+16432], %r65;
	bar.sync 	0;
	ld.shared.u32 	%r66, [%r13];
	ld.shared.u32 	%r67, [%r10+4];
	ld.shared.u32 	%r68, [%r28+312];
	add.s32 	%r69, %r68, %r67;
	min.s32 	%r70, %r66, %r69;
	st.shared.u32 	[%r13], %r70;
	ld.shared.u32 	%r71, [%r13+104];
	ld.shared.u32 	%r72, [%r10+4];
	ld.shared.u32 	%r73, [%r28+416];
	add.s32 	%r74, %r73, %r72;
	min.s32 	%r75, %r71, %r74;
	st.shared.u32 	[%r13+104], %r75;
	ld.shared.u32 	%r76, [%r13+208];
	ld.shared.u32 	%r77, [%r28+520];
	add.s32 	%r78, %r77, %r72;
	min.s32 	%r79, %r76, %r78;
	st.shared.u32 	[%r13+208], %r79;
	ld.shared.u32 	%r80, [%r13+8112];
	ld.shared.u32 	%r81, [%r10+8116];
	ld.shared.u32 	%r82, [%r28+312];
	add.s32 	%r83, %r82, %r81;
	min.s32 	%r84, %r80, %r83;
	st.shared.u32 	[%r13+8112], %r84;
	ld.shared.u32 	%r85, [%r13+8216];
	ld.shared.u32 	%r86, [%r10+8116];
	ld.shared.u32 	%r87, [%r28+416];
	add.s32 	%r88, %r87, %r86;
	min.s32 	%r89, %r85, %r88;
	st.shared.u32 	[%r13+8216], %r89;
	ld.shared.u32 	%r90, [%r13+8320];
	ld.shared.u32 	%r91, [%r28+520];
	add.s32 	%r92, %r91, %r86;
	min.s32 	%r93, %r90, %r92;
	st.shared.u32 	[%r13+8320], %r93;
	ld.shared.u32 	%r94, [%r13+16224];
	ld.shared.u32 	%r95, [%r10+16228];
	add.s32 	%r96, %r82, %r95;
	min.s32 	%r97, %r94, %r96;
	st.shared.u32 	[%r13+16224], %r97;
	ld.shared.u32 	%r98, [%r13+16328];
	ld.shared.u32 	%r99, [%r10+16228];
	add.s32 	%r100, %r87, %r99;
	min.s32 	%r101, %r98, %r100;
	st.shared.u32 	[%r13+16328], %r101;
	ld.shared.u32 	%r102, [%r13+16432];
	add.s32 	%r103, %r91, %r99;
	min.s32 	%r104, %r102, %r103;
	st.shared.u32 	[%r13+16432], %r104;
	bar.sync 	0;
	ld.shared.u32 	%r105, [%r13];
	ld.shared.u32 	%r106, [%r10+8];
	ld.shared.u32 	%r107, [%r28+624];
	add.s32 	%r108, %r107, %r106;
	min.s32 	%r109, %r105, %r108;
	st.shared.u32 	[%r13], %r109;
	ld.shared.u32 	%r110, [%r13+104];
	ld.shared.u32 	%r111, [%r10+8];
	ld.shared.u32 	%r112, [%r28+728];
	add.s32 	%r113, %r112, %r111;
	min.s32 	%r114, %r110, %r113;
	st.shared.u32 	[%r13+104], %r114;
	ld.shared.u32 	%r115, [%r13+208];
	ld.shared.u32 	%r116, [%r28+832];
	add.s32 	%r117, %r116, %r111;
	min.s32 	%r118, %r115, %r117;
	st.shared.u32 	[%r13+208], %r118;
	ld.shared.u32 	%r119, [%r13+8112];
	ld.shared.u32 	%r120, [%r10+8120];
	ld.shared.u32 	%r121, [%r28+624];
	add.s32 	%r122, %r121, %r120;
	min.s32 	%r123, %r119, %r122;
	st.shared.u32 	[%r13+8112], %r123;
	ld.shared.u32 	%r124, [%r13+8216];
	ld.shared.u32 	%r125, [%r10+8120];
	ld.shared.u32 	%r126, [%r28+728];
	add.s32 	%r127, %r126, %r125;
	min.s32 	%r128, %r124, %r127;
	st.shared.u32 	[%r13+8216], %r128;
	ld.shared.u32 	%r129, [%r13+8320];
	ld.shared.u32 	%r130, [%r28+832];
	add.s32 	%r131, %r130, %r125;
	min.s32 	%r132, %r129, %r131;
	st.shared.u32 	[%r13+8320], %r132;
	ld.shared.u32 	%r133, [%r13+16224];
	ld.shared.u32 	%r134, [%r10+16232];
	add.s32 	%r135, %r121, %r134;
	min.s32 	%r136, %r133, %r135;
	st.shared.u32 	[%r13+16224], %r136;
	ld.shared.u32 	%r137, [%r13+16328];
	ld.shared.u32 	%r138, [%r10+16232];
	add.s32 	%r139, %r126, %r138;
	min.s32 	%r140, %r137, %r139;
	st.shared.u32 	[%r13+16328], %r140;
	ld.shared.u32 	%r141, [%r13+16432];
	add.s32 	%r142, %r130, %r138;
	min.s32 	%r143, %r141, %r142;
	st.shared.u32 	[%r13+16432], %r143;
	bar.sync 	0;
	ld.shared.u32 	%r144, [%r13];
	ld.shared.u32 	%r145, [%r10+12];
	ld.shared.u32 	%r146, [%r28+936];
	add.s32 	%r147, %r146, %r145;
	min.s32 	%r148, %r144, %r147;
	st.shared.u32 	[%r13], %r148;
	ld.shared.u32 	%r149, [%r13+104];
	ld.shared.u32 	%r150, [%r10+12];
	ld.shared.u32 	%r151, [%r28+1040];
	add.s32 	%r152, %r151, %r150;
	min.s32 	%r153, %r149, %r152;
	st.shared.u32 	[%r13+104], %r153;
	ld.shared.u32 	%r154, [%r13+208];
	ld.shared.u32 	%r155, [%r28+1144];
	add.s32 	%r156, %r155, %r150;
	min.s32 	%r157, %r154, %r156;
	st.shared.u32 	[%r13+208], %r157;
	ld.shared.u32 	%r158, [%r13+8112];
	ld.shared.u32 	%r159, [%r10+8124];
	ld.shared.u32 	%r160, [%r28+936];
	add.s32 	%r161, %r160, %r159;
	min.s32 	%r162, %r158, %r161;
	st.shared.u32 	[%r13+8112], %r162;
	ld.shared.u32 	%r163, [%r13+8216];
	ld.shared.u32 	%r164, [%r10+8124];
	ld.shared.u32 	%r165, [%r28+1040];
	add.s32 	%r166, %r165, %r164;
	min.s32 	%r167, %r163, %r166;
	st.shared.u32 	[%r13+8216], %r167;
	ld.shared.u32 	%r168, [%r13+8320];
	ld.shared.u32 	%r169, [%r28+1144];
	add.s32 	%r170, %r169, %r164;
	min.s32 	%r171, %r168, %r170;
	st.shared.u32 	[%r13+8320], %r171;
	ld.shared.u32 	%r172, [%r13+16224];
	ld.shared.u32 	%r173, [%r10+16236];
	add.s32 	%r174, %r160, %r173;
	min.s32 	%r175, %r172, %r174;
	st.shared.u32 	[%r13+16224], %r175;
	ld.shared.u32 	%r176, [%r13+16328];
	ld.shared.u32 	%r177, [%r10+16236];
	add.s32 	%r178, %r165, %r177;
	min.s32 	%r179, %r176, %r178;
	st.shared.u32 	[%r13+16328], %r179;
	ld.shared.u32 	%r180, [%r13+16432];
	add.s32 	%r181, %r169, %r177;
	min.s32 	%r182, %r180, %r181;
	st.shared.u32 	[%r13+16432], %r182;
	bar.sync 	0;
	ld.shared.u32 	%r183, [%r13];
	ld.shared.u32 	%r184, [%r10+16];
	ld.shared.u32 	%r185, [%r28+1248];
	add.s32 	%r186, %r185, %r184;
	min.s32 	%r187, %r183, %r186;
	st.shared.u32 	[%r13], %r187;
	ld.shared.u32 	%r188, [%r13+104];
	ld.shared.u32 	%r189, [%r10+16];
	ld.shared.u32 	%r190, [%r28+1352];
	add.s32 	%r191, %r190, %r189;
	min.s32 	%r192, %r188, %r191;
	st.shared.u32 	[%r13+104], %r192;
	ld.shared.u32 	%r193, [%r13+208];
	ld.shared.u32 	%r194, [%r28+1456];
	add.s32 	%r195, %r194, %r189;
	min.s32 	%r196, %r193, %r195;
	st.shared.u32 	[%r13+208], %r196;
	ld.shared.u32 	%r197, [%r13+8112];
	ld.shared.u32 	%r198, [%r10+8128];
	ld.shared.u32 	%r199, [%r28+1248];
	add.s32 	%r200, %r199, %r198;
	min.s32 	%r201, %r197, %r200;
	st.shared.u32 	[%r13+8112], %r201;
	ld.shared.u32 	%r202, [%r13+8216];
	ld.shared.u32 	%r203, [%r10+8128];
	ld.shared.u32 	%r204, [%r28+1352];
	add.s32 	%r205, %r204, %r203;
	min.s32 	%r206, %r202, %r205;
	st.shared.u32 	[%r13+8216], %r206;
	ld.shared.u32 	%r207, [%r13+8320];
	ld.shared.u32 	%r208, [%r28+1456];
	add.s32 	%r209, %r208, %r203;
	min.s32 	%r210, %r207, %r209;
	st.shared.u32 	[%r13+8320], %r210;
	ld.shared.u32 	%r211, [%r13+16224];
	ld.shared.u32 	%r212, [%r10+16240];
	add.s32 	%r213, %r199, %r212;
	min.s32 	%r214, %r211, %r213;
	st.shared.u32 	[%r13+16224], %r214;
	ld.shared.u32 	%r215, [%r13+16328];
	ld.shared.u32 	%r216, [%r10+16240];
	add.s32 	%r217, %r204, %r216;
	min.s32 	%r218, %r215, %r217;
	st.shared.u32 	[%r13+16328], %r218;
	ld.shared.u32 	%r219, [%r13+16432];
	add.s32 	%r220, %r208, %r216;
	min.s32 	%r221, %r219, %r220;
	st.shared.u32 	[%r13+16432], %r221;
	bar.sync 	0;
	ld.shared.u32 	%r222, [%r13];
	ld.shared.u32 	%r223, [%r10+20];
	ld.shared.u32 	%r224, [%r28+1560];
	add.s32 	%r225, %r224, %r223;
	min.s32 	%r226, %r222, %r225;
	st.shared.u32 	[%r13], %r226;
	ld.shared.u32 	%r227, [%r13+104];
	ld.shared.u32 	%r228, [%r10+20];
	ld.shared.u32 	%r229, [%r28+1664];
	add.s32 	%r230, %r229, %r228;
	min.s32 	%r231, %r227, %r230;
	st.shared.u32 	[%r13+104], %r231;
	ld.shared.u32 	%r232, [%r13+208];
	ld.shared.u32 	%r233, [%r28+1768];
	add.s32 	%r234, %r233, %r228;
	min.s32 	%r235, %r232, %r234;
	st.shared.u32 	[%r13+208], %r235;
	ld.shared.u32 	%r236, [%r13+8112];
	ld.shared.u32 	%r237, [%r10+8132];
	ld.shared.u32 	%r238, [%r28+1560];
	add.s32 	%r239, %r238, %r237;
	min.s32 	%r240, %r236, %r239;
	st.shared.u32 	[%r13+8112], %r240;
	ld.shared.u32 	%r241, [%r13+8216];
	ld.shared.u32 	%r242, [%r10+8132];
	ld.shared.u32 	%r243, [%r28+1664];
	add.s32 	%r244, %r243, %r242;
	min.s32 	%r245, %r241, %r244;
	st.shared.u32 	[%r13+8216], %r245;
	ld.shared.u32 	%r246, [%r13+8320];
	ld.shared.u32 	%r247, [%r28+1768];
	add.s32 	%r248, %r247, %r242;
	min.s32 	%r249, %r246, %r248;
	st.shared.u32 	[%r13+8320], %r249;
	ld.shared.u32 	%r250, [%r13+16224];
	ld.shared.u32 	%r251, [%r10+16244];
	add.s32 	%r252, %r238, %r251;
	min.s32 	%r253, %r250, %r252;
	st.shared.u32 	[%r13+16224], %r253;
	ld.shared.u32 	%r254, [%r13+16328];
	ld.shared.u32 	%r255, [%r10+16244];
	add.s32 	%r256, %r243, %r255;
	min.s32 	%r257, %r254, %r256;
	st.shared.u32 	[%r13+16328], %r257;
	ld.shared.u32 	%r258, [%r13+16432];
	add.s32 	%r259, %r247, %r255;
	min.s32 	%r260, %r258, %r259;
	st.shared.u32 	[%r13+16432], %r260;
	bar.sync 	0;
	ld.shared.u32 	%r261, [%r13];
	ld.shared.u32 	%r262, [%r10+24];
	ld.shared.u32 	%r263, [%r28+1872];
	add.s32 	%r264, %r263, %r262;
	min.s32 	%r265, %r261, %r264;
	st.shared.u32 	[%r13], %r265;
	ld.shared.u32 	%r266, [%r13+104];
	ld.shared.u32 	%r267, [%r10+24];
	ld.shared.u32 	%r268, [%r28+1976];
	add.s32 	%r269, %r268, %r267;
	min.s32 	%r270, %r266, %r269;
	st.shared.u32 	[%r13+104], %r270;
	ld.shared.u32 	%r271, [%r13+208];
	ld.shared.u32 	%r272, [%r28+2080];
	add.s32 	%r273, %r272, %r267;
	min.s32 	%r274, %r271, %r273;
	st.shared.u32 	[%r13+208], %r274;
	ld.shared.u32 	%r275, [%r13+8112];
	ld.shared.u32 	%r276, [%r10+8136];
	ld.shared.u32 	%r277, [%r28+1872];
	add.s32 	%r278, %r277, %r276;
	min.s32 	%r279, %r275, %r278;
	st.shared.u32 	[%r13+8112], %r279;
	ld.shared.u32 	%r280, [%r13+8216];
	ld.shared.u32 	%r281, [%r10+8136];
	ld.shared.u32 	%r282, [%r28+1976];
	add.s32 	%r283, %r282, %r281;
	min.s32 	%r284, %r280, %r283;
	st.shared.u32 	[%r13+8216], %r284;
	ld.shared.u32 	%r285, [%r13+8320];
	ld.shared.u32 	%r286, [%r28+2080];
	add.s32 	%r287, %r286, %r281;
	min.s32 	%r288, %r285, %r287;
	st.shared.u32 	[%r13+8320], %r288;
	ld.shared.u32 	%r289, [%r13+16224];
	ld.shared.u32 	%r290, [%r10+16248];
	add.s32 	%r291, %r277, %r290;
	min.s32 	%r292, %r289, %r291;
	st.shared.u32 	[%r13+16224], %r292;
	ld.shared.u32 	%r293, [%r13+16328];
	ld.shared.u32 	%r294, [%r10+16248];
	add.s32 	%r295, %r282, %r294;
	min.s32 	%r296, %r293, %r295;
	st.shared.u32 	[%r13+16328], %r296;
	ld.shared.u32 	%r297, [%r13+16432];
	add.s32 	%r298, %r286, %r294;
	min.s32 	%r299, %r297, %r298;
	st.shared.u32 	[%r13+16432], %r299;
	bar.sync 	0;
	ld.shared.u32 	%r300, [%r13];
	ld.shared.u32 	%r301, [%r10+28];
	ld.shared.u32 	%r302, [%r28+2184];
	add.s32 	%r303, %r302, %r301;
	min.s32 	%r304, %r300, %r303;
	st.shared.u32 	[%r13], %r304;
	ld.shared.u32 	%r305, [%r13+104];
	ld.shared.u32 	%r306, [%r10+28];
	ld.shared.u32 	%r307, [%r28+2288];
	add.s32 	%r308, %r307, %r306;
	min.s32 	%r309, %r305, %r308;
	st.shared.u32 	[%r13+104], %r309;
	ld.shared.u32 	%r310, [%r13+208];
	ld.shared.u32 	%r311, [%r28+2392];
	add.s32 	%r312, %r311, %r306;
	min.s32 	%r313, %r310, %r312;
	st.shared.u32 	[%r13+208], %r313;
	ld.shared.u32 	%r314, [%r13+8112];
	ld.shared.u32 	%r315, [%r10+8140];
	ld.shared.u32 	%r316, [%r28+2184];
	add.s32 	%r317, %r316, %r315;
	min.s32 	%r318, %r314, %r317;
	st.shared.u32 	[%r13+8112], %r318;
	ld.shared.u32 	%r319, [%r13+8216];
	ld.shared.u32 	%r320, [%r10+8140];
	ld.shared.u32 	%r321, [%r28+2288];
	add.s32 	%r322, %r321, %r320;
	min.s32 	%r323, %r319, %r322;
	st.shared.u32 	[%r13+8216], %r323;
	ld.shared.u32 	%r324, [%r13+8320];
	ld.shared.u32 	%r325, [%r28+2392];
	add.s32 	%r326, %r325, %r320;
	min.s32 	%r327, %r324, %r326;
	st.shared.u32 	[%r13+8320], %r327;
	ld.shared.u32 	%r328, [%r13+16224];
	ld.shared.u32 	%r329, [%r10+16252];
	add.s32 	%r330, %r316, %r329;
	min.s32 	%r331, %r328, %r330;
	st.shared.u32 	[%r13+16224], %r331;
	ld.shared.u32 	%r332, [%r13+16328];
	ld.shared.u32 	%r333, [%r10+16252];
	add.s32 	%r334, %r321, %r333;
	min.s32 	%r335, %r332, %r334;
	st.shared.u32 	[%r13+16328], %r335;
	ld.shared.u32 	%r336, [%r13+16432];
	add.s32 	%r337, %r325, %r333;
	min.s32 	%r338, %r336, %r337;
	st.shared.u32 	[%r13+16432], %r338;
	bar.sync 	0;
	ld.shared.u32 	%r339, [%r13];
	ld.shared.u32 	%r340, [%r10+32];
	ld.shared.u32 	%r341, [%r28+2496];
	add.s32 	%r342, %r341, %r340;
	min.s32 	%r343, %r339, %r342;
	st.shared.u32 	[%r13], %r343;
	ld.shared.u32 	%r344, [%r13+104];
	ld.shared.u32 	%r345, [%r10+32];
	ld.shared.u32 	%r346, [%r28+2600];
	add.s32 	%r347, %r346, %r345;
	min.s32 	%r348, %r344, %r347;
	st.shared.u32 	[%r13+104], %r348;
	ld.shared.u32 	%r349, [%r13+208];
	ld.shared.u32 	%r350, [%r28+2704];
	add.s32 	%r351, %r350, %r345;
	min.s32 	%r352, %r349, %r351;
	st.shared.u32 	[%r13+208], %r352;
	ld.shared.u32 	%r353, [%r13+8112];
	ld.shared.u32 	%r354, [%r10+8144];
	ld.shared.u32 	%r355, [%r28+2496];
	add.s32 	%r356, %r355, %r354;
	min.s32 	%r357, %r353, %r356;
	st.shared.u32 	[%r13+8112], %r357;
	ld.shared.u32 	%r358, [%r13+8216];
	ld.shared.u32 	%r359, [%r10+8144];
	ld.shared.u32 	%r360, [%r28+2600];
	add.s32 	%r361, %r360, %r359;
	min.s32 	%r362, %r358, %r361;
	st.shared.u32 	[%r13+8216], %r362;
	ld.shared.u32 	%r363, [%r13+8320];
	ld.shared.u32 	%r364, [%r28+2704];
	add.s32 	%r365, %r364, %r359;
	min.s32 	%r366, %r363, %r365;
	st.shared.u32 	[%r13+8320], %r366;
	ld.shared.u32 	%r367, [%r13+16224];
	ld.shared.u32 	%r368, [%r10+16256];
	add.s32 	%r369, %r355, %r368;
	min.s32 	%r370, %r367, %r369;
	st.shared.u32 	[%r13+16224], %r370;
	ld.shared.u32 	%r371, [%r13+16328];
	ld.shared.u32 	%r372, [%r10+16256];
	add.s32 	%r373, %r360, %r372;
	min.s32 	%r374, %r371, %r373;
	st.shared.u32 	[%r13+16328], %r374;
	ld.shared.u32 	%r375, [%r13+16432];
	add.s32 	%r376, %r364, %r372;
	min.s32 	%r377, %r375, %r376;
	st.shared.u32 	[%r13+16432], %r377;
	bar.sync 	0;
	ld.shared.u32 	%r378, [%r13];
	ld.shared.u32 	%r379, [%r10+36];
	ld.shared.u32 	%r380, [%r28+2808];
	add.s32 	%r381, %r380, %r379;
	min.s32 	%r382, %r378, %r381;
	st.shared.u32 	[%r13], %r382;
	ld.shared.u32 	%r383, [%r13+104];
	ld.shared.u32 	%r384, [%r10+36];
	ld.shared.u32 	%r385, [%r28+2912];
	add.s32 	%r386, %r385, %r384;
	min.s32 	%r387, %r383, %r386;
	st.shared.u32 	[%r13+104], %r387;
	ld.shared.u32 	%r388, [%r13+208];
	ld.shared.u32 	%r389, [%r28+3016];
	add.s32 	%r390, %r389, %r384;
	min.s32 	%r391, %r388, %r390;
	st.shared.u32 	[%r13+208], %r391;
	ld.shared.u32 	%r392, [%r13+8112];
	ld.shared.u32 	%r393, [%r10+8148];
	ld.shared.u32 	%r394, [%r28+2808];
	add.s32 	%r395, %r394, %r393;
	min.s32 	%r396, %r392, %r395;
	st.shared.u32 	[%r13+8112], %r396;
	ld.shared.u32 	%r397, [%r13+8216];
	ld.shared.u32 	%r398, [%r10+8148];
	ld.shared.u32 	%r399, [%r28+2912];
	add.s32 	%r400, %r399, %r398;
	min.s32 	%r401, %r397, %r400;
	st.shared.u32 	[%r13+8216], %r401;
	ld.shared.u32 	%r402, [%r13+8320];
	ld.shared.u32 	%r403, [%r28+3016];
	add.s32 	%r404, %r403, %r398;
	min.s32 	%r405, %r402, %r404;
	st.shared.u32 	[%r13+8320], %r405;
	ld.shared.u32 	%r406, [%r13+16224];
	ld.shared.u32 	%r407, [%r10+16260];
	add.s32 	%r408, %r394, %r407;
	min.s32 	%r409, %r406, %r408;
	st.shared.u32 	[%r13+16224], %r409;
	ld.shared.u32 	%r410, [%r13+16328];
	ld.shared.u32 	%r411, [%r10+16260];
	add.s32 	%r412, %r399, %r411;
	min.s32 	%r413, %r410, %r412;
	st.shared.u32 	[%r13+16328], %r413;
	ld.shared.u32 	%r414, [%r13+16432];
	add.s32 	%r415, %r403, %r411;
	min.s32 	%r416, %r414, %r415;
	st.shared.u32 	[%r13+16432], %r416;
	bar.sync 	0;
	ld.shared.u32 	%r417, [%r13];
	ld.shared.u32 	%r418, [%r10+40];
	ld.shared.u32 	%r419, [%r28+3120];
	add.s32 	%r420, %r419, %r418;
	min.s32 	%r421, %r417, %r420;
	st.shared.u32 	[%r13], %r421;
	ld.shared.u32 	%r422, [%r13+104];
	ld.shared.u32 	%r423, [%r10+40];
	ld.shared.u32 	%r424, [%r28+3224];
	add.s32 	%r425, %r424, %r423;
	min.s32 	%r426, %r422, %r425;
	st.shared.u32 	[%r13+104], %r426;
	ld.shared.u32 	%r427, [%r13+208];
	ld.shared.u32 	%r428, [%r28+3328];
	add.s32 	%r429, %r428, %r423;
	min.s32 	%r430, %r427, %r429;
	st.shared.u32 	[%r13+208], %r430;
	ld.shared.u32 	%r431, [%r13+8112];
	ld.shared.u32 	%r432, [%r10+8152];
	ld.shared.u32 	%r433, [%r28+3120];
	add.s32 	%r434, %r433, %r432;
	min.s32 	%r435, %r431, %r434;
	st.shared.u32 	[%r13+8112], %r435;
	ld.shared.u32 	%r436, [%r13+8216];
	ld.shared.u32 	%r437, [%r10+8152];
	ld.shared.u32 	%r438, [%r28+3224];
	add.s32 	%r439, %r438, %r437;
	min.s32 	%r440, %r436, %r439;
	st.shared.u32 	[%r13+8216], %r440;
	ld.shared.u32 	%r441, [%r13+8320];
	ld.shared.u32 	%r442, [%r28+3328];
	add.s32 	%r443, %r442, %r437;
	min.s32 	%r444, %r441, %r443;
	st.shared.u32 	[%r13+8320], %r444;
	ld.shared.u32 	%r445, [%r13+16224];
	ld.shared.u32 	%r446, [%r10+16264];
	add.s32 	%r447, %r433, %r446;
	min.s32 	%r448, %r445, %r447;
	st.shared.u32 	[%r13+16224], %r448;
	ld.shared.u32 	%r449, [%r13+16328];
	ld.shared.u32 	%r450, [%r10+16264];
	add.s32 	%r451, %r438, %r450;
	min.s32 	%r452, %r449, %r451;
	st.shared.u32 	[%r13+16328], %r452;
	ld.shared.u32 	%r453, [%r13+16432];
	add.s32 	%r454, %r442, %r450;
	min.s32 	%r455, %r453, %r454;
	st.shared.u32 	[%r13+16432], %r455;
	bar.sync 	0;
	ld.shared.u32 	%r456, [%r13];
	ld.shared.u32 	%r457, [%r10+44];
	ld.shared.u32 	%r458, [%r28+3432];
	add.s32 	%r459, %r458, %r457;
	min.s32 	%r460, %r456, %r459;
	st.shared.u32 	[%r13], %r460;
	ld.shared.u32 	%r461, [%r13+104];
	ld.shared.u32 	%r462, [%r10+44];
	ld.shared.u32 	%r463, [%r28+3536];
	add.s32 	%r464, %r463, %r462;
	min.s32 	%r465, %r461, %r464;
	st.shared.u32 	[%r13+104], %r465;
	ld.shared.u32 	%r466, [%r13+208];
	ld.shared.u32 	%r467, [%r28+3640];
	add.s32 	%r468, %r467, %r462;
	min.s32 	%r469, %r466, %r468;
	st.shared.u32 	[%r13+208], %r469;
	ld.shared.u32 	%r470, [%r13+8112];
	ld.shared.u32 	%r471, [%r10+8156];
	ld.shared.u32 	%r472, [%r28+3432];
	add.s32 	%r473, %r472, %r471;
	min.s32 	%r474, %r470, %r473;
	st.shared.u32 	[%r13+8112], %r474;
	ld.shared.u32 	%r475, [%r13+8216];
	ld.shared.u32 	%r476, [%r10+8156];
	ld.shared.u32 	%r477, [%r28+3536];
	add.s32 	%r478, %r477, %r476;
	min.s32 	%r479, %r475, %r478;
	st.shared.u32 	[%r13+8216], %r479;
	ld.shared.u32 	%r480, [%r13+8320];
	ld.shared.u32 	%r481, [%r28+3640];
	add.s32 	%r482, %r481, %r476;
	min.s32 	%r483, %r480, %r482;
	st.shared.u32 	[%r13+8320], %r483;
	ld.shared.u32 	%r484, [%r13+16224];
	ld.shared.u32 	%r485, [%r10+16268];
	add.s32 	%r486, %r472, %r485;
	min.s32 	%r487, %r484, %r486;
	st.shared.u32 	[%r13+16224], %r487;
	ld.shared.u32 	%r488, [%r13+16328];
	ld.shared.u32 	%r489, [%r10+16268];
	add.s32 	%r490, %r477, %r489;
	min.s32 	%r491, %r488, %r490;
	st.shared.u32 	[%r13+16328], %r491;
	ld.shared.u32 	%r492, [%r13+16432];
	add.s32 	%r493, %r481, %r489;
	min.s32 	%r494, %r492, %r493;
	st.shared.u32 	[%r13+16432], %r494;
	bar.sync 	0;
	ld.shared.u32 	%r495, [%r13];
	ld.shared.u32 	%r496, [%r10+48];
	ld.shared.u32 	%r497, [%r28+3744];
	add.s32 	%r498, %r497, %r496;
	min.s32 	%r499, %r495, %r498;
	st.shared.u32 	[%r13], %r499;
	ld.shared.u32 	%r500, [%r13+104];
	ld.shared.u32 	%r501, [%r10+48];
	ld.shared.u32 	%r502, [%r28+3848];
	add.s32 	%r503, %r502, %r501;
	min.s32 	%r504, %r500, %r503;
	st.shared.u32 	[%r13+104], %r504;
	ld.shared.u32 	%r505, [%r13+208];
	ld.shared.u32 	%r506, [%r28+3952];
	add.s32 	%r507, %r506, %r501;
	min.s32 	%r508, %r505, %r507;
	st.shared.u32 	[%r13+208], %r508;
	ld.shared.u32 	%r509, [%r13+8112];
	ld.shared.u32 	%r510, [%r10+8160];
	ld.shared.u32 	%r511, [%r28+3744];
	add.s32 	%r512, %r511, %r510;
	min.s32 	%r513, %r509, %r512;
	st.shared.u32 	[%r13+8112], %r513;
	ld.shared.u32 	%r514, [%r13+8216];
	ld.shared.u32 	%r515, [%r10+8160];
	ld.shared.u32 	%r516, [%r28+3848];
	add.s32 	%r517, %r516, %r515;
	min.s32 	%r518, %r514, %r517;
	st.shared.u32 	[%r13+8216], %r518;
	ld.shared.u32 	%r519, [%r13+8320];
	ld.shared.u32 	%r520, [%r28+3952];
	add.s32 	%r521, %r520, %r515;
	min.s32 	%r522, %r519, %r521;
	st.shared.u32 	[%r13+8320], %r522;
	ld.shared.u32 	%r523, [%r13+16224];
	ld.shared.u32 	%r524, [%r10+16272];
	add.s32 	%r525, %r511, %r524;
	min.s32 	%r526, %r523, %r525;
	st.shared.u32 	[%r13+16224], %r526;
	ld.shared.u32 	%r527, [%r13+16328];
	ld.shared.u32 	%r528, [%r10+16272];
	add.s32 	%r529, %r516, %r528;
	min.s32 	%r530, %r527, %r529;
	st.shared.u32 	[%r13+16328], %r530;
	ld.shared.u32 	%r531, [%r13+16432];
	add.s32 	%r532, %r520, %r528;
	min.s32 	%r533, %r531, %r532;
	st.shared.u32 	[%r13+16432], %r533;
	bar.sync 	0;
	ld.shared.u32 	%r534, [%r13];
	ld.shared.u32 	%r535, [%r10+52];
	ld.shared.u32 	%r536, [%r28+4056];
	add.s32 	%r537, %r536, %r535;
	min.s32 	%r538, %r534, %r537;
	st.shared.u32 	[%r13], %r538;
	ld.shared.u32 	%r539, [%r13+104];
	ld.shared.u32 	%r540, [%r10+52];
	ld.shared.u32 	%r541, [%r28+4160];
	add.s32 	%r542, %r541, %r540;
	min.s32 	%r543, %r539, %r542;
	st.shared.u32 	[%r13+104], %r543;
	ld.shared.u32 	%r544, [%r13+208];
	ld.shared.u32 	%r545, [%r28+4264];
	add.s32 	%r546, %r545, %r540;
	min.s32 	%r547, %r544, %r546;
	st.shared.u32 	[%r13+208], %r547;
	ld.shared.u32 	%r548, [%r13+8112];
	ld.shared.u32 	%r549, [%r10+8164];
	ld.shared.u32 	%r550, [%r28+4056];
	add.s32 	%r551, %r550, %r549;
	min.s32 	%r552, %r548, %r551;
	st.shared.u32 	[%r13+8112], %r552;
	ld.shared.u32 	%r553, [%r13+8216];
	ld.shared.u32 	%r554, [%r10+8164];
	ld.shared.u32 	%r555, [%r28+4160];
	add.s32 	%r556, %r555, %r554;
	min.s32 	%r557, %r553, %r556;
	st.shared.u32 	[%r13+8216], %r557;
	ld.shared.u32 	%r558, [%r13+8320];
	ld.shared.u32 	%r559, [%r28+4264];
	add.s32 	%r560, %r559, %r554;
	min.s32 	%r561, %r558, %r560;
	st.shared.u32 	[%r13+8320], %r561;
	ld.shared.u32 	%r562, [%r13+16224];
	ld.shared.u32 	%r563, [%r10+16276];
	add.s32 	%r564, %r550, %r563;
	min.s32 	%r565, %r562, %r564;
	st.shared.u32 	[%r13+16224], %r565;
	ld.shared.u32 	%r566, [%r13+16328];
	ld.shared.u32 	%r567, [%r10+16276];
	add.s32 	%r568, %r555, %r567;
	min.s32 	%r569, %r566, %r568;
	st.shared.u32 	[%r13+16328], %r569;
	ld.shared.u32 	%r570, [%r13+16432];
	add.s32 	%r571, %r559, %r567;
	min.s32 	%r572, %r570, %r571;
	st.shared.u32 	[%r13+16432], %r572;
	bar.sync 	0;
	ld.shared.u32 	%r573, [%r13];
	ld.shared.u32 	%r574, [%r10+56];
	ld.shared.u32 	%r575, [%r28+4368];
	add.s32 	%r576, %r575, %r574;
	min.s32 	%r577, %r573, %r576;
	st.shared.u32 	[%r13], %r577;
	ld.shared.u32 	%r578, [%r13+104];
	ld.shared.u32 	%r579, [%r10+56];
	ld.shared.u32 	%r580, [%r28+4472];
	add.s32 	%r581, %r580, %r579;
	min.s32 	%r582, %r578, %r581;
	st.shared.u32 	[%r13+104], %r582;
	ld.shared.u32 	%r583, [%r13+208];
	ld.shared.u32 	%r584, [%r28+4576];
	add.s32 	%r585, %r584, %r579;
	min.s32 	%r586, %r583, %r585;
	st.shared.u32 	[%r13+208], %r586;
	ld.shared.u32 	%r587, [%r13+8112];
	ld.shared.u32 	%r588, [%r10+8168];
	ld.shared.u32 	%r589, [%r28+4368];
	add.s32 	%r590, %r589, %r588;
	min.s32 	%r591, %r587, %r590;
	st.shared.u32 	[%r13+8112], %r591;
	ld.shared.u32 	%r592, [%r13+8216];
	ld.shared.u32 	%r593, [%r10+8168];
	ld.shared.u32 	%r594, [%r28+4472];
	add.s32 	%r595, %r594, %r593;
	min.s32 	%r596, %r592, %r595;
	st.shared.u32 	[%r13+8216], %r596;
	ld.shared.u32 	%r597, [%r13+8320];
	ld.shared.u32 	%r598, [%r28+4576];
	add.s32 	%r599, %r598, %r593;
	min.s32 	%r600, %r597, %r599;
	st.shared.u32 	[%r13+8320], %r600;
	ld.shared.u32 	%r601, [%r13+16224];
	ld.shared.u32 	%r602, [%r10+16280];
	add.s32 	%r603, %r589, %r602;
	min.s32 	%r604, %r601, %r603;
	st.shared.u32 	[%r13+16224], %r604;
	ld.shared.u32 	%r605, [%r13+16328];
	ld.shared.u32 	%r606, [%r10+16280];
	add.s32 	%r607, %r594, %r606;
	min.s32 	%r608, %r605, %r607;
	st.shared.u32 	[%r13+16328], %r608;
	ld.shared.u32 	%r609, [%r13+16432];
	add.s32 	%r610, %r598, %r606;
	min.s32 	%r611, %r609, %r610;
	st.shared.u32 	[%r13+16432], %r611;
	bar.sync 	0;
	ld.shared.u32 	%r612, [%r13];
	ld.shared.u32 	%r613, [%r10+60];
	ld.shared.u32 	%r614, [%r28+4680];
	add.s32 	%r615, %r614, %r613;
	min.s32 	%r616, %r612, %r615;
	st.shared.u32 	[%r13], %r616;
	ld.shared.u32 	%r617, [%r13+104];
	ld.shared.u32 	%r618, [%r10+60];
	ld.shared.u32 	%r619, [%r28+4784];
	add.s32 	%r620, %r619, %r618;
	min.s32 	%r621, %r617, %r620;
	st.shared.u32 	[%r13+104], %r621;
	ld.shared.u32 	%r622, [%r13+208];
	ld.shared.u32 	%r623, [%r28+4888];
	add.s32 	%r624, %r623, %r618;
	min.s32 	%r625, %r622, %r624;
	st.shared.u32 	[%r13+208], %r625;
	ld.shared.u32 	%r626, [%r13+8112];
	ld.shared.u32 	%r627, [%r10+8172];
	ld.shared.u32 	%r628, [%r28+4680];
	add.s32 	%r629, %r628, %r627;
	min.s32 	%r630, %r626, %r629;
	st.shared.u32 	[%r13+8112], %r630;
	ld.shared.u32 	%r631, [%r13+8216];
	ld.shared.u32 	%r632, [%r10+8172];
	ld.shared.u32 	%r633, [%r28+4784];
	add.s32 	%r634, %r633, %r632;
	min.s32 	%r635, %r631, %r634;
	st.shared.u32 	[%r13+8216], %r635;
	ld.shared.u32 	%r636, [%r13+8320];
	ld.shared.u32 	%r637, [%r28+4888];
	add.s32 	%r638, %r637, %r632;
	min.s32 	%r639, %r636, %r638;
	st.shared.u32 	[%r13+8320], %r639;
	ld.shared.u32 	%r640, [%r13+16224];
	ld.shared.u32 	%r641, [%r10+16284];
	add.s32 	%r642, %r628, %r641;
	min.s32 	%r643, %r640, %r642;
	st.shared.u32 	[%r13+16224], %r643;
	ld.shared.u32 	%r644, [%r13+16328];
	ld.shared.u32 	%r645, [%r10+16284];
	add.s32 	%r646, %r633, %r645;
	min.s32 	%r647, %r644, %r646;
	st.shared.u32 	[%r13+16328], %r647;
	ld.shared.u32 	%r648, [%r13+16432];
	add.s32 	%r649, %r637, %r645;
	min.s32 	%r650, %r648, %r649;
	st.shared.u32 	[%r13+16432], %r650;
	bar.sync 	0;
	ld.shared.u32 	%r651, [%r13];
	ld.shared.u32 	%r652, [%r10+64];
	ld.shared.u32 	%r653, [%r28+4992];
	add.s32 	%r654, %r653, %r652;
	min.s32 	%r655, %r651, %r654;
	st.shared.u32 	[%r13], %r655;
	ld.shared.u32 	%r656, [%r13+104];
	ld.shared.u32 	%r657, [%r10+64];
	ld.shared.u32 	%r658, [%r28+5096];
	add.s32 	%r659, %r658, %r657;
	min.s32 	%r660, %r656, %r659;
	st.shared.u32 	[%r13+104], %r660;
	ld.shared.u32 	%r661, [%r13+208];
	ld.shared.u32 	%r662, [%r28+5200];
	add.s32 	%r663, %r662, %r657;
	min.s32 	%r664, %r661, %r663;
	st.shared.u32 	[%r13+208], %r664;
	ld.shared.u32 	%r665, [%r13+8112];
	ld.shared.u32 	%r666, [%r10+8176];
	ld.shared.u32 	%r667, [%r28+4992];
	add.s32 	%r668, %r667, %r666;
	min.s32 	%r669, %r665, %r668;
	st.shared.u32 	[%r13+8112], %r669;
	ld.shared.u32 	%r670, [%r13+8216];
	ld.shared.u32 	%r671, [%r10+8176];
	ld.shared.u32 	%r672, [%r28+5096];
	add.s32 	%r673, %r672, %r671;
	min.s32 	%r674, %r670, %r673;
	st.shared.u32 	[%r13+8216], %r674;
	ld.shared.u32 	%r675, [%r13+8320];
	ld.shared.u32 	%r676, [%r28+5200];
	add.s32 	%r677, %r676, %r671;
	min.s32 	%r678, %r675, %r677;
	st.shared.u32 	[%r13+8320], %r678;
	ld.shared.u32 	%r679, [%r13+16224];
	ld.shared.u32 	%r680, [%r10+16288];
	add.s32 	%r681, %r667, %r680;
	min.s32 	%r682, %r679, %r681;
	st.shared.u32 	[%r13+16224], %r682;
	ld.shared.u32 	%r683, [%r13+16328];
	ld.shared.u32 	%r684, [%r10+16288];
	add.s32 	%r685, %r672, %r684;
	min.s32 	%r686, %r683, %r685;
	st.shared.u32 	[%r13+16328], %r686;
	ld.shared.u32 	%r687, [%r13+16432];
	add.s32 	%r688, %r676, %r684;
	min.s32 	%r689, %r687, %r688;
	st.shared.u32 	[%r13+16432], %r689;
	bar.sync 	0;
	ld.shared.u32 	%r690, [%r13];
	ld.shared.u32 	%r691, [%r10+68];
	ld.shared.u32 	%r692, [%r28+5304];
	add.s32 	%r693, %r692, %r691;
	min.s32 	%r694, %r690, %r693;
	st.shared.u32 	[%r13], %r694;
	ld.shared.u32 	%r695, [%r13+104];
	ld.shared.u32 	%r696, [%r10+68];
	ld.shared.u32 	%r697, [%r28+5408];
	add.s32 	%r698, %r697, %r696;
	min.s32 	%r699, %r695, %r698;
	st.shared.u32 	[%r13+104], %r699;
	ld.shared.u32 	%r700, [%r13+208];
	ld.shared.u32 	%r701, [%r28+5512];
	add.s32 	%r702, %r701, %r696;
	min.s32 	%r703, %r700, %r702;
	st.shared.u32 	[%r13+208], %r703;
	ld.shared.u32 	%r704, [%r13+8112];
	ld.shared.u32 	%r705, [%r10+8180];
	ld.shared.u32 	%r706, [%r28+5304];
	add.s32 	%r707, %r706, %r705;
	min.s32 	%r708, %r704, %r707;
	st.shared.u32 	[%r13+8112], %r708;
	ld.shared.u32 	%r709, [%r13+8216];
	ld.shared.u32 	%r710, [%r10+8180];
	ld.shared.u32 	%r711, [%r28+5408];
	add.s32 	%r712, %r711, %r710;
	min.s32 	%r713, %r709, %r712;
	st.shared.u32 	[%r13+8216], %r713;
	ld.shared.u32 	%r714, [%r13+8320];
	ld.shared.u32 	%r715, [%r28+5512];
	add.s32 	%r716, %r715, %r710;
	min.s32 	%r717, %r714, %r716;
	st.shared.u32 	[%r13+8320], %r717;
	ld.shared.u32 	%r718, [%r13+16224];
	ld.shared.u32 	%r719, [%r10+16292];
	add.s32 	%r720, %r706, %r719;
	min.s32 	%r721, %r718, %r720;
	st.shared.u32 	[%r13+16224], %r721;
	ld.shared.u32 	%r722, [%r13+16328];
	ld.shared.u32 	%r723, [%r10+16292];
	add.s32 	%r724, %r711, %r723;
	min.s32 	%r725, %r722, %r724;
	st.shared.u32 	[%r13+16328], %r725;
	ld.shared.u32 	%r726, [%r13+16432];
	add.s32 	%r727, %r715, %r723;
	min.s32 	%r728, %r726, %r727;
	st.shared.u32 	[%r13+16432], %r728;
	bar.sync 	0;
	ld.shared.u32 	%r729, [%r13];
	ld.shared.u32 	%r730, [%r10+72];
	ld.shared.u32 	%r731, [%r28+5616];
	add.s32 	%r732, %r731, %r730;
	min.s32 	%r733, %r729, %r732;
	st.shared.u32 	[%r13], %r733;
	ld.shared.u32 	%r734, [%r13+104];
	ld.shared.u32 	%r735, [%r10+72];
	ld.shared.u32 	%r736, [%r28+5720];
	add.s32 	%r737, %r736, %r735;
	min.s32 	%r738, %r734, %r737;
	st.shared.u32 	[%r13+104], %r738;
	ld.shared.u32 	%r739, [%r13+208];
	ld.shared.u32 	%r740, [%r28+5824];
	add.s32 	%r741, %r740, %r735;
	min.s32 	%r742, %r739, %r741;
	st.shared.u32 	[%r13+208], %r742;
	ld.shared.u32 	%r743, [%r13+8112];
	ld.shared.u32 	%r744, [%r10+8184];
	ld.shared.u32 	%r745, [%r28+5616];
	add.s32 	%r746, %r745, %r744;
	min.s32 	%r747, %r743, %r746;
	st.shared.u32 	[%r13+8112], %r747;
	ld.shared.u32 	%r748, [%r13+8216];
	ld.shared.u32 	%r749, [%r10+8184];
	ld.shared.u32 	%r750, [%r28+5720];
	add.s32 	%r751, %r750, %r749;
	min.s32 	%r752, %r748, %r751;
	st.shared.u32 	[%r13+8216], %r752;
	ld.shared.u32 	%r753, [%r13+8320];
	ld.shared.u32 	%r754, [%r28+5824];
	add.s32 	%r755, %r754, %r749;
	min.s32 	%r756, %r753, %r755;
	st.shared.u32 	[%r13+8320], %r756;
	ld.shared.u32 	%r757, [%r13+16224];
	ld.shared.u32 	%r758, [%r10+16296];
	add.s32 	%r759, %r745, %r758;
	min.s32 	%r760, %r757, %r759;
	st.shared.u32 	[%r13+16224], %r760;
	ld.shared.u32 	%r761, [%r13+16328];
	ld.shared.u32 	%r762, [%r10+16296];
	add.s32 	%r763, %r750, %r762;
	min.s32 	%r764, %r761, %r763;
	st.shared.u32 	[%r13+16328], %r764;
	ld.shared.u32 	%r765, [%r13+16432];
	add.s32 	%r766, %r754, %r762;
	min.s32 	%r767, %r765, %r766;
	st.shared.u32 	[%r13+16432], %r767;
	bar.sync 	0;
	ld.shared.u32 	%r768, [%r13];
	ld.shared.u32 	%r769, [%r10+76];
	ld.shared.u32 	%r770, [%r28+5928];
	add.s32 	%r771, %r770, %r769;
	min.s32 	%r772, %r768, %r771;
	st.shared.u32 	[%r13], %r772;
	ld.shared.u32 	%r773, [%r13+104];
	ld.shared.u32 	%r774, [%r10+76];
	ld.shared.u32 	%r775, [%r28+6032];
	add.s32 	%r776, %r775, %r774;
	min.s32 	%r777, %r773, %r776;
	st.shared.u32 	[%r13+104], %r777;
	ld.shared.u32 	%r778, [%r13+208];
	ld.shared.u32 	%r779, [%r28+6136];
	add.s32 	%r780, %r779, %r774;
	min.s32 	%r781, %r778, %r780;
	st.shared.u32 	[%r13+208], %r781;
	ld.shared.u32 	%r782, [%r13+8112];
	ld.shared.u32 	%r783, [%r10+8188];
	ld.shared.u32 	%r784, [%r28+5928];
	add.s32 	%r785, %r784, %r783;
	min.s32 	%r786, %r782, %r785;
	st.shared.u32 	[%r13+8112], %r786;
	ld.shared.u32 	%r787, [%r13+8216];
	ld.shared.u32 	%r788, [%r10+8188];
	ld.shared.u32 	%r789, [%r28+6032];
	add.s32 	%r790, %r789, %r788;
	min.s32 	%r791, %r787, %r790;
	st.shared.u32 	[%r13+8216], %r791;
	ld.shared.u32 	%r792, [%r13+8320];
	ld.shared.u32 	%r793, [%r28+6136];
	add.s32 	%r794, %r793, %r788;
	min.s32 	%r795, %r792, %r794;
	st.shared.u32 	[%r13+8320], %r795;
	ld.shared.u32 	%r796, [%r13+16224];
	ld.shared.u32 	%r797, [%r10+16300];
	add.s32 	%r798, %r784, %r797;
	min.s32 	%r799, %r796, %r798;
	st.shared.u32 	[%r13+16224], %r799;
	ld.shared.u32 	%r800, [%r13+16328];
	ld.shared.u32 	%r801, [%r10+16300];
	add.s32 	%r802, %r789, %r801;
	min.s32 	%r803, %r800, %r802;
	st.shared.u32 	[%r13+16328], %r803;
	ld.shared.u32 	%r804, [%r13+16432];
	add.s32 	%r805, %r793, %r801;
	min.s32 	%r806, %r804, %r805;
	st.shared.u32 	[%r13+16432], %r806;
	bar.sync 	0;
	ld.shared.u32 	%r807, [%r13];
	ld.shared.u32 	%r808, [%r10+80];
	ld.shared.u32 	%r809, [%r28+6240];
	add.s32 	%r810, %r809, %r808;
	min.s32 	%r811, %r807, %r810;
	st.shared.u32 	[%r13], %r811;
	ld.shared.u32 	%r812, [%r13+104];
	ld.shared.u32 	%r813, [%r10+80];
	ld.shared.u32 	%r814, [%r28+6344];
	add.s32 	%r815, %r814, %r813;
	min.s32 	%r816, %r812, %r815;
	st.shared.u32 	[%r13+104], %r816;
	ld.shared.u32 	%r817, [%r13+208];
	ld.shared.u32 	%r818, [%r28+6448];
	add.s32 	%r819, %r818, %r813;
	min.s32 	%r820, %r817, %r819;
	st.shared.u32 	[%r13+208], %r820;
	ld.shared.u32 	%r821, [%r13+8112];
	ld.shared.u32 	%r822, [%r10+8192];
	ld.shared.u32 	%r823, [%r28+6240];
	add.s32 	%r824, %r823, %r822;
	min.s32 	%r825, %r821, %r824;
	st.shared.u32 	[%r13+8112], %r825;
	ld.shared.u32 	%r826, [%r13+8216];
	ld.shared.u32 	%r827, [%r10+8192];
	ld.shared.u32 	%r828, [%r28+6344];
	add.s32 	%r829, %r828, %r827;
	min.s32 	%r830, %r826, %r829;
	st.shared.u32 	[%r13+8216], %r830;
	ld.shared.u32 	%r831, [%r13+8320];
	ld.shared.u32 	%r832, [%r28+6448];
	add.s32 	%r833, %r832, %r827;
	min.s32 	%r834, %r831, %r833;
	st.shared.u32 	[%r13+8320], %r834;
	ld.shared.u32 	%r835, [%r13+16224];
	ld.shared.u32 	%r836, [%r10+16304];
	add.s32 	%r837, %r823, %r836;
	min.s32 	%r838, %r835, %r837;
	st.shared.u32 	[%r13+16224], %r838;
	ld.shared.u32 	%r839, [%r13+16328];
	ld.shared.u32 	%r840, [%r10+16304];
	add.s32 	%r841, %r828, %r840;
	min.s32 	%r842, %r839, %r841;
	st.shared.u32 	[%r13+16328], %r842;
	ld.shared.u32 	%r843, [%r13+16432];
	add.s32 	%r844, %r832, %r840;
	min.s32 	%r845, %r843, %r844;
	st.shared.u32 	[%r13+16432], %r845;
	bar.sync 	0;
	ld.shared.u32 	%r846, [%r13];
	ld.shared.u32 	%r847, [%r10+84];
	ld.shared.u32 	%r848, [%r28+6552];
	add.s32 	%r849, %r848, %r847;
	min.s32 	%r850, %r846, %r849;
	st.shared.u32 	[%r13], %r850;
	ld.shared.u32 	%r851, [%r13+104];
	ld.shared.u32 	%r852, [%r10+84];
	ld.shared.u32 	%r853, [%r28+6656];
	add.s32 	%r854, %r853, %r852;
	min.s32 	%r855, %r851, %r854;
	st.shared.u32 	[%r13+104], %r855;
	ld.shared.u32 	%r856, [%r13+208];
	ld.shared.u32 	%r857, [%r28+6760];
	add.s32 	%r858, %r857, %r852;
	min.s32 	%r859, %r856, %r858;
	st.shared.u32 	[%r13+208], %r859;
	ld.shared.u32 	%r860, [%r13+8112];
	ld.shared.u32 	%r861, [%r10+8196];
	ld.shared.u32 	%r862, [%r28+6552];
	add.s32 	%r863, %r862, %r861;
	min.s32 	%r864, %r860, %r863;
	st.shared.u32 	[%r13+8112], %r864;
	ld.shared.u32 	%r865, [%r13+8216];
	ld.shared.u32 	%r866, [%r10+8196];
	ld.shared.u32 	%r867, [%r28+6656];
	add.s32 	%r868, %r867, %r866;
	min.s32 	%r869, %r865, %r868;
	st.shared.u32 	[%r13+8216], %r869;
	ld.shared.u32 	%r870, [%r13+8320];
	ld.shared.u32 	%r871, [%r28+6760];
	add.s32 	%r872, %r871, %r866;
	min.s32 	%r873, %r870, %r872;
	st.shared.u32 	[%r13+8320], %r873;
	ld.shared.u32 	%r874, [%r13+16224];
	ld.shared.u32 	%r875, [%r10+16308];
	add.s32 	%r876, %r862, %r875;
	min.s32 	%r877, %r874, %r876;
	st.shared.u32 	[%r13+16224], %r877;
	ld.shared.u32 	%r878, [%r13+16328];
	ld.shared.u32 	%r879, [%r10+16308];
	add.s32 	%r880, %r867, %r879;
	min.s32 	%r881, %r878, %r880;
	st.shared.u32 	[%r13+16328], %r881;
	ld.shared.u32 	%r882, [%r13+16432];
	add.s32 	%r883, %r871, %r879;
	min.s32 	%r884, %r882, %r883;
	st.shared.u32 	[%r13+16432], %r884;
	bar.sync 	0;
	ld.shared.u32 	%r885, [%r13];
	ld.shared.u32 	%r886, [%r10+88];
	ld.shared.u32 	%r887, [%r28+6864];
	add.s32 	%r888, %r887, %r886;
	min.s32 	%r889, %r885, %r888;
	st.shared.u32 	[%r13], %r889;
	ld.shared.u32 	%r890, [%r13+104];
	ld.shared.u32 	%r891, [%r10+88];
	ld.shared.u32 	%r892, [%r28+6968];
	add.s32 	%r893, %r892, %r891;
	min.s32 	%r894, %r890, %r893;
	st.shared.u32 	[%r13+104], %r894;
	ld.shared.u32 	%r895, [%r13+208];
	ld.shared.u32 	%r896, [%r28+7072];
	add.s32 	%r897, %r896, %r891;
	min.s32 	%r898, %r895, %r897;
	st.shared.u32 	[%r13+208], %r898;
	ld.shared.u32 	%r899, [%r13+8112];
	ld.shared.u32 	%r900, [%r10+8200];
	ld.shared.u32 	%r901, [%r28+6864];
	add.s32 	%r902, %r901, %r900;
	min.s32 	%r903, %r899, %r902;
	st.shared.u32 	[%r13+8112], %r903;
	ld.shared.u32 	%r904, [%r13+8216];
	ld.shared.u32 	%r905, [%r10+8200];
	ld.shared.u32 	%r906, [%r28+6968];
	add.s32 	%r907, %r906, %r905;
	min.s32 	%r908, %r904, %r907;
	st.shared.u32 	[%r13+8216], %r908;
	ld.shared.u32 	%r909, [%r13+8320];
	ld.shared.u32 	%r910, [%r28+7072];
	add.s32 	%r911, %r910, %r905;
	min.s32 	%r912, %r909, %r911;
	st.shared.u32 	[%r13+8320], %r912;
	ld.shared.u32 	%r913, [%r13+16224];
	ld.shared.u32 	%r914, [%r10+16312];
	add.s32 	%r915, %r901, %r914;
	min.s32 	%r916, %r913, %r915;
	st.shared.u32 	[%r13+16224], %r916;
	ld.shared.u32 	%r917, [%r13+16328];
	ld.shared.u32 	%r918, [%r10+16312];
	add.s32 	%r919, %r906, %r918;
	min.s32 	%r920, %r917, %r919;
	st.shared.u32 	[%r13+16328], %r920;
	ld.shared.u32 	%r921, [%r13+16432];
	add.s32 	%r922, %r910, %r918;
	min.s32 	%r923, %r921, %r922;
	st.shared.u32 	[%r13+16432], %r923;
	bar.sync 	0;
	ld.shared.u32 	%r924, [%r13];
	ld.shared.u32 	%r925, [%r10+92];
	ld.shared.u32 	%r926, [%r28+7176];
	add.s32 	%r927, %r926, %r925;
	min.s32 	%r928, %r924, %r927;
	st.shared.u32 	[%r13], %r928;
	ld.shared.u32 	%r929, [%r13+104];
	ld.shared.u32 	%r930, [%r10+92];
	ld.shared.u32 	%r931, [%r28+7280];
	add.s32 	%r932, %r931, %r930;
	min.s32 	%r933, %r929, %r932;
	st.shared.u32 	[%r13+104], %r933;
	ld.shared.u32 	%r934, [%r13+208];
	ld.shared.u32 	%r935, [%r28+7384];
	add.s32 	%r936, %r935, %r930;
	min.s32 	%r937, %r934, %r936;
	st.shared.u32 	[%r13+208], %r937;
	ld.shared.u32 	%r938, [%r13+8112];
	ld.shared.u32 	%r939, [%r10+8204];
	ld.shared.u32 	%r940, [%r28+7176];
	add.s32 	%r941, %r940, %r939;
	min.s32 	%r942, %r938, %r941;
	st.shared.u32 	[%r13+8112], %r942;
	ld.shared.u32 	%r943, [%r13+8216];
	ld.shared.u32 	%r944, [%r10+8204];
	ld.shared.u32 	%r945, [%r28+7280];
	add.s32 	%r946, %r945, %r944;
	min.s32 	%r947, %r943, %r946;
	st.shared.u32 	[%r13+8216], %r947;
	ld.shared.u32 	%r948, [%r13+8320];
	ld.shared.u32 	%r949, [%r28+7384];
	add.s32 	%r950, %r949, %r944;
	min.s32 	%r951, %r948, %r950;
	st.shared.u32 	[%r13+8320], %r951;
	ld.shared.u32 	%r952, [%r13+16224];
	ld.shared.u32 	%r953, [%r10+16316];
	add.s32 	%r954, %r940, %r953;
	min.s32 	%r955, %r952, %r954;
	st.shared.u32 	[%r13+16224], %r955;
	ld.shared.u32 	%r956, [%r13+16328];
	ld.shared.u32 	%r957, [%r10+16316];
	add.s32 	%r958, %r945, %r957;
	min.s32 	%r959, %r956, %r958;
	st.shared.u32 	[%r13+16328], %r959;
	ld.shared.u32 	%r960, [%r13+16432];
	add.s32 	%r961, %r949, %r957;
	min.s32 	%r962, %r960, %r961;
	st.shared.u32 	[%r13+16432], %r962;
	bar.sync 	0;
	ld.shared.u32 	%r963, [%r13];
	ld.shared.u32 	%r964, [%r10+96];
	ld.shared.u32 	%r965, [%r28+7488];
	add.s32 	%r966, %r965, %r964;
	min.s32 	%r967, %r963, %r966;
	st.shared.u32 	[%r13], %r967;
	ld.shared.u32 	%r968, [%r13+104];
	ld.shared.u32 	%r969, [%r10+96];
	ld.shared.u32 	%r970, [%r28+7592];
	add.s32 	%r971, %r970, %r969;
	min.s32 	%r972, %r968, %r971;
	st.shared.u32 	[%r13+104], %r972;
	ld.shared.u32 	%r973, [%r13+208];
	ld.shared.u32 	%r974, [%r28+7696];
	add.s32 	%r975, %r974, %r969;
	min.s32 	%r976, %r973, %r975;
	st.shared.u32 	[%r13+208], %r976;
	ld.shared.u32 	%r977, [%r13+8112];
	ld.shared.u32 	%r978, [%r10+8208];
	ld.shared.u32 	%r979, [%r28+7488];
	add.s32 	%r980, %r979, %r978;
	min.s32 	%r981, %r977, %r980;
	st.shared.u32 	[%r13+8112], %r981;
	ld.shared.u32 	%r982, [%r13+8216];
	ld.shared.u32 	%r983, [%r10+8208];
	ld.shared.u32 	%r984, [%r28+7592];
	add.s32 	%r985, %r984, %r983;
	min.s32 	%r986, %r982, %r985;
	st.shared.u32 	[%r13+8216], %r986;
	ld.shared.u32 	%r987, [%r13+8320];
	ld.shared.u32 	%r988, [%r28+7696];
	add.s32 	%r989, %r988, %r983;
	min.s32 	%r990, %r987, %r989;
	st.shared.u32 	[%r13+8320], %r990;
	ld.shared.u32 	%r991, [%r13+16224];
	ld.shared.u32 	%r992, [%r10+16320];
	add.s32 	%r993, %r979, %r992;
	min.s32 	%r994, %r991, %r993;
	st.shared.u32 	[%r13+16224], %r994;
	ld.shared.u32 	%r995, [%r13+16328];
	ld.shared.u32 	%r996, [%r10+16320];
	add.s32 	%r997, %r984, %r996;
	min.s32 	%r998, %r995, %r997;
	st.shared.u32 	[%r13+16328], %r998;
	ld.shared.u32 	%r999, [%r13+16432];
	add.s32 	%r1000, %r988, %r996;
	min.s32 	%r1001, %r999, %r1000;
	st.shared.u32 	[%r13+16432], %r1001;
	bar.sync 	0;
	ld.shared.u32 	%r1002, [%r13];
	ld.shared.u32 	%r1003, [%r10+100];
	ld.shared.u32 	%r1004, [%r28+7800];
	add.s32 	%r1005, %r1004, %r1003;
	min.s32 	%r1006, %r1002, %r1005;
	st.shared.u32 	[%r13], %r1006;
	ld.shared.u32 	%r1007, [%r13+104];
	ld.shared.u32 	%r1008, [%r10+100];
	ld.shared.u32 	%r1009, [%r28+7904];
	add.s32 	%r1010, %r1009, %r1008;
	min.s32 	%r1011, %r1007, %r1010;
	st.shared.u32 	[%r13+104], %r1011;
	ld.shared.u32 	%r1012, [%r13+208];
	ld.shared.u32 	%r1013, [%r28+8008];
	add.s32 	%r1014, %r1013, %r1008;
	min.s32 	%r1015, %r1012, %r1014;
	st.shared.u32 	[%r13+208], %r1015;
	ld.shared.u32 	%r1016, [%r13+8112];
	ld.shared.u32 	%r1017, [%r10+8212];
	ld.shared.u32 	%r1018, [%r28+7800];
	add.s32 	%r1019, %r1018, %r1017;
	min.s32 	%r1020, %r1016, %r1019;
	st.shared.u32 	[%r13+8112], %r1020;
	ld.shared.u32 	%r1021, [%r13+8216];
	ld.shared.u32 	%r1022, [%r10+8212];
	ld.shared.u32 	%r1023, [%r28+7904];
	add.s32 	%r1024, %r1023, %r1022;
	min.s32 	%r1025, %r1021, %r1024;
	st.shared.u32 	[%r13+8216], %r1025;
	ld.shared.u32 	%r1026, [%r13+8320];
	ld.shared.u32 	%r1027, [%r28+8008];
	add.s32 	%r1028, %r1027, %r1022;
	min.s32 	%r1029, %r1026, %r1028;
	st.shared.u32 	[%r13+8320], %r1029;
	ld.shared.u32 	%r1030, [%r13+16224];
	ld.shared.u32 	%r1031, [%r10+16324];
	add.s32 	%r1032, %r1018, %r1031;
	min.s32 	%r1033, %r1030, %r1032;
	st.shared.u32 	[%r13+16224], %r1033;
	ld.shared.u32 	%r1034, [%r13+16328];
	ld.shared.u32 	%r1035, [%r10+16324];
	add.s32 	%r1036, %r1023, %r1035;
	min.s32 	%r1037, %r1034, %r1036;
	st.shared.u32 	[%r13+16328], %r1037;
	ld.shared.u32 	%r1038, [%r13+16432];
	add.s32 	%r1039, %r1027, %r1035;
	min.s32 	%r1040, %r1038, %r1039;
	st.shared.u32 	[%r13+16432], %r1040;
	bar.sync 	0;
	ld.shared.u32 	%r1041, [%r13];
	ld.shared.u32 	%r1042, [%r10+104];
	ld.shared.u32 	%r1043, [%r28+8112];
	add.s32 	%r1044, %r1043, %r1042;
	min.s32 	%r1045, %r1041, %r1044;
	st.shared.u32 	[%r13], %r1045;
	ld.shared.u32 	%r1046, [%r13+104];
	ld.shared.u32 	%r1047, [%r10+104];
	ld.shared.u32 	%r1048, [%r28+8216];
	add.s32 	%r1049, %r1048, %r1047;
	min.s32 	%r1050, %r1046, %r1049;
	st.shared.u32 	[%r13+104], %r1050;
	ld.shared.u32 	%r1051, [%r13+208];
	ld.shared.u32 	%r1052, [%r10+104];
	ld.shared.u32 	%r1053, [%r28+8320];
	add.s32 	%r1054, %r1053, %r1052;
	min.s32 	%r1055, %r1051, %r1054;
	st.shared.u32 	[%r13+208], %r1055;
	ld.shared.u32 	%r1056, [%r13+8112];
	ld.shared.u32 	%r1057, [%r10+8216];
	ld.shared.u32 	%r1058, [%r28+8112];
	add.s32 	%r1059, %r1058, %r1057;
	min.s32 	%r1060, %r1056, %r1059;
	st.shared.u32 	[%r13+8112], %r1060;
	ld.shared.u32 	%r1061, [%r13+8216];
	ld.shared.u32 	%r1062, [%r10+8216];
	ld.shared.u32 	%r1063, [%r28+8216];
	add.s32 	%r1064, %r1063, %r1062;
	min.s32 	%r1065, %r1061, %r1064;
	st.shared.u32 	[%r13+8216], %r1065;
	ld.shared.u32 	%r1066, [%r13+8320];
	ld.shared.u32 	%r1067, [%r10+8216];
	ld.shared.u32 	%r1068, [%r28+8320];
	add.s32 	%r1069, %r1068, %r1067;
	min.s32 	%r1070, %r1066, %r1069;
	st.shared.u32 	[%r13+8320], %r1070;
	ld.shared.u32 	%r1071, [%r13+16224];
	ld.shared.u32 	%r1072, [%r10+16328];
	ld.shared.u32 	%r1073, [%r28+8112];
	add.s32 	%r1074, %r1073, %r1072;
	min.s32 	%r1075, %r1071, %r1074;
	st.shared.u32 	[%r13+16224], %r1075;
	ld.shared.u32 	%r1076, [%r13+16328];
	ld.shared.u32 	%r1077, [%r10+16328];
	ld.shared.u32 	%r1078, [%r28+8216];
	add.s32 	%r1079, %r1078, %r1077;
	min.s32 	%r1080, %r1076, %r1079;
	st.shared.u32 	[%r13+16328], %r1080;
	ld.shared.u32 	%r1081, [%r13+16432];
	ld.shared.u32 	%r1082, [%r10+16328];
	ld.shared.u32 	%r1083, [%r28+8320];
	add.s32 	%r1084, %r1083, %r1082;
	min.s32 	%r1085, %r1081, %r1084;
	st.shared.u32 	[%r13+16432], %r1085;
	bar.sync 	0;
	ld.shared.u32 	%r1086, [%r13];
	ld.shared.u32 	%r1087, [%r10+108];
	ld.shared.u32 	%r1088, [%r28+8424];
	add.s32 	%r1089, %r1088, %r1087;
	min.s32 	%r1090, %r1086, %r1089;
	st.shared.u32 	[%r13], %r1090;
	ld.shared.u32 	%r1091, [%r13+104];
	ld.shared.u32 	%r1092, [%r10+108];
	ld.shared.u32 	%r1093, [%r28+8528];
	add.s32 	%r1094, %r1093, %r1092;
	min.s32 	%r1095, %r1091, %r1094;
	st.shared.u32 	[%r13+104], %r1095;
	ld.shared.u32 	%r1096, [%r13+208];
	ld.shared.u32 	%r1097, [%r10+108];
	ld.shared.u32 	%r1098, [%r28+8632];
	add.s32 	%r1099, %r1098, %r1097;
	min.s32 	%r1100, %r1096, %r1099;
	st.shared.u32 	[%r13+208], %r1100;
	ld.shared.u32 	%r1101, [%r13+8112];
	ld.shared.u32 	%r1102, [%r10+8220];
	ld.shared.u32 	%r1103, [%r28+8424];
	add.s32 	%r1104, %r1103, %r1102;
	min.s32 	%r1105, %r1101, %r1104;
	st.shared.u32 	[%r13+8112], %r1105;
	ld.shared.u32 	%r1106, [%r13+8216];
	ld.shared.u32 	%r1107, [%r10+8220];
	ld.shared.u32 	%r1108, [%r28+8528];
	add.s32 	%r1109, %r1108, %r1107;
	min.s32 	%r1110, %r1106, %r1109;
	st.shared.u32 	[%r13+8216], %r1110;
	ld.shared.u32 	%r1111, [%r13+8320];
	ld.shared.u32 	%r1112, [%r10+8220];
	ld.shared.u32 	%r1113, [%r28+8632];
	add.s32 	%r1114, %r1113, %r1112;
	min.s32 	%r1115, %r1111, %r1114;
	st.shared.u32 	[%r13+8320], %r1115;
	ld.shared.u32 	%r1116, [%r13+16224];
	ld.shared.u32 	%r1117, [%r10+16332];
	ld.shared.u32 	%r1118, [%r28+8424];
	add.s32 	%r1119, %r1118, %r1117;
	min.s32 	%r1120, %r1116, %r1119;
	st.shared.u32 	[%r13+16224], %r1120;
	ld.shared.u32 	%r1121, [%r13+16328];
	ld.shared.u32 	%r1122, [%r10+16332];
	ld.shared.u32 	%r1123, [%r28+8528];
	add.s32 	%r1124, %r1123, %r1122;
	min.s32 	%r1125, %r1121, %r1124;
	st.shared.u32 	[%r13+16328], %r1125;
	ld.shared.u32 	%r1126, [%r13+16432];
	ld.shared.u32 	%r1127, [%r10+16332];
	ld.shared.u32 	%r1128, [%r28+8632];
	add.s32 	%r1129, %r1128, %r1127;
	min.s32 	%r1130, %r1126, %r1129;
	st.shared.u32 	[%r13+16432], %r1130;
	bar.sync 	0;
	ld.shared.u32 	%r1131, [%r13];
	ld.shared.u32 	%r1132, [%r10+112];
	ld.shared.u32 	%r1133, [%r28+8736];
	add.s32 	%r1134, %r1133, %r1132;
	min.s32 	%r1135, %r1131, %r1134;
	st.shared.u32 	[%r13], %r1135;
	ld.shared.u32 	%r1136, [%r13+104];
	ld.shared.u32 	%r1137, [%r10+112];
	ld.shared.u32 	%r1138, [%r28+8840];
	add.s32 	%r1139, %r1138, %r1137;
	min.s32 	%r1140, %r1136, %r1139;
	st.shared.u32 	[%r13+104], %r1140;
	ld.shared.u32 	%r1141, [%r13+208];
	ld.shared.u32 	%r1142, [%r10+112];
	ld.shared.u32 	%r1143, [%r28+8944];
	add.s32 	%r1144, %r1143, %r1142;
	min.s32 	%r1145, %r1141, %r1144;
	st.shared.u32 	[%r13+208], %r1145;
	ld.shared.u32 	%r1146, [%r13+8112];
	ld.shared.u32 	%r1147, [%r10+8224];
	ld.shared.u32 	%r1148, [%r28+8736];
	add.s32 	%r1149, %r1148, %r1147;
	min.s32 	%r1150, %r1146, %r1149;
	st.shared.u32 	[%r13+8112], %r1150;
	ld.shared.u32 	%r1151, [%r13+8216];
	ld.shared.u32 	%r1152, [%r10+8224];
	ld.shared.u32 	%r1153, [%r28+8840];
	add.s32 	%r1154, %r1153, %r1152;
	min.s32 	%r1155, %r1151, %r1154;
	st.shared.u32 	[%r13+8216], %r1155;
	ld.shared.u32 	%r1156, [%r13+8320];
	ld.shared.u32 	%r1157, [%r10+8224];
	ld.shared.u32 	%r1158, [%r28+8944];
	add.s32 	%r1159, %r1158, %r1157;
	min.s32 	%r1160, %r1156, %r1159;
	st.shared.u32 	[%r13+8320], %r1160;
	ld.shared.u32 	%r1161, [%r13+16224];
	ld.shared.u32 	%r1162, [%r10+16336];
	ld.shared.u32 	%r1163, [%r28+8736];
	add.s32 	%r1164, %r1163, %r1162;
	min.s32 	%r1165, %r1161, %r1164;
	st.shared.u32 	[%r13+16224], %r1165;
	ld.shared.u32 	%r1166, [%r13+16328];
	ld.shared.u32 	%r1167, [%r10+16336];
	ld.shared.u32 	%r1168, [%r28+8840];
	add.s32 	%r1169, %r1168, %r1167;
	min.s32 	%r1170, %r1166, %r1169;
	st.shared.u32 	[%r13+16328], %r1170;
	ld.shared.u32 	%r1171, [%r13+16432];
	ld.shared.u32 	%r1172, [%r10+16336];
	ld.shared.u32 	%r1173, [%r28+8944];
	add.s32 	%r1174, %r1173, %r1172;
	min.s32 	%r1175, %r1171, %r1174;
	st.shared.u32 	[%r13+16432], %r1175;
	bar.sync 	0;
	ld.shared.u32 	%r1176, [%r13];
	ld.shared.u32 	%r1177, [%r10+116];
	ld.shared.u32 	%r1178, [%r28+9048];
	add.s32 	%r1179, %r1178, %r1177;
	min.s32 	%r1180, %r1176, %r1179;
	st.shared.u32 	[%r13], %r1180;
	ld.shared.u32 	%r1181, [%r13+104];
	ld.shared.u32 	%r1182, [%r10+116];
	ld.shared.u32 	%r1183, [%r28+9152];
	add.s32 	%r1184, %r1183, %r1182;
	min.s32 	%r1185, %r1181, %r1184;
	st.shared.u32 	[%r13+104], %r1185;
	ld.shared.u32 	%r1186, [%r13+208];
	ld.shared.u32 	%r1187, [%r10+116];
	ld.shared.u32 	%r1188, [%r28+9256];
	add.s32 	%r1189, %r1188, %r1187;
	min.s32 	%r1190, %r1186, %r1189;
	st.shared.u32 	[%r13+208], %r1190;
	ld.shared.u32 	%r1191, [%r13+8112];
	ld.shared.u32 	%r1192, [%r10+8228];
	ld.shared.u32 	%r1193, [%r28+9048];
	add.s32 	%r1194, %r1193, %r1192;
	min.s32 	%r1195, %r1191, %r1194;
	st.shared.u32 	[%r13+8112], %r1195;
	ld.shared.u32 	%r1196, [%r13+8216];
	ld.shared.u32 	%r1197, [%r10+8228];
	ld.shared.u32 	%r1198, [%r28+9152];
	add.s32 	%r1199, %r1198, %r1197;
	min.s32 	%r1200, %r1196, %r1199;
	st.shared.u32 	[%r13+8216], %r1200;
	ld.shared.u32 	%r1201, [%r13+8320];
	ld.shared.u32 	%r1202, [%r10+8228];
	ld.shared.u32 	%r1203, [%r28+9256];
	add.s32 	%r1204, %r1203, %r1202;
	min.s32 	%r1205, %r1201, %r1204;
	st.shared.u32 	[%r13+8320], %r1205;
	ld.shared.u32 	%r1206, [%r13+16224];
	ld.shared.u32 	%r1207, [%r10+16340];
	ld.shared.u32 	%r1208, [%r28+9048];
	add.s32 	%r1209, %r1208, %r1207;
	min.s32 	%r1210, %r1206, %r1209;
	st.shared.u32 	[%r13+16224], %r1210;
	ld.shared.u32 	%r1211, [%r13+16328];
	ld.shared.u32 	%r1212, [%r10+16340];
	ld.shared.u32 	%r1213, [%r28+9152];
	add.s32 	%r1214, %r1213, %r1212;
	min.s32 	%r1215, %r1211, %r1214;
	st.shared.u32 	[%r13+16328], %r1215;
	ld.shared.u32 	%r1216, [%r13+16432];
	ld.shared.u32 	%r1217, [%r10+16340];
	ld.shared.u32 	%r1218, [%r28+9256];
	add.s32 	%r1219, %r1218, %r1217;
	min.s32 	%r1220, %r1216, %r1219;
	st.shared.u32 	[%r13+16432], %r1220;
	bar.sync 	0;
	ld.shared.u32 	%r1221, [%r13];
	ld.shared.u32 	%r1222, [%r10+120];
	ld.shared.u32 	%r1223, [%r28+9360];
	add.s32 	%r1224, %r1223, %r1222;
	min.s32 	%r1225, %r1221, %r1224;
	st.shared.u32 	[%r13], %r1225;
	ld.shared.u32 	%r1226, [%r13+104];
	ld.shared.u32 	%r1227, [%r10+120];
	ld.shared.u32 	%r1228, [%r28+9464];
	add.s32 	%r1229, %r1228, %r1227;
	min.s32 	%r1230, %r1226, %r1229;
	st.shared.u32 	[%r13+104], %r1230;
	ld.shared.u32 	%r1231, [%r13+208];
	ld.shared.u32 	%r1232, [%r10+120];
	ld.shared.u32 	%r1233, [%r28+9568];
	add.s32 	%r1234, %r1233, %r1232;
	min.s32 	%r1235, %r1231, %r1234;
	st.shared.u32 	[%r13+208], %r1235;
	ld.shared.u32 	%r1236, [%r13+8112];
	ld.shared.u32 	%r1237, [%r10+8232];
	ld.shared.u32 	%r1238, [%r28+9360];
	add.s32 	%r1239, %r1238, %r1237;
	min.s32 	%r1240, %r1236, %r1239;
	st.shared.u32 	[%r13+8112], %r1240;
	ld.shared.u32 	%r1241, [%r13+8216];
	ld.shared.u32 	%r1242, [%r10+8232];
	ld.shared.u32 	%r1243, [%r28+9464];
	add.s32 	%r1244, %r1243, %r1242;
	min.s32 	%r1245, %r1241, %r1244;
	st.shared.u32 	[%r13+8216], %r1245;
	ld.shared.u32 	%r1246, [%r13+8320];
	ld.shared.u32 	%r1247, [%r10+8232];
	ld.shared.u32 	%r1248, [%r28+9568];
	add.s32 	%r1249, %r1248, %r1247;
	min.s32 	%r1250, %r1246, %r1249;
	st.shared.u32 	[%r13+8320], %r1250;
	ld.shared.u32 	%r1251, [%r13+16224];
	ld.shared.u32 	%r1252, [%r10+16344];
	ld.shared.u32 	%r1253, [%r28+9360];
	add.s32 	%r1254, %r1253, %r1252;
	min.s32 	%r1255, %r1251, %r1254;
	st.shared.u32 	[%r13+16224], %r1255;
	ld.shared.u32 	%r1256, [%r13+16328];
	ld.shared.u32 	%r1257, [%r10+16344];
	ld.shared.u32 	%r1258, [%r28+9464];
	add.s32 	%r1259, %r1258, %r1257;
	min.s32 	%r1260, %r1256, %r1259;
	st.shared.u32 	[%r13+16328], %r1260;
	ld.shared.u32 	%r1261, [%r13+16432];
	ld.shared.u32 	%r1262, [%r10+16344];
	ld.shared.u32 	%r1263, [%r28+9568];
	add.s32 	%r1264, %r1263, %r1262;
	min.s32 	%r1265, %r1261, %r1264;
	st.shared.u32 	[%r13+16432], %r1265;
	bar.sync 	0;
	ld.shared.u32 	%r1266, [%r13];
	ld.shared.u32 	%r1267, [%r10+124];
	ld.shared.u32 	%r1268, [%r28+9672];
	add.s32 	%r1269, %r1268, %r1267;
	min.s32 	%r1270, %r1266, %r1269;
	st.shared.u32 	[%r13], %r1270;
	ld.shared.u32 	%r1271, [%r13+104];
	ld.shared.u32 	%r1272, [%r10+124];
	ld.shared.u32 	%r1273, [%r28+9776];
	add.s32 	%r1274, %r1273, %r1272;
	min.s32 	%r1275, %r1271, %r1274;
	st.shared.u32 	[%r13+104], %r1275;
	ld.shared.u32 	%r1276, [%r13+208];
	ld.shared.u32 	%r1277, [%r10+124];
	ld.shared.u32 	%r1278, [%r28+9880];
	add.s32 	%r1279, %r1278, %r1277;
	min.s32 	%r1280, %r1276, %r1279;
	st.shared.u32 	[%r13+208], %r1280;
	ld.shared.u32 	%r1281, [%r13+8112];
	ld.shared.u32 	%r1282, [%r10+8236];
	ld.shared.u32 	%r1283, [%r28+9672];
	add.s32 	%r1284, %r1283, %r1282;
	min.s32 	%r1285, %r1281, %r1284;
	st.shared.u32 	[%r13+8112], %r1285;
	ld.shared.u32 	%r1286, [%r13+8216];
	ld.shared.u32 	%r1287, [%r10+8236];
	ld.shared.u32 	%r1288, [%r28+9776];
	add.s32 	%r1289, %r1288, %r1287;
	min.s32 	%r1290, %r1286, %r1289;
	st.shared.u32 	[%r13+8216], %r1290;
	ld.shared.u32 	%r1291, [%r13+8320];
	ld.shared.u32 	%r1292, [%r10+8236];
	ld.shared.u32 	%r1293, [%r28+9880];
	add.s32 	%r1294, %r1293, %r1292;
	min.s32 	%r1295, %r1291, %r1294;
	st.shared.u32 	[%r13+8320], %r1295;
	ld.shared.u32 	%r1296, [%r13+16224];
	ld.shared.u32 	%r1297, [%r10+16348];
	ld.shared.u32 	%r1298, [%r28+9672];
	add.s32 	%r1299, %r1298, %r1297;
	min.s32 	%r1300, %r1296, %r1299;
	st.shared.u32 	[%r13+16224], %r1300;
	ld.shared.u32 	%r1301, [%r13+16328];
	ld.shared.u32 	%r1302, [%r10+16348];
	ld.shared.u32 	%r1303, [%r28+9776];
	add.s32 	%r1304, %r1303, %r1302;
	min.s32 	%r1305, %r1301, %r1304;
	st.shared.u32 	[%r13+16328], %r1305;
	ld.shared.u32 	%r1306, [%r13+16432];
	ld.shared.u32 	%r1307, [%r10+16348];
	ld.shared.u32 	%r1308, [%r28+9880];
	add.s32 	%r1309, %r1308, %r1307;
	min.s32 	%r1310, %r1306, %r1309;
	st.shared.u32 	[%r13+16432], %r1310;
	bar.sync 	0;
	ld.shared.u32 	%r1311, [%r13];
	ld.shared.u32 	%r1312, [%r10+128];
	ld.shared.u32 	%r1313, [%r28+9984];
	add.s32 	%r1314, %r1313, %r1312;
	min.s32 	%r1315, %r1311, %r1314;
	st.shared.u32 	[%r13], %r1315;
	ld.shared.u32 	%r1316, [%r13+104];
	ld.shared.u32 	%r1317, [%r10+128];
	ld.shared.u32 	%r1318, [%r28+10088];
	add.s32 	%r1319, %r1318, %r1317;
	min.s32 	%r1320, %r1316, %r1319;
	st.shared.u32 	[%r13+104], %r1320;
	ld.shared.u32 	%r1321, [%r13+208];
	ld.shared.u32 	%r1322, [%r10+128];
	ld.shared.u32 	%r1323, [%r28+10192];
	add.s32 	%r1324, %r1323, %r1322;
	min.s32 	%r1325, %r1321, %r1324;
	st.shared.u32 	[%r13+208], %r1325;
	ld.shared.u32 	%r1326, [%r13+8112];
	ld.shared.u32 	%r1327, [%r10+8240];
	ld.shared.u32 	%r1328, [%r28+9984];
	add.s32 	%r1329, %r1328, %r1327;
	min.s32 	%r1330, %r1326, %r1329;
	st.shared.u32 	[%r13+8112], %r1330;
	ld.shared.u32 	%r1331, [%r13+8216];
	ld.shared.u32 	%r1332, [%r10+8240];
	ld.shared.u32 	%r1333, [%r28+10088];
	add.s32 	%r1334, %r1333, %r1332;
	min.s32 	%r1335, %r1331, %r1334;
	st.shared.u32 	[%r13+8216], %r1335;
	ld.shared.u32 	%r1336, [%r13+8320];
	ld.shared.u32 	%r1337, [%r10+8240];
	ld.shared.u32 	%r1338, [%r28+10192];
	add.s32 	%r1339, %r1338, %r1337;
	min.s32 	%r1340, %r1336, %r1339;
	st.shared.u32 	[%r13+8320], %r1340;
	ld.shared.u32 	%r1341, [%r13+16224];
	ld.shared.u32 	%r1342, [%r10+16352];
	ld.shared.u32 	%r1343, [%r28+9984];
	add.s32 	%r1344, %r1343, %r1342;
	min.s32 	%r1345, %r1341, %r1344;
	st.shared.u32 	[%r13+16224], %r1345;
	ld.shared.u32 	%r1346, [%r13+16328];
	ld.shared.u32 	%r1347, [%r10+16352];
	ld.shared.u32 	%r1348, [%r28+10088];
	add.s32 	%r1349, %r1348, %r1347;
	min.s32 	%r1350, %r1346, %r1349;
	st.shared.u32 	[%r13+16328], %r1350;
	ld.shared.u32 	%r1351, [%r13+16432];
	ld.shared.u32 	%r1352, [%r10+16352];
	ld.shared.u32 	%r1353, [%r28+10192];
	add.s32 	%r1354, %r1353, %r1352;
	min.s32 	%r1355, %r1351, %r1354;
	st.shared.u32 	[%r13+16432], %r1355;
	bar.sync 	0;
	ld.shared.u32 	%r1356, [%r13];
	ld.shared.u32 	%r1357, [%r10+132];
	ld.shared.u32 	%r1358, [%r28+10296];
	add.s32 	%r1359, %r1358, %r1357;
	min.s32 	%r1360, %r1356, %r1359;
	st.shared.u32 	[%r13], %r1360;
	ld.shared.u32 	%r1361, [%r13+104];
	ld.shared.u32 	%r1362, [%r10+132];
	ld.shared.u32 	%r1363, [%r28+10400];
	add.s32 	%r1364, %r1363, %r1362;
	min.s32 	%r1365, %r1361, %r1364;
	st.shared.u32 	[%r13+104], %r1365;
	ld.shared.u32 	%r1366, [%r13+208];
	ld.shared.u32 	%r1367, [%r10+132];
	ld.shared.u32 	%r1368, [%r28+10504];
	add.s32 	%r1369, %r1368, %r1367;
	min.s32 	%r1370, %r1366, %r1369;
	st.shared.u32 	[%r13+208], %r1370;
	ld.shared.u32 	%r1371, [%r13+8112];
	ld.shared.u32 	%r1372, [%r10+8244];
	ld.shared.u32 	%r1373, [%r28+10296];
	add.s32 	%r1374, %r1373, %r1372;
	min.s32 	%r1375, %r1371, %r1374;
	st.shared.u32 	[%r13+8112], %r1375;
	ld.shared.u32 	%r1376, [%r13+8216];
	ld.shared.u32 	%r1377, [%r10+8244];
	ld.shared.u32 	%r1378, [%r28+10400];
	add.s32 	%r1379, %r1378, %r1377;
	min.s32 	%r1380, %r1376, %r1379;
	st.shared.u32 	[%r13+8216], %r1380;
	ld.shared.u32 	%r1381, [%r13+8320];
	ld.shared.u32 	%r1382, [%r10+8244];
	ld.shared.u32 	%r1383, [%r28+10504];
	add.s32 	%r1384, %r1383, %r1382;
	min.s32 	%r1385, %r1381, %r1384;
	st.shared.u32 	[%r13+8320], %r1385;
	ld.shared.u32 	%r1386, [%r13+16224];
	ld.shared.u32 	%r1387, [%r10+16356];
	ld.shared.u32 	%r1388, [%r28+10296];
	add.s32 	%r1389, %r1388, %r1387;
	min.s32 	%r1390, %r1386, %r1389;
	st.shared.u32 	[%r13+16224], %r1390;
	ld.shared.u32 	%r1391, [%r13+16328];
	ld.shared.u32 	%r1392, [%r10+16356];
	ld.shared.u32 	%r1393, [%r28+10400];
	add.s32 	%r1394, %r1393, %r1392;
	min.s32 	%r1395, %r1391, %r1394;
	st.shared.u32 	[%r13+16328], %r1395;
	ld.shared.u32 	%r1396, [%r13+16432];
	ld.shared.u32 	%r1397, [%r10+16356];
	ld.shared.u32 	%r1398, [%r28+10504];
	add.s32 	%r1399, %r1398, %r1397;
	min.s32 	%r1400, %r1396, %r1399;
	st.shared.u32 	[%r13+16432], %r1400;
	bar.sync 	0;
	ld.shared.u32 	%r1401, [%r13];
	ld.shared.u32 	%r1402, [%r10+136];
	ld.shared.u32 	%r1403, [%r28+10608];
	add.s32 	%r1404, %r1403, %r1402;
	min.s32 	%r1405, %r1401, %r1404;
	st.shared.u32 	[%r13], %r1405;
	ld.shared.u32 	%r1406, [%r13+104];
	ld.shared.u32 	%r1407, [%r10+136];
	ld.shared.u32 	%r1408, [%r28+10712];
	add.s32 	%r1409, %r1408, %r1407;
	min.s32 	%r1410, %r1406, %r1409;
	st.shared.u32 	[%r13+104], %r1410;
	ld.shared.u32 	%r1411, [%r13+208];
	ld.shared.u32 	%r1412, [%r10+136];
	ld.shared.u32 	%r1413, [%r28+10816];
	add.s32 	%r1414, %r1413, %r1412;
	min.s32 	%r1415, %r1411, %r1414;
	st.shared.u32 	[%r13+208], %r1415;
	ld.shared.u32 	%r1416, [%r13+8112];
	ld.shared.u32 	%r1417, [%r10+8248];
	ld.shared.u32 	%r1418, [%r28+10608];
	add.s32 	%r1419, %r1418, %r1417;
	min.s32 	%r1420, %r1416, %r1419;
	st.shared.u32 	[%r13+8112], %r1420;
	ld.shared.u32 	%r1421, [%r13+8216];
	ld.shared.u32 	%r1422, [%r10+8248];
	ld.shared.u32 	%r1423, [%r28+10712];
	add.s32 	%r1424, %r1423, %r1422;
	min.s32 	%r1425, %r1421, %r1424;
	st.shared.u32 	[%r13+8216], %r1425;
	ld.shared.u32 	%r1426, [%r13+8320];
	ld.shared.u32 	%r1427, [%r10+8248];
	ld.shared.u32 	%r1428, [%r28+10816];
	add.s32 	%r1429, %r1428, %r1427;
	min.s32 	%r1430, %r1426, %r1429;
	st.shared.u32 	[%r13+8320], %r1430;
	ld.shared.u32 	%r1431, [%r13+16224];
	ld.shared.u32 	%r1432, [%r10+16360];
	ld.shared.u32 	%r1433, [%r28+10608];
	add.s32 	%r1434, %r1433, %r1432;
	min.s32 	%r1435, %r1431, %r1434;
	st.shared.u32 	[%r13+16224], %r1435;
	ld.shared.u32 	%r1436, [%r13+16328];
	ld.shared.u32 	%r1437, [%r10+16360];
	ld.shared.u32 	%r1438, [%r28+10712];
	add.s32 	%r1439, %r1438, %r1437;
	min.s32 	%r1440, %r1436, %r1439;
	st.shared.u32 	[%r13+16328], %r1440;
	ld.shared.u32 	%r1441, [%r13+16432];
	ld.shared.u32 	%r1442, [%r10+16360];
	ld.shared.u32 	%r1443, [%r28+10816];
	add.s32 	%r1444, %r1443, %r1442;
	min.s32 	%r1445, %r1441, %r1444;
	st.shared.u32 	[%r13+16432], %r1445;
	bar.sync 	0;
	ld.shared.u32 	%r1446, [%r13];
	ld.shared.u32 	%r1447, [%r10+140];
	ld.shared.u32 	%r1448, [%r28+10920];
	add.s32 	%r1449, %r1448, %r1447;
	min.s32 	%r1450, %r1446, %r1449;
	st.shared.u32 	[%r13], %r1450;
	ld.shared.u32 	%r1451, [%r13+104];
	ld.shared.u32 	%r1452, [%r10+140];
	ld.shared.u32 	%r1453, [%r28+11024];
	add.s32 	%r1454, %r1453, %r1452;
	min.s32 	%r1455, %r1451, %r1454;
	st.shared.u32 	[%r13+104], %r1455;
	ld.shared.u32 	%r1456, [%r13+208];
	ld.shared.u32 	%r1457, [%r10+140];
	ld.shared.u32 	%r1458, [%r28+11128];
	add.s32 	%r1459, %r1458, %r1457;
	min.s32 	%r1460, %r1456, %r1459;
	st.shared.u32 	[%r13+208], %r1460;
	ld.shared.u32 	%r1461, [%r13+8112];
	ld.shared.u32 	%r1462, [%r10+8252];
	ld.shared.u32 	%r1463, [%r28+10920];
	add.s32 	%r1464, %r1463, %r1462;
	min.s32 	%r1465, %r1461, %r1464;
	st.shared.u32 	[%r13+8112], %r1465;
	ld.shared.u32 	%r1466, [%r13+8216];
	ld.shared.u32 	%r1467, [%r10+8252];
	ld.shared.u32 	%r1468, [%r28+11024];
	add.s32 	%r1469, %r1468, %r1467;
	min.s32 	%r1470, %r1466, %r1469;
	st.shared.u32 	[%r13+8216], %r1470;
	ld.shared.u32 	%r1471, [%r13+8320];
	ld.shared.u32 	%r1472, [%r10+8252];
	ld.shared.u32 	%r1473, [%r28+11128];
	add.s32 	%r1474, %r1473, %r1472;
	min.s32 	%r1475, %r1471, %r1474;
	st.shared.u32 	[%r13+8320], %r1475;
	ld.shared.u32 	%r1476, [%r13+16224];
	ld.shared.u32 	%r1477, [%r10+16364];
	ld.shared.u32 	%r1478, [%r28+10920];
	add.s32 	%r1479, %r1478, %r1477;
	min.s32 	%r1480, %r1476, %r1479;
	st.shared.u32 	[%r13+16224], %r1480;
	ld.shared.u32 	%r1481, [%r13+16328];
	ld.shared.u32 	%r1482, [%r10+16364];
	ld.shared.u32 	%r1483, [%r28+11024];
	add.s32 	%r1484, %r1483, %r1482;
	min.s32 	%r1485, %r1481, %r1484;
	st.shared.u32 	[%r13+16328], %r1485;
	ld.shared.u32 	%r1486, [%r13+16432];
	ld.shared.u32 	%r1487, [%r10+16364];
	ld.shared.u32 	%r1488, [%r28+11128];
	add.s32 	%r1489, %r1488, %r1487;
	min.s32 	%r1490, %r1486, %r1489;
	st.shared.u32 	[%r13+16432], %r1490;
	bar.sync 	0;
	ld.shared.u32 	%r1491, [%r13];
	ld.shared.u32 	%r1492, [%r10+144];
	ld.shared.u32 	%r1493, [%r28+11232];
	add.s32 	%r1494, %r1493, %r1492;
	min.s32 	%r1495, %r1491, %r1494;
	st.shared.u32 	[%r13], %r1495;
	ld.shared.u32 	%r1496, [%r13+104];
	ld.shared.u32 	%r1497, [%r10+144];
	ld.shared.u32 	%r1498, [%r28+11336];
	add.s32 	%r1499, %r1498, %r1497;
	min.s32 	%r1500, %r1496, %r1499;
	st.shared.u32 	[%r13+104], %r1500;
	ld.shared.u32 	%r1501, [%r13+208];
	ld.shared.u32 	%r1502, [%r10+144];
	ld.shared.u32 	%r1503, [%r28+11440];
	add.s32 	%r1504, %r1503, %r1502;
	min.s32 	%r1505, %r1501, %r1504;
	st.shared.u32 	[%r13+208], %r1505;
	ld.shared.u32 	%r1506, [%r13+8112];
	ld.shared.u32 	%r1507, [%r10+8256];
	ld.shared.u32 	%r1508, [%r28+11232];
	add.s32 	%r1509, %r1508, %r1507;
	min.s32 	%r1510, %r1506, %r1509;
	st.shared.u32 	[%r13+8112], %r1510;
	ld.shared.u32 	%r1511, [%r13+8216];
	ld.shared.u32 	%r1512, [%r10+8256];
	ld.shared.u32 	%r1513, [%r28+11336];
	add.s32 	%r1514, %r1513, %r1512;
	min.s32 	%r1515, %r1511, %r1514;
	st.shared.u32 	[%r13+8216], %r1515;
	ld.shared.u32 	%r1516, [%r13+8320];
	ld.shared.u32 	%r1517, [%r10+8256];
	ld.shared.u32 	%r1518, [%r28+11440];
	add.s32 	%r1519, %r1518, %r1517;
	min.s32 	%r1520, %r1516, %r1519;
	st.shared.u32 	[%r13+8320], %r1520;
	ld.shared.u32 	%r1521, [%r13+16224];
	ld.shared.u32 	%r1522, [%r10+16368];
	ld.shared.u32 	%r1523, [%r28+11232];
	add.s32 	%r1524, %r1523, %r1522;
	min.s32 	%r1525, %r1521, %r1524;
	st.shared.u32 	[%r13+16224], %r1525;
	ld.shared.u32 	%r1526, [%r13+16328];
	ld.shared.u32 	%r1527, [%r10+16368];
	ld.shared.u32 	%r1528, [%r28+11336];
	add.s32 	%r1529, %r1528, %r1527;
	min.s32 	%r1530, %r1526, %r1529;
	st.shared.u32 	[%r13+16328], %r1530;
	ld.shared.u32 	%r1531, [%r13+16432];
	ld.shared.u32 	%r1532, [%r10+16368];
	ld.shared.u32 	%r1533, [%r28+11440];
	add.s32 	%r1534, %r1533, %r1532;
	min.s32 	%r1535, %r1531, %r1534;
	st.shared.u32 	[%r13+16432], %r1535;
	bar.sync 	0;
	ld.shared.u32 	%r1536, [%r13];
	ld.shared.u32 	%r1537, [%r10+148];
	ld.shared.u32 	%r1538, [%r28+11544];
	add.s32 	%r1539, %r1538, %r1537;
	min.s32 	%r1540, %r1536, %r1539;
	st.shared.u32 	[%r13], %r1540;
	ld.shared.u32 	%r1541, [%r13+104];
	ld.shared.u32 	%r1542, [%r10+148];
	ld.shared.u32 	%r1543, [%r28+11648];
	add.s32 	%r1544, %r1543, %r1542;
	min.s32 	%r1545, %r1541, %r1544;
	st.shared.u32 	[%r13+104], %r1545;
	ld.shared.u32 	%r1546, [%r13+208];
	ld.shared.u32 	%r1547, [%r10+148];
	ld.shared.u32 	%r1548, [%r28+11752];
	add.s32 	%r1549, %r1548, %r1547;
	min.s32 	%r1550, %r1546, %r1549;
	st.shared.u32 	[%r13+208], %r1550;
	ld.shared.u32 	%r1551, [%r13+8112];
	ld.shared.u32 	%r1552, [%r10+8260];
	ld.shared.u32 	%r1553, [%r28+11544];
	add.s32 	%r1554, %r1553, %r1552;
	min.s32 	%r1555, %r1551, %r1554;
	st.shared.u32 	[%r13+8112], %r1555;
	ld.shared.u32 	%r1556, [%r13+8216];
	ld.shared.u32 	%r1557, [%r10+8260];
	ld.shared.u32 	%r1558, [%r28+11648];
	add.s32 	%r1559, %r1558, %r1557;
	min.s32 	%r1560, %r1556, %r1559;
	st.shared.u32 	[%r13+8216], %r1560;
	ld.shared.u32 	%r1561, [%r13+8320];
	ld.shared.u32 	%r1562, [%r10+8260];
	ld.shared.u32 	%r1563, [%r28+11752];
	add.s32 	%r1564, %r1563, %r1562;
	min.s32 	%r1565, %r1561, %r1564;
	st.shared.u32 	[%r13+8320], %r1565;
	ld.shared.u32 	%r1566, [%r13+16224];
	ld.shared.u32 	%r1567, [%r10+16372];
	ld.shared.u32 	%r1568, [%r28+11544];
	add.s32 	%r1569, %r1568, %r1567;
	min.s32 	%r1570, %r1566, %r1569;
	st.shared.u32 	[%r13+16224], %r1570;
	ld.shared.u32 	%r1571, [%r13+16328];
	ld.shared.u32 	%r1572, [%r10+16372];
	ld.shared.u32 	%r1573, [%r28+11648];
	add.s32 	%r1574, %r1573, %r1572;
	min.s32 	%r1575, %r1571, %r1574;
	st.shared.u32 	[%r13+16328], %r1575;
	ld.shared.u32 	%r1576, [%r13+16432];
	ld.shared.u32 	%r1577, [%r10+16372];
	ld.shared.u32 	%r1578, [%r28+11752];
	add.s32 	%r1579, %r1578, %r1577;
	min.s32 	%r1580, %r1576, %r1579;
	st.shared.u32 	[%r13+16432], %r1580;
	bar.sync 	0;
	ld.shared.u32 	%r1581, [%r13];
	ld.shared.u32 	%r1582, [%r10+152];
	ld.shared.u32 	%r1583, [%r28+11856];
	add.s32 	%r1584, %r1583, %r1582;
	min.s32 	%r1585, %r1581, %r1584;
	st.shared.u32 	[%r13], %r1585;
	ld.shared.u32 	%r1586, [%r13+104];
	ld.shared.u32 	%r1587, [%r10+152];
	ld.shared.u32 	%r1588, [%r28+11960];
	add.s32 	%r1589, %r1588, %r1587;
	min.s32 	%r1590, %r1586, %r1589;
	st.shared.u32 	[%r13+104], %r1590;
	ld.shared.u32 	%r1591, [%r13+208];
	ld.shared.u32 	%r1592, [%r10+152];
	ld.shared.u32 	%r1593, [%r28+12064];
	add.s32 	%r1594, %r1593, %r1592;
	min.s32 	%r1595, %r1591, %r1594;
	st.shared.u32 	[%r13+208], %r1595;
	ld.shared.u32 	%r1596, [%r13+8112];
	ld.shared.u32 	%r1597, [%r10+8264];
	ld.shared.u32 	%r1598, [%r28+11856];
	add.s32 	%r1599, %r1598, %r1597;
	min.s32 	%r1600, %r1596, %r1599;
	st.shared.u32 	[%r13+8112], %r1600;
	ld.shared.u32 	%r1601, [%r13+8216];
	ld.shared.u32 	%r1602, [%r10+8264];
	ld.shared.u32 	%r1603, [%r28+11960];
	add.s32 	%r1604, %r1603, %r1602;
	min.s32 	%r1605, %r1601, %r1604;
	st.shared.u32 	[%r13+8216], %r1605;
	ld.shared.u32 	%r1606, [%r13+8320];
	ld.shared.u32 	%r1607, [%r10+8264];
	ld.shared.u32 	%r1608, [%r28+12064];
	add.s32 	%r1609, %r1608, %r1607;
	min.s32 	%r1610, %r1606, %r1609;
	st.shared.u32 	[%r13+8320], %r1610;
	ld.shared.u32 	%r1611, [%r13+16224];
	ld.shared.u32 	%r1612, [%r10+16376];
	ld.shared.u32 	%r1613, [%r28+11856];
	add.s32 	%r1614, %r1613, %r1612;
	min.s32 	%r1615, %r1611, %r1614;
	st.shared.u32 	[%r13+16224], %r1615;
	ld.shared.u32 	%r1616, [%r13+16328];
	ld.shared.u32 	%r1617, [%r10+16376];
	ld.shared.u32 	%r1618, [%r28+11960];
	add.s32 	%r1619, %r1618, %r1617;
	min.s32 	%r1620, %r1616, %r1619;
	st.shared.u32 	[%r13+16328], %r1620;
	ld.shared.u32 	%r1621, [%r13+16432];
	ld.shared.u32 	%r1622, [%r10+16376];
	ld.shared.u32 	%r1623, [%r28+12064];
	add.s32 	%r1624, %r1623, %r1622;
	min.s32 	%r1625, %r1621, %r1624;
	st.shared.u32 	[%r13+16432], %r1625;
	bar.sync 	0;
	ld.shared.u32 	%r1626, [%r13];
	ld.shared.u32 	%r1627, [%r10+156];
	ld.shared.u32 	%r1628, [%r28+12168];
	add.s32 	%r1629, %r1628, %r1627;
	min.s32 	%r1630, %r1626, %r1629;
	st.shared.u32 	[%r13], %r1630;
	ld.shared.u32 	%r1631, [%r13+104];
	ld.shared.u32 	%r1632, [%r10+156];
	ld.shared.u32 	%r1633, [%r28+12272];
	add.s32 	%r1634, %r1633, %r1632;
	min.s32 	%r1635, %r1631, %r1634;
	st.shared.u32 	[%r13+104], %r1635;
	ld.shared.u32 	%r1636, [%r13+208];
	ld.shared.u32 	%r1637, [%r10+156];
	ld.shared.u32 	%r1638, [%r28+12376];
	add.s32 	%r1639, %r1638, %r1637;
	min.s32 	%r1640, %r1636, %r1639;
	st.shared.u32 	[%r13+208], %r1640;
	ld.shared.u32 	%r1641, [%r13+8112];
	ld.shared.u32 	%r1642, [%r10+8268];
	ld.shared.u32 	%r1643, [%r28+12168];
	add.s32 	%r1644, %r1643, %r1642;
	min.s32 	%r1645, %r1641, %r1644;
	st.shared.u32 	[%r13+8112], %r1645;
	ld.shared.u32 	%r1646, [%r13+8216];
	ld.shared.u32 	%r1647, [%r10+8268];
	ld.shared.u32 	%r1648, [%r28+12272];
	add.s32 	%r1649, %r1648, %r1647;
	min.s32 	%r1650, %r1646, %r1649;
	st.shared.u32 	[%r13+8216], %r1650;
	ld.shared.u32 	%r1651, [%r13+8320];
	ld.shared.u32 	%r1652, [%r10+8268];
	ld.shared.u32 	%r1653, [%r28+12376];
	add.s32 	%r1654, %r1653, %r1652;
	min.s32 	%r1655, %r1651, %r1654;
	st.shared.u32 	[%r13+8320], %r1655;
	ld.shared.u32 	%r1656, [%r13+16224];
	ld.shared.u32 	%r1657, [%r10+16380];
	ld.shared.u32 	%r1658, [%r28+12168];
	add.s32 	%r1659, %r1658, %r1657;
	min.s32 	%r1660, %r1656, %r1659;
	st.shared.u32 	[%r13+16224], %r1660;
	ld.shared.u32 	%r1661, [%r13+16328];
	ld.shared.u32 	%r1662, [%r10+16380];
	ld.shared.u32 	%r1663, [%r28+12272];
	add.s32 	%r1664, %r1663, %r1662;
	min.s32 	%r1665, %r1661, %r1664;
	st.shared.u32 	[%r13+16328], %r1665;
	ld.shared.u32 	%r1666, [%r13+16432];
	ld.shared.u32 	%r1667, [%r10+16380];
	ld.shared.u32 	%r1668, [%r28+12376];
	add.s32 	%r1669, %r1668, %r1667;
	min.s32 	%r1670, %r1666, %r1669;
	st.shared.u32 	[%r13+16432], %r1670;
	bar.sync 	0;
	ld.shared.u32 	%r1671, [%r13];
	ld.shared.u32 	%r1672, [%r10+160];
	ld.shared.u32 	%r1673, [%r28+12480];
	add.s32 	%r1674, %r1673, %r1672;
	min.s32 	%r1675, %r1671, %r1674;
	st.shared.u32 	[%r13], %r1675;
	ld.shared.u32 	%r1676, [%r13+104];
	ld.shared.u32 	%r1677, [%r10+160];
	ld.shared.u32 	%r1678, [%r28+12584];
	add.s32 	%r1679, %r1678, %r1677;
	min.s32 	%r1680, %r1676, %r1679;
	st.shared.u32 	[%r13+104], %r1680;
	ld.shared.u32 	%r1681, [%r13+208];
	ld.shared.u32 	%r1682, [%r10+160];
	ld.shared.u32 	%r1683, [%r28+12688];
	add.s32 	%r1684, %r1683, %r1682;
	min.s32 	%r1685, %r1681, %r1684;
	st.shared.u32 	[%r13+208], %r1685;
	ld.shared.u32 	%r1686, [%r13+8112];
	ld.shared.u32 	%r1687, [%r10+8272];
	ld.shared.u32 	%r1688, [%r28+12480];
	add.s32 	%r1689, %r1688, %r1687;
	min.s32 	%r1690, %r1686, %r1689;
	st.shared.u32 	[%r13+8112], %r1690;
	ld.shared.u32 	%r1691, [%r13+8216];
	ld.shared.u32 	%r1692, [%r10+8272];
	ld.shared.u32 	%r1693, [%r28+12584];
	add.s32 	%r1694, %r1693, %r1692;
	min.s32 	%r1695, %r1691, %r1694;
	st.shared.u32 	[%r13+8216], %r1695;
	ld.shared.u32 	%r1696, [%r13+8320];
	ld.shared.u32 	%r1697, [%r10+8272];
	ld.shared.u32 	%r1698, [%r28+12688];
	add.s32 	%r1699, %r1698, %r1697;
	min.s32 	%r1700, %r1696, %r1699;
	st.shared.u32 	[%r13+8320], %r1700;
	ld.shared.u32 	%r1701, [%r13+16224];
	ld.shared.u32 	%r1702, [%r10+16384];
	ld.shared.u32 	%r1703, [%r28+12480];
	add.s32 	%r1704, %r1703, %r1702;
	min.s32 	%r1705, %r1701, %r1704;
	st.shared.u32 	[%r13+16224], %r1705;
	ld.shared.u32 	%r1706, [%r13+16328];
	ld.shared.u32 	%r1707, [%r10+16384];
	ld.shared.u32 	%r1708, [%r28+12584];
	add.s32 	%r1709, %r1708, %r1707;
	min.s32 	%r1710, %r1706, %r1709;
	st.shared.u32 	[%r13+16328], %r1710;
	ld.shared.u32 	%r1711, [%r13+16432];
	ld.shared.u32 	%r1712, [%r10+16384];
	ld.shared.u32 	%r1713, [%r28+12688];
	add.s32 	%r1714, %r1713, %r1712;
	min.s32 	%r1715, %r1711, %r1714;
	st.shared.u32 	[%r13+16432], %r1715;
	bar.sync 	0;
	ld.shared.u32 	%r1716, [%r13];
	ld.shared.u32 	%r1717, [%r10+164];
	ld.shared.u32 	%r1718, [%r28+12792];
	add.s32 	%r1719, %r1718, %r1717;
	min.s32 	%r1720, %r1716, %r1719;
	st.shared.u32 	[%r13], %r1720;
	ld.shared.u32 	%r1721, [%r13+104];
	ld.shared.u32 	%r1722, [%r10+164];
	ld.shared.u32 	%r1723, [%r28+12896];
	add.s32 	%r1724, %r1723, %r1722;
	min.s32 	%r1725, %r1721, %r1724;
	st.shared.u32 	[%r13+104], %r1725;
	ld.shared.u32 	%r1726, [%r13+208];
	ld.shared.u32 	%r1727, [%r10+164];
	ld.shared.u32 	%r1728, [%r28+13000];
	add.s32 	%r1729, %r1728, %r1727;
	min.s32 	%r1730, %r1726, %r1729;
	st.shared.u32 	[%r13+208], %r1730;
	ld.shared.u32 	%r1731, [%r13+8112];
	ld.shared.u32 	%r1732, [%r10+8276];
	ld.shared.u32 	%r1733, [%r28+12792];
	add.s32 	%r1734, %r1733, %r1732;
	min.s32 	%r1735, %r1731, %r1734;
	st.shared.u32 	[%r13+8112], %r1735;
	ld.shared.u32 	%r1736, [%r13+8216];
	ld.shared.u32 	%r1737, [%r10+8276];
	ld.shared.u32 	%r1738, [%r28+12896];
	add.s32 	%r1739, %r1738, %r1737;
	min.s32 	%r1740, %r1736, %r1739;
	st.shared.u32 	[%r13+8216], %r1740;
	ld.shared.u32 	%r1741, [%r13+8320];
	ld.shared.u32 	%r1742, [%r10+8276];
	ld.shared.u32 	%r1743, [%r28+13000];
	add.s32 	%r1744, %r1743, %r1742;
	min.s32 	%r1745, %r1741, %r1744;
	st.shared.u32 	[%r13+8320], %r1745;
	ld.shared.u32 	%r1746, [%r13+16224];
	ld.shared.u32 	%r1747, [%r10+16388];
	ld.shared.u32 	%r1748, [%r28+12792];
	add.s32 	%r1749, %r1748, %r1747;
	min.s32 	%r1750, %r1746, %r1749;
	st.shared.u32 	[%r13+16224], %r1750;
	ld.shared.u32 	%r1751, [%r13+16328];
	ld.shared.u32 	%r1752, [%r10+16388];
	ld.shared.u32 	%r1753, [%r28+12896];
	add.s32 	%r1754, %r1753, %r1752;
	min.s32 	%r1755, %r1751, %r1754;
	st.shared.u32 	[%r13+16328], %r1755;
	ld.shared.u32 	%r1756, [%r13+16432];
	ld.shared.u32 	%r1757, [%r10+16388];
	ld.shared.u32 	%r1758, [%r28+13000];
	add.s32 	%r1759, %r1758, %r1757;
	min.s32 	%r1760, %r1756, %r1759;
	st.shared.u32 	[%r13+16432], %r1760;
	bar.sync 	0;
	ld.shared.u32 	%r1761, [%r13];
	ld.shared.u32 	%r1762, [%r10+168];
	ld.shared.u32 	%r1763, [%r28+13104];
	add.s32 	%r1764, %r1763, %r1762;
	min.s32 	%r1765, %r1761, %r1764;
	st.shared.u32 	[%r13], %r1765;
	ld.shared.u32 	%r1766, [%r13+104];
	ld.shared.u32 	%r1767, [%r10+168];
	ld.shared.u32 	%r1768, [%r28+13208];
	add.s32 	%r1769, %r1768, %r1767;
	min.s32 	%r1770, %r1766, %r1769;
	st.shared.u32 	[%r13+104], %r1770;
	ld.shared.u32 	%r1771, [%r13+208];
	ld.shared.u32 	%r1772, [%r10+168];
	ld.shared.u32 	%r1773, [%r28+13312];
	add.s32 	%r1774, %r1773, %r1772;
	min.s32 	%r1775, %r1771, %r1774;
	st.shared.u32 	[%r13+208], %r1775;
	ld.shared.u32 	%r1776, [%r13+8112];
	ld.shared.u32 	%r1777, [%r10+8280];
	ld.shared.u32 	%r1778, [%r28+13104];
	add.s32 	%r1779, %r1778, %r1777;
	min.s32 	%r1780, %r1776, %r1779;
	st.shared.u32 	[%r13+8112], %r1780;
	ld.shared.u32 	%r1781, [%r13+8216];
	ld.shared.u32 	%r1782, [%r10+8280];
	ld.shared.u32 	%r1783, [%r28+13208];
	add.s32 	%r1784, %r1783, %r1782;
	min.s32 	%r1785, %r1781, %r1784;
	st.shared.u32 	[%r13+8216], %r1785;
	ld.shared.u32 	%r1786, [%r13+8320];
	ld.shared.u32 	%r1787, [%r10+8280];
	ld.shared.u32 	%r1788, [%r28+13312];
	add.s32 	%r1789, %r1788, %r1787;
	min.s32 	%r1790, %r1786, %r1789;
	st.shared.u32 	[%r13+8320], %r1790;
	ld.shared.u32 	%r1791, [%r13+16224];
	ld.shared.u32 	%r1792, [%r10+16392];
	ld.shared.u32 	%r1793, [%r28+13104];
	add.s32 	%r1794, %r1793, %r1792;
	min.s32 	%r1795, %r1791, %r1794;
	st.shared.u32 	[%r13+16224], %r1795;
	ld.shared.u32 	%r1796, [%r13+16328];
	ld.shared.u32 	%r1797, [%r10+16392];
	ld.shared.u32 	%r1798, [%r28+13208];
	add.s32 	%r1799, %r1798, %r1797;
	min.s32 	%r1800, %r1796, %r1799;
	st.shared.u32 	[%r13+16328], %r1800;
	ld.shared.u32 	%r1801, [%r13+16432];
	ld.shared.u32 	%r1802, [%r10+16392];
	ld.shared.u32 	%r1803, [%r28+13312];
	add.s32 	%r1804, %r1803, %r1802;
	min.s32 	%r1805, %r1801, %r1804;
	st.shared.u32 	[%r13+16432], %r1805;
	bar.sync 	0;
	ld.shared.u32 	%r1806, [%r13];
	ld.shared.u32 	%r1807, [%r10+172];
	ld.shared.u32 	%r1808, [%r28+13416];
	add.s32 	%r1809, %r1808, %r1807;
	min.s32 	%r1810, %r1806, %r1809;
	st.shared.u32 	[%r13], %r1810;
	ld.shared.u32 	%r1811, [%r13+104];
	ld.shared.u32 	%r1812, [%r10+172];
	ld.shared.u32 	%r1813, [%r28+13520];
	add.s32 	%r1814, %r1813, %r1812;
	min.s32 	%r1815, %r1811, %r1814;
	st.shared.u32 	[%r13+104], %r1815;
	ld.shared.u32 	%r1816, [%r13+208];
	ld.shared.u32 	%r1817, [%r10+172];
	ld.shared.u32 	%r1818, [%r28+13624];
	add.s32 	%r1819, %r1818, %r1817;
	min.s32 	%r1820, %r1816, %r1819;
	st.shared.u32 	[%r13+208], %r1820;
	ld.shared.u32 	%r1821, [%r13+8112];
	ld.shared.u32 	%r1822, [%r10+8284];
	ld.shared.u32 	%r1823, [%r28+13416];
	add.s32 	%r1824, %r1823, %r1822;
	min.s32 	%r1825, %r1821, %r1824;
	st.shared.u32 	[%r13+8112], %r1825;
	ld.shared.u32 	%r1826, [%r13+8216];
	ld.shared.u32 	%r1827, [%r10+8284];
	ld.shared.u32 	%r1828, [%r28+13520];
	add.s32 	%r1829, %r1828, %r1827;
	min.s32 	%r1830, %r1826, %r1829;
	st.shared.u32 	[%r13+8216], %r1830;
	ld.shared.u32 	%r1831, [%r13+8320];
	ld.shared.u32 	%r1832, [%r10+8284];
	ld.shared.u32 	%r1833, [%r28+13624];
	add.s32 	%r1834, %r1833, %r1832;
	min.s32 	%r1835, %r1831, %r1834;
	st.shared.u32 	[%r13+8320], %r1835;
	ld.shared.u32 	%r1836, [%r13+16224];
	ld.shared.u32 	%r1837, [%r10+16396];
	ld.shared.u32 	%r1838, [%r28+13416];
	add.s32 	%r1839, %r1838, %r1837;
	min.s32 	%r1840, %r1836, %r1839;
	st.shared.u32 	[%r13+16224], %r1840;
	ld.shared.u32 	%r1841, [%r13+16328];
	ld.shared.u32 	%r1842, [%r10+16396];
	ld.shared.u32 	%r1843, [%r28+13520];
	add.s32 	%r1844, %r1843, %r1842;
	min.s32 	%r1845, %r1841, %r1844;
	st.shared.u32 	[%r13+16328], %r1845;
	ld.shared.u32 	%r1846, [%r13+16432];
	ld.shared.u32 	%r1847, [%r10+16396];
	ld.shared.u32 	%r1848, [%r28+13624];
	add.s32 	%r1849, %r1848, %r1847;
	min.s32 	%r1850, %r1846, %r1849;
	st.shared.u32 	[%r13+16432], %r1850;
	bar.sync 	0;
	ld.shared.u32 	%r1851, [%r13];
	ld.shared.u32 	%r1852, [%r10+176];
	ld.shared.u32 	%r1853, [%r28+13728];
	add.s32 	%r1854, %r1853, %r1852;
	min.s32 	%r1855, %r1851, %r1854;
	st.shared.u32 	[%r13], %r1855;
	ld.shared.u32 	%r1856, [%r13+104];
	ld.shared.u32 	%r1857, [%r10+176];
	ld.shared.u32 	%r1858, [%r28+13832];
	add.s32 	%r1859, %r1858, %r1857;
	min.s32 	%r1860, %r1856, %r1859;
	st.shared.u32 	[%r13+104], %r1860;
	ld.shared.u32 	%r1861, [%r13+208];
	ld.shared.u32 	%r1862, [%r10+176];
	ld.shared.u32 	%r1863, [%r28+13936];
	add.s32 	%r1864, %r1863, %r1862;
	min.s32 	%r1865, %r1861, %r1864;
	st.shared.u32 	[%r13+208], %r1865;
	ld.shared.u32 	%r1866, [%r13+8112];
	ld.shared.u32 	%r1867, [%r10+8288];
	ld.shared.u32 	%r1868, [%r28+13728];
	add.s32 	%r1869, %r1868, %r1867;
	min.s32 	%r1870, %r1866, %r1869;
	st.shared.u32 	[%r13+8112], %r1870;
	ld.shared.u32 	%r1871, [%r13+8216];
	ld.shared.u32 	%r1872, [%r10+8288];
	ld.shared.u32 	%r1873, [%r28+13832];
	add.s32 	%r1874, %r1873, %r1872;
	min.s32 	%r1875, %r1871, %r1874;
	st.shared.u32 	[%r13+8216], %r1875;
	ld.shared.u32 	%r1876, [%r13+8320];
	ld.shared.u32 	%r1877, [%r10+8288];
	ld.shared.u32 	%r1878, [%r28+13936];
	add.s32 	%r1879, %r1878, %r1877;
	min.s32 	%r1880, %r1876, %r1879;
	st.shared.u32 	[%r13+8320], %r1880;
	ld.shared.u32 	%r1881, [%r13+16224];
	ld.shared.u32 	%r1882, [%r10+16400];
	ld.shared.u32 	%r1883, [%r28+13728];
	add.s32 	%r1884, %r1883, %r1882;
	min.s32 	%r1885, %r1881, %r1884;
	st.shared.u32 	[%r13+16224], %r1885;
	ld.shared.u32 	%r1886, [%r13+16328];
	ld.shared.u32 	%r1887, [%r10+16400];
	ld.shared.u32 	%r1888, [%r28+13832];
	add.s32 	%r1889, %r1888, %r1887;
	min.s32 	%r1890, %r1886, %r1889;
	st.shared.u32 	[%r13+16328], %r1890;
	ld.shared.u32 	%r1891, [%r13+16432];
	ld.shared.u32 	%r1892, [%r10+16400];
	ld.shared.u32 	%r1893, [%r28+13936];
	add.s32 	%r1894, %r1893, %r1892;
	min.s32 	%r1895, %r1891, %r1894;
	st.shared.u32 	[%r13+16432], %r1895;
	bar.sync 	0;
	ld.shared.u32 	%r1896, [%r13];
	ld.shared.u32 	%r1897, [%r10+180];
	ld.shared.u32 	%r1898, [%r28+14040];
	add.s32 	%r1899, %r1898, %r1897;
	min.s32 	%r1900, %r1896, %r1899;
	st.shared.u32 	[%r13], %r1900;
	ld.shared.u32 	%r1901, [%r13+104];
	ld.shared.u32 	%r1902, [%r10+180];
	ld.shared.u32 	%r1903, [%r28+14144];
	add.s32 	%r1904, %r1903, %r1902;
	min.s32 	%r1905, %r1901, %r1904;
	st.shared.u32 	[%r13+104], %r1905;
	ld.shared.u32 	%r1906, [%r13+208];
	ld.shared.u32 	%r1907, [%r10+180];
	ld.shared.u32 	%r1908, [%r28+14248];
	add.s32 	%r1909, %r1908, %r1907;
	min.s32 	%r1910, %r1906, %r1909;
	st.shared.u32 	[%r13+208], %r1910;
	ld.shared.u32 	%r1911, [%r13+8112];
	ld.shared.u32 	%r1912, [%r10+8292];
	ld.shared.u32 	%r1913, [%r28+14040];
	add.s32 	%r1914, %r1913, %r1912;
	min.s32 	%r1915, %r1911, %r1914;
	st.shared.u32 	[%r13+8112], %r1915;
	ld.shared.u32 	%r1916, [%r13+8216];
	ld.shared.u32 	%r1917, [%r10+8292];
	ld.shared.u32 	%r1918, [%r28+14144];
	add.s32 	%r1919, %r1918, %r1917;
	min.s32 	%r1920, %r1916, %r1919;
	st.shared.u32 	[%r13+8216], %r1920;
	ld.shared.u32 	%r1921, [%r13+8320];
	ld.shared.u32 	%r1922, [%r10+8292];
	ld.shared.u32 	%r1923, [%r28+14248];
	add.s32 	%r1924, %r1923, %r1922;
	min.s32 	%r1925, %r1921, %r1924;
	st.shared.u32 	[%r13+8320], %r1925;
	ld.shared.u32 	%r1926, [%r13+16224];
	ld.shared.u32 	%r1927, [%r10+16404];
	ld.shared.u32 	%r1928, [%r28+14040];
	add.s32 	%r1929, %r1928, %r1927;
	min.s32 	%r1930, %r1926, %r1929;
	st.shared.u32 	[%r13+16224], %r1930;
	ld.shared.u32 	%r1931, [%r13+16328];
	ld.shared.u32 	%r1932, [%r10+16404];
	ld.shared.u32 	%r1933, [%r28+14144];
	add.s32 	%r1934, %r1933, %r1932;
	min.s32 	%r1935, %r1931, %r1934;
	st.shared.u32 	[%r13+16328], %r1935;
	ld.shared.u32 	%r1936, [%r13+16432];
	ld.shared.u32 	%r1937, [%r10+16404];
	ld.shared.u32 	%r1938, [%r28+14248];
	add.s32 	%r1939, %r1938, %r1937;
	min.s32 	%r1940, %r1936, %r1939;
	st.shared.u32 	[%r13+16432], %r1940;
	bar.sync 	0;
	ld.shared.u32 	%r1941, [%r13];
	ld.shared.u32 	%r1942, [%r10+184];
	ld.shared.u32 	%r1943, [%r28+14352];
	add.s32 	%r1944, %r1943, %r1942;
	min.s32 	%r1945, %r1941, %r1944;
	st.shared.u32 	[%r13], %r1945;
	ld.shared.u32 	%r1946, [%r13+104];
	ld.shared.u32 	%r1947, [%r10+184];
	ld.shared.u32 	%r1948, [%r28+14456];
	add.s32 	%r1949, %r1948, %r1947;
	min.s32 	%r1950, %r1946, %r1949;
	st.shared.u32 	[%r13+104], %r1950;
	ld.shared.u32 	%r1951, [%r13+208];
	ld.shared.u32 	%r1952, [%r10+184];
	ld.shared.u32 	%r1953, [%r28+14560];
	add.s32 	%r1954, %r1953, %r1952;
	min.s32 	%r1955, %r1951, %r1954;
	st.shared.u32 	[%r13+208], %r1955;
	ld.shared.u32 	%r1956, [%r13+8112];
	ld.shared.u32 	%r1957, [%r10+8296];
	ld.shared.u32 	%r1958, [%r28+14352];
	add.s32 	%r1959, %r1958, %r1957;
	min.s32 	%r1960, %r1956, %r1959;
	st.shared.u32 	[%r13+8112], %r1960;
	ld.shared.u32 	%r1961, [%r13+8216];
	ld.shared.u32 	%r1962, [%r10+8296];
	ld.shared.u32 	%r1963, [%r28+14456];
	add.s32 	%r1964, %r1963, %r1962;
	min.s32 	%r1965, %r1961, %r1964;
	st.shared.u32 	[%r13+8216], %r1965;
	ld.shared.u32 	%r1966, [%r13+8320];
	ld.shared.u32 	%r1967, [%r10+8296];
	ld.shared.u32 	%r1968, [%r28+14560];
	add.s32 	%r1969, %r1968, %r1967;
	min.s32 	%r1970, %r1966, %r1969;
	st.shared.u32 	[%r13+8320], %r1970;
	ld.shared.u32 	%r1971, [%r13+16224];
	ld.shared.u32 	%r1972, [%r10+16408];
	ld.shared.u32 	%r1973, [%r28+14352];
	add.s32 	%r1974, %r1973, %r1972;
	min.s32 	%r1975, %r1971, %r1974;
	st.shared.u32 	[%r13+16224], %r1975;
	ld.shared.u32 	%r1976, [%r13+16328];
	ld.shared.u32 	%r1977, [%r10+16408];
	ld.shared.u32 	%r1978, [%r28+14456];
	add.s32 	%r1979, %r1978, %r1977;
	min.s32 	%r1980, %r1976, %r1979;
	st.shared.u32 	[%r13+16328], %r1980;
	ld.shared.u32 	%r1981, [%r13+16432];
	ld.shared.u32 	%r1982, [%r10+16408];
	ld.shared.u32 	%r1983, [%r28+14560];
	add.s32 	%r1984, %r1983, %r1982;
	min.s32 	%r1985, %r1981, %r1984;
	st.shared.u32 	[%r13+16432], %r1985;
	bar.sync 	0;
	ld.shared.u32 	%r1986, [%r13];
	ld.shared.u32 	%r1987, [%r10+188];
	ld.shared.u32 	%r1988, [%r28+14664];
	add.s32 	%r1989, %r1988, %r1987;
	min.s32 	%r1990, %r1986, %r1989;
	st.shared.u32 	[%r13], %r1990;
	ld.shared.u32 	%r1991, [%r13+104];
	ld.shared.u32 	%r1992, [%r10+188];
	ld.shared.u32 	%r1993, [%r28+14768];
	add.s32 	%r1994, %r1993, %r1992;
	min.s32 	%r1995, %r1991, %r1994;
	st.shared.u32 	[%r13+104], %r1995;
	ld.shared.u32 	%r1996, [%r13+208];
	ld.shared.u32 	%r1997, [%r10+188];
	ld.shared.u32 	%r1998, [%r28+14872];
	add.s32 	%r1999, %r1998, %r1997;
	min.s32 	%r2000, %r1996, %r1999;
	st.shared.u32 	[%r13+208], %r2000;
	ld.shared.u32 	%r2001, [%r13+8112];
	ld.shared.u32 	%r2002, [%r10+8300];
	ld.shared.u32 	%r2003, [%r28+14664];
	add.s32 	%r2004, %r2003, %r2002;
	min.s32 	%r2005, %r2001, %r2004;
	st.shared.u32 	[%r13+8112], %r2005;
	ld.shared.u32 	%r2006, [%r13+8216];
	ld.shared.u32 	%r2007, [%r10+8300];
	ld.shared.u32 	%r2008, [%r28+14768];
	add.s32 	%r2009, %r2008, %r2007;
	min.s32 	%r2010, %r2006, %r2009;
	st.shared.u32 	[%r13+8216], %r2010;
	ld.shared.u32 	%r2011, [%r13+8320];
	ld.shared.u32 	%r2012, [%r10+8300];
	ld.shared.u32 	%r2013, [%r28+14872];
	add.s32 	%r2014, %r2013, %r2012;
	min.s32 	%r2015, %r2011, %r2014;
	st.shared.u32 	[%r13+8320], %r2015;
	ld.shared.u32 	%r2016, [%r13+16224];
	ld.shared.u32 	%r2017, [%r10+16412];
	ld.shared.u32 	%r2018, [%r28+14664];
	add.s32 	%r2019, %r2018, %r2017;
	min.s32 	%r2020, %r2016, %r2019;
	st.shared.u32 	[%r13+16224], %r2020;
	ld.shared.u32 	%r2021, [%r13+16328];
	ld.shared.u32 	%r2022, [%r10+16412];
	ld.shared.u32 	%r2023, [%r28+14768];
	add.s32 	%r2024, %r2023, %r2022;
	min.s32 	%r2025, %r2021, %r2024;
	st.shared.u32 	[%r13+16328], %r2025;
	ld.shared.u32 	%r2026, [%r13+16432];
	ld.shared.u32 	%r2027, [%r10+16412];
	ld.shared.u32 	%r2028, [%r28+14872];
	add.s32 	%r2029, %r2028, %r2027;
	min.s32 	%r2030, %r2026, %r2029;
	st.shared.u32 	[%r13+16432], %r2030;
	bar.sync 	0;
	ld.shared.u32 	%r2031, [%r13];
	ld.shared.u32 	%r2032, [%r10+192];
	ld.shared.u32 	%r2033, [%r28+14976];
	add.s32 	%r2034, %r2033, %r2032;
	min.s32 	%r2035, %r2031, %r2034;
	st.shared.u32 	[%r13], %r2035;
	ld.shared.u32 	%r2036, [%r13+104];
	ld.shared.u32 	%r2037, [%r10+192];
	ld.shared.u32 	%r2038, [%r28+15080];
	add.s32 	%r2039, %r2038, %r2037;
	min.s32 	%r2040, %r2036, %r2039;
	st.shared.u32 	[%r13+104], %r2040;
	ld.shared.u32 	%r2041, [%r13+208];
	ld.shared.u32 	%r2042, [%r10+192];
	ld.shared.u32 	%r2043, [%r28+15184];
	add.s32 	%r2044, %r2043, %r2042;
	min.s32 	%r2045, %r2041, %r2044;
	st.shared.u32 	[%r13+208], %r2045;
	ld.shared.u32 	%r2046, [%r13+8112];
	ld.shared.u32 	%r2047, [%r10+8304];
	ld.shared.u32 	%r2048, [%r28+14976];
	add.s32 	%r2049, %r2048, %r2047;
	min.s32 	%r2050, %r2046, %r2049;
	st.shared.u32 	[%r13+8112], %r2050;
	ld.shared.u32 	%r2051, [%r13+8216];
	ld.shared.u32 	%r2052, [%r10+8304];
	ld.shared.u32 	%r2053, [%r28+15080];
	add.s32 	%r2054, %r2053, %r2052;
	min.s32 	%r2055, %r2051, %r2054;
	st.shared.u32 	[%r13+8216], %r2055;
	ld.shared.u32 	%r2056, [%r13+8320];
	ld.shared.u32 	%r2057, [%r10+8304];
	ld.shared.u32 	%r2058, [%r28+15184];
	add.s32 	%r2059, %r2058, %r2057;
	min.s32 	%r2060, %r2056, %r2059;
	st.shared.u32 	[%r13+8320], %r2060;
	ld.shared.u32 	%r2061, [%r13+16224];
	ld.shared.u32 	%r2062, [%r10+16416];
	ld.shared.u32 	%r2063, [%r28+14976];
	add.s32 	%r2064, %r2063, %r2062;
	min.s32 	%r2065, %r2061, %r2064;
	st.shared.u32 	[%r13+16224], %r2065;
	ld.shared.u32 	%r2066, [%r13+16328];
	ld.shared.u32 	%r2067, [%r10+16416];
	ld.shared.u32 	%r2068, [%r28+15080];
	add.s32 	%r2069, %r2068, %r2067;
	min.s32 	%r2070, %r2066, %r2069;
	st.shared.u32 	[%r13+16328], %r2070;
	ld.shared.u32 	%r2071, [%r13+16432];
	ld.shared.u32 	%r2072, [%r10+16416];
	ld.shared.u32 	%r2073, [%r28+15184];
	add.s32 	%r2074, %r2073, %r2072;
	min.s32 	%r2075, %r2071, %r2074;
	st.shared.u32 	[%r13+16432], %r2075;
	bar.sync 	0;
	ld.shared.u32 	%r2076, [%r13];
	ld.shared.u32 	%r2077, [%r10+196];
	ld.shared.u32 	%r2078, [%r28+15288];
	add.s32 	%r2079, %r2078, %r2077;
	min.s32 	%r2080, %r2076, %r2079;
	st.shared.u32 	[%r13], %r2080;
	ld.shared.u32 	%r2081, [%r13+104];
	ld.shared.u32 	%r2082, [%r10+196];
	ld.shared.u32 	%r2083, [%r28+15392];
	add.s32 	%r2084, %r2083, %r2082;
	min.s32 	%r2085, %r2081, %r2084;
	st.shared.u32 	[%r13+104], %r2085;
	ld.shared.u32 	%r2086, [%r13+208];
	ld.shared.u32 	%r2087, [%r10+196];
	ld.shared.u32 	%r2088, [%r28+15496];
	add.s32 	%r2089, %r2088, %r2087;
	min.s32 	%r2090, %r2086, %r2089;
	st.shared.u32 	[%r13+208], %r2090;
	ld.shared.u32 	%r2091, [%r13+8112];
	ld.shared.u32 	%r2092, [%r10+8308];
	ld.shared.u32 	%r2093, [%r28+15288];
	add.s32 	%r2094, %r2093, %r2092;
	min.s32 	%r2095, %r2091, %r2094;
	st.shared.u32 	[%r13+8112], %r2095;
	ld.shared.u32 	%r2096, [%r13+8216];
	ld.shared.u32 	%r2097, [%r10+8308];
	ld.shared.u32 	%r2098, [%r28+15392];
	add.s32 	%r2099, %r2098, %r2097;
	min.s32 	%r2100, %r2096, %r2099;
	st.shared.u32 	[%r13+8216], %r2100;
	ld.shared.u32 	%r2101, [%r13+8320];
	ld.shared.u32 	%r2102, [%r10+8308];
	ld.shared.u32 	%r2103, [%r28+15496];
	add.s32 	%r2104, %r2103, %r2102;
	min.s32 	%r2105, %r2101, %r2104;
	st.shared.u32 	[%r13+8320], %r2105;
	ld.shared.u32 	%r2106, [%r13+16224];
	ld.shared.u32 	%r2107, [%r10+16420];
	ld.shared.u32 	%r2108, [%r28+15288];
	add.s32 	%r2109, %r2108, %r2107;
	min.s32 	%r2110, %r2106, %r2109;
	st.shared.u32 	[%r13+16224], %r2110;
	ld.shared.u32 	%r2111, [%r13+16328];
	ld.shared.u32 	%r2112, [%r10+16420];
	ld.shared.u32 	%r2113, [%r28+15392];
	add.s32 	%r2114, %r2113, %r2112;
	min.s32 	%r2115, %r2111, %r2114;
	st.shared.u32 	[%r13+16328], %r2115;
	ld.shared.u32 	%r2116, [%r13+16432];
	ld.shared.u32 	%r2117, [%r10+16420];
	ld.shared.u32 	%r2118, [%r28+15496];
	add.s32 	%r2119, %r2118, %r2117;
	min.s32 	%r2120, %r2116, %r2119;
	st.shared.u32 	[%r13+16432], %r2120;
	bar.sync 	0;
	ld.shared.u32 	%r2121, [%r13];
	ld.shared.u32 	%r2122, [%r10+200];
	ld.shared.u32 	%r2123, [%r28+15600];
	add.s32 	%r2124, %r2123, %r2122;
	min.s32 	%r2125, %r2121, %r2124;
	st.shared.u32 	[%r13], %r2125;
	ld.shared.u32 	%r2126, [%r13+104];
	ld.shared.u32 	%r2127, [%r10+200];
	ld.shared.u32 	%r2128, [%r28+15704];
	add.s32 	%r2129, %r2128, %r2127;
	min.s32 	%r2130, %r2126, %r2129;
	st.shared.u32 	[%r13+104], %r2130;
	ld.shared.u32 	%r2131, [%r13+208];
	ld.shared.u32 	%r2132, [%r10+200];
	ld.shared.u32 	%r2133, [%r28+15808];
	add.s32 	%r2134, %r2133, %r2132;
	min.s32 	%r2135, %r2131, %r2134;
	st.shared.u32 	[%r13+208], %r2135;
	ld.shared.u32 	%r2136, [%r13+8112];
	ld.shared.u32 	%r2137, [%r10+8312];
	ld.shared.u32 	%r2138, [%r28+15600];
	add.s32 	%r2139, %r2138, %r2137;
	min.s32 	%r2140, %r2136, %r2139;
	st.shared.u32 	[%r13+8112], %r2140;
	ld.shared.u32 	%r2141, [%r13+8216];
	ld.shared.u32 	%r2142, [%r10+8312];
	ld.shared.u32 	%r2143, [%r28+15704];
	add.s32 	%r2144, %r2143, %r2142;
	min.s32 	%r2145, %r2141, %r2144;
	st.shared.u32 	[%r13+8216], %r2145;
	ld.shared.u32 	%r2146, [%r13+8320];
	ld.shared.u32 	%r2147, [%r10+8312];
	ld.shared.u32 	%r2148, [%r28+15808];
	add.s32 	%r2149, %r2148, %r2147;
	min.s32 	%r2150, %r2146, %r2149;
	st.shared.u32 	[%r13+8320], %r2150;
	ld.shared.u32 	%r2151, [%r13+16224];
	ld.shared.u32 	%r2152, [%r10+16424];
	ld.shared.u32 	%r2153, [%r28+15600];
	add.s32 	%r2154, %r2153, %r2152;
	min.s32 	%r2155, %r2151, %r2154;
	st.shared.u32 	[%r13+16224], %r2155;
	ld.shared.u32 	%r2156, [%r13+16328];
	ld.shared.u32 	%r2157, [%r10+16424];
	ld.shared.u32 	%r2158, [%r28+15704];
	add.s32 	%r2159, %r2158, %r2157;
	min.s32 	%r2160, %r2156, %r2159;
	st.shared.u32 	[%r13+16328], %r2160;
	ld.shared.u32 	%r2161, [%r13+16432];
	ld.shared.u32 	%r2162, [%r10+16424];
	ld.shared.u32 	%r2163, [%r28+15808];
	add.s32 	%r2164, %r2163, %r2162;
	min.s32 	%r2165, %r2161, %r2164;
	st.shared.u32 	[%r13+16432], %r2165;
	bar.sync 	0;
	ld.shared.u32 	%r2166, [%r13];
	ld.shared.u32 	%r2167, [%r10+204];
	ld.shared.u32 	%r2168, [%r28+15912];
	add.s32 	%r2169, %r2168, %r2167;
	min.s32 	%r2170, %r2166, %r2169;
	st.shared.u32 	[%r13], %r2170;
	ld.shared.u32 	%r2171, [%r13+104];
	ld.shared.u32 	%r2172, [%r10+204];
	ld.shared.u32 	%r2173, [%r28+16016];
	add.s32 	%r2174, %r2173, %r2172;
	min.s32 	%r2175, %r2171, %r2174;
	st.shared.u32 	[%r13+104], %r2175;
	ld.shared.u32 	%r2176, [%r13+208];
	ld.shared.u32 	%r2177, [%r10+204];
	ld.shared.u32 	%r2178, [%r28+16120];
	add.s32 	%r2179, %r2178, %r2177;
	min.s32 	%r2180, %r2176, %r2179;
	st.shared.u32 	[%r13+208], %r2180;
	ld.shared.u32 	%r2181, [%r13+8112];
	ld.shared.u32 	%r2182, [%r10+8316];
	ld.shared.u32 	%r2183, [%r28+15912];
	add.s32 	%r2184, %r2183, %r2182;
	min.s32 	%r2185, %r2181, %r2184;
	st.shared.u32 	[%r13+8112], %r2185;
	ld.shared.u32 	%r2186, [%r13+8216];
	ld.shared.u32 	%r2187, [%r10+8316];
	ld.shared.u32 	%r2188, [%r28+16016];
	add.s32 	%r2189, %r2188, %r2187;
	min.s32 	%r2190, %r2186, %r2189;
	st.shared.u32 	[%r13+8216], %r2190;
	ld.shared.u32 	%r2191, [%r13+8320];
	ld.shared.u32 	%r2192, [%r10+8316];
	ld.shared.u32 	%r2193, [%r28+16120];
	add.s32 	%r2194, %r2193, %r2192;
	min.s32 	%r2195, %r2191, %r2194;
	st.shared.u32 	[%r13+8320], %r2195;
	ld.shared.u32 	%r2196, [%r13+16224];
	ld.shared.u32 	%r2197, [%r10+16428];
	ld.shared.u32 	%r2198, [%r28+15912];
	add.s32 	%r2199, %r2198, %r2197;
	min.s32 	%r2200, %r2196, %r2199;
	st.shared.u32 	[%r13+16224], %r2200;
	ld.shared.u32 	%r2201, [%r13+16328];
	ld.shared.u32 	%r2202, [%r10+16428];
	ld.shared.u32 	%r2203, [%r28+16016];
	add.s32 	%r2204, %r2203, %r2202;
	min.s32 	%r2205, %r2201, %r2204;
	st.shared.u32 	[%r13+16328], %r2205;
	ld.shared.u32 	%r2206, [%r13+16432];
	ld.shared.u32 	%r2207, [%r10+16428];
	ld.shared.u32 	%r2208, [%r28+16120];
	add.s32 	%r2209, %r2208, %r2207;
	min.s32 	%r2210, %r2206, %r2209;
	st.shared.u32 	[%r13+16432], %r2210;
	bar.sync 	0;
	ld.shared.u32 	%r2211, [%r13];
	ld.shared.u32 	%r2212, [%r10+208];
	ld.shared.u32 	%r2213, [%r28+16224];
	add.s32 	%r2214, %r2213, %r2212;
	min.s32 	%r2215, %r2211, %r2214;
	st.shared.u32 	[%r13], %r2215;
	ld.shared.u32 	%r2216, [%r13+104];
	ld.shared.u32 	%r2217, [%r10+208];
	ld.shared.u32 	%r2218, [%r28+16328];
	add.s32 	%r2219, %r2218, %r2217;
	min.s32 	%r2220, %r2216, %r2219;
	st.shared.u32 	[%r13+104], %r2220;
	ld.shared.u32 	%r2221, [%r13+208];
	ld.shared.u32 	%r2222, [%r10+208];
	ld.shared.u32 	%r2223, [%r28+16432];
	add.s32 	%r2224, %r2223, %r2222;
	min.s32 	%r2225, %r2221, %r2224;
	st.shared.u32 	[%r13+208], %r2225;
	ld.shared.u32 	%r2226, [%r13+8112];
	ld.shared.u32 	%r2227, [%r10+8320];
	ld.shared.u32 	%r2228, [%r28+16224];
	add.s32 	%r2229, %r2228, %r2227;
	min.s32 	%r2230, %r2226, %r2229;
	st.shared.u32 	[%r13+8112], %r2230;
	ld.shared.u32 	%r2231, [%r13+8216];
	ld.shared.u32 	%r2232, [%r10+8320];
	ld.shared.u32 	%r2233, [%r28+16328];
	add.s32 	%r2234, %r2233, %r2232;
	min.s32 	%r2235, %r2231, %r2234;
	st.shared.u32 	[%r13+8216], %r2235;
	ld.shared.u32 	%r2236, [%r13+8320];
	ld.shared.u32 	%r2237, [%r10+8320];
	ld.shared.u32 	%r2238, [%r28+16432];
	add.s32 	%r2239, %r2238, %r2237;
	min.s32 	%r2240, %r2236, %r2239;
	st.shared.u32 	[%r13+8320], %r2240;
	ld.shared.u32 	%r2241, [%r13+16224];
	ld.shared.u32 	%r2242, [%r10+16432];
	ld.shared.u32 	%r2243, [%r28+16224];
	add.s32 	%r2244, %r2243, %r2242;
	min.s32 	%r2245, %r2241, %r2244;
	st.shared.u32 	[%r13+16224], %r2245;
	ld.shared.u32 	%r2246, [%r13+16328];
	ld.shared.u32 	%r2247, [%r10+16432];
	ld.shared.u32 	%r2248, [%r28+16328];
	add.s32 	%r2249, %r2248, %r2247;
	min.s32 	%r2250, %r2246, %r2249;
	st.shared.u32 	[%r13+16328], %r2250;
	ld.shared.u32 	%r2251, [%r13+16432];
	ld.shared.u32 	%r2252, [%r10+16432];
	ld.shared.u32 	%r2253, [%r28+16432];
	add.s32 	%r2254, %r2253, %r2252;
	min.s32 	%r2255, %r2251, %r2254;
	st.shared.u32 	[%r13+16432], %r2255;
	bar.sync 	0;
	ld.shared.u32 	%r2256, [%r13];
	ld.shared.u32 	%r2257, [%r10+212];
	ld.shared.u32 	%r2258, [%r28+16536];
	add.s32 	%r2259, %r2258, %r2257;
	min.s32 	%r2260, %r2256, %r2259;
	st.shared.u32 	[%r13], %r2260;
	ld.shared.u32 	%r2261, [%r13+104];
	ld.shared.u32 	%r2262, [%r10+212];
	ld.shared.u32 	%r2263, [%r28+16640];
	add.s32 	%r2264, %r2263, %r2262;
	min.s32 	%r2265, %r2261, %r2264;
	st.shared.u32 	[%r13+104], %r2265;
	ld.shared.u32 	%r2266, [%r13+208];
	ld.shared.u32 	%r2267, [%r10+212];
	ld.shared.u32 	%r2268, [%r28+16744];
	add.s32 	%r2269, %r2268, %r2267;
	min.s32 	%r2270, %r2266, %r2269;
	st.shared.u32 	[%r13+208], %r2270;
	ld.shared.u32 	%r2271, [%r13+8112];
	ld.shared.u32 	%r2272, [%r10+8324];
	ld.shared.u32 	%r2273, [%r28+16536];
	add.s32 	%r2274, %r2273, %r2272;
	min.s32 	%r2275, %r2271, %r2274;
	st.shared.u32 	[%r13+8112], %r2275;
	ld.shared.u32 	%r2276, [%r13+8216];
	ld.shared.u32 	%r2277, [%r10+8324];
	ld.shared.u32 	%r2278, [%r28+16640];
	add.s32 	%r2279, %r2278, %r2277;
	min.s32 	%r2280, %r2276, %r2279;
	st.shared.u32 	[%r13+8216], %r2280;
	ld.shared.u32 	%r2281, [%r13+8320];
	ld.shared.u32 	%r2282, [%r10+8324];
	ld.shared.u32 	%r2283, [%r28+16744];
	add.s32 	%r2284, %r2283, %r2282;
	min.s32 	%r2285, %r2281, %r2284;
	st.shared.u32 	[%r13+8320], %r2285;
	ld.shared.u32 	%r2286, [%r13+16224];
	ld.shared.u32 	%r2287, [%r10+16436];
	ld.shared.u32 	%r2288, [%r28+16536];
	add.s32 	%r2289, %r2288, %r2287;
	min.s32 	%r2290, %r2286, %r2289;
	st.shared.u32 	[%r13+16224], %r2290;
	ld.shared.u32 	%r2291, [%r13+16328];
	ld.shared.u32 	%r2292, [%r10+16436];
	ld.shared.u32 	%r2293, [%r28+16640];
	add.s32 	%r2294, %r2293, %r2292;
	min.s32 	%r2295, %r2291, %r2294;
	st.shared.u32 	[%r13+16328], %r2295;
	ld.shared.u32 	%r2296, [%r13+16432];
	ld.shared.u32 	%r2297, [%r10+16436];
	ld.shared.u32 	%r2298, [%r28+16744];
	add.s32 	%r2299, %r2298, %r2297;
	min.s32 	%r2300, %r2296, %r2299;
	st.shared.u32 	[%r13+16432], %r2300;
	bar.sync 	0;
	ld.shared.u32 	%r2301, [%r13];
	ld.shared.u32 	%r2302, [%r10+216];
	ld.shared.u32 	%r2303, [%r28+16848];
	add.s32 	%r2304, %r2303, %r2302;
	min.s32 	%r2305, %r2301, %r2304;
	st.shared.u32 	[%r13], %r2305;
	ld.shared.u32 	%r2306, [%r13+104];
	ld.shared.u32 	%r2307, [%r10+216];
	ld.shared.u32 	%r2308, [%r28+16952];
	add.s32 	%r2309, %r2308, %r2307;
	min.s32 	%r2310, %r2306, %r2309;
	st.shared.u32 	[%r13+104], %r2310;
	ld.shared.u32 	%r2311, [%r13+208];
	ld.shared.u32 	%r2312, [%r10+216];
	ld.shared.u32 	%r2313, [%r28+17056];
	add.s32 	%r2314, %r2313, %r2312;
	min.s32 	%r2315, %r2311, %r2314;
	st.shared.u32 	[%r13+208], %r2315;
	ld.shared.u32 	%r2316, [%r13+8112];
	ld.shared.u32 	%r2317, [%r10+8328];
	ld.shared.u32 	%r2318, [%r28+16848];
	add.s32 	%r2319, %r2318, %r2317;
	min.s32 	%r2320, %r2316, %r2319;
	st.shared.u32 	[%r13+8112], %r2320;
	ld.shared.u32 	%r2321, [%r13+8216];
	ld.shared.u32 	%r2322, [%r10+8328];
	ld.shared.u32 	%r2323, [%r28+16952];
	add.s32 	%r2324, %r2323, %r2322;
	min.s32 	%r2325, %r2321, %r2324;
	st.shared.u32 	[%r13+8216], %r2325;
	ld.shared.u32 	%r2326, [%r13+8320];
	ld.shared.u32 	%r2327, [%r10+8328];
	ld.shared.u32 	%r2328, [%r28+17056];
	add.s32 	%r2329, %r2328, %r2327;
	min.s32 	%r2330, %r2326, %r2329;
	st.shared.u32 	[%r13+8320], %r2330;
	ld.shared.u32 	%r2331, [%r13+16224];
	ld.shared.u32 	%r2332, [%r10+16440];
	ld.shared.u32 	%r2333, [%r28+16848];
	add.s32 	%r2334, %r2333, %r2332;
	min.s32 	%r2335, %r2331, %r2334;
	st.shared.u32 	[%r13+16224], %r2335;
	ld.shared.u32 	%r2336, [%r13+16328];
	ld.shared.u32 	%r2337, [%r10+16440];
	ld.shared.u32 	%r2338, [%r28+16952];
	add.s32 	%r2339, %r2338, %r2337;
	min.s32 	%r2340, %r2336, %r2339;
	st.shared.u32 	[%r13+16328], %r2340;
	ld.shared.u32 	%r2341, [%r13+16432];
	ld.shared.u32 	%r2342, [%r10+16440];
	ld.shared.u32 	%r2343, [%r28+17056];
	add.s32 	%r2344, %r2343, %r2342;
	min.s32 	%r2345, %r2341, %r2344;
	st.shared.u32 	[%r13+16432], %r2345;
	bar.sync 	0;
	ld.shared.u32 	%r2346, [%r13];
	ld.shared.u32 	%r2347, [%r10+220];
	ld.shared.u32 	%r2348, [%r28+17160];
	add.s32 	%r2349, %r2348, %r2347;
	min.s32 	%r2350, %r2346, %r2349;
	st.shared.u32 	[%r13], %r2350;
	ld.shared.u32 	%r2351, [%r13+104];
	ld.shared.u32 	%r2352, [%r10+220];
	ld.shared.u32 	%r2353, [%r28+17264];
	add.s32 	%r2354, %r2353, %r2352;
	min.s32 	%r2355, %r2351, %r2354;
	st.shared.u32 	[%r13+104], %r2355;
	ld.shared.u32 	%r2356, [%r13+208];
	ld.shared.u32 	%r2357, [%r10+220];
	ld.shared.u32 	%r2358, [%r28+17368];
	add.s32 	%r2359, %r2358, %r2357;
	min.s32 	%r2360, %r2356, %r2359;
	st.shared.u32 	[%r13+208], %r2360;
	ld.shared.u32 	%r2361, [%r13+8112];
	ld.shared.u32 	%r2362, [%r10+8332];
	ld.shared.u32 	%r2363, [%r28+17160];
	add.s32 	%r2364, %r2363, %r2362;
	min.s32 	%r2365, %r2361, %r2364;
	st.shared.u32 	[%r13+8112], %r2365;
	ld.shared.u32 	%r2366, [%r13+8216];
	ld.shared.u32 	%r2367, [%r10+8332];
	ld.shared.u32 	%r2368, [%r28+17264];
	add.s32 	%r2369, %r2368, %r2367;
	min.s32 	%r2370, %r2366, %r2369;
	st.shared.u32 	[%r13+8216], %r2370;
	ld.shared.u32 	%r2371, [%r13+8320];
	ld.shared.u32 	%r2372, [%r10+8332];
	ld.shared.u32 	%r2373, [%r28+17368];
	add.s32 	%r2374, %r2373, %r2372;
	min.s32 	%r2375, %r2371, %r2374;
	st.shared.u32 	[%r13+8320], %r2375;
	ld.shared.u32 	%r2376, [%r13+16224];
	ld.shared.u32 	%r2377, [%r10+16444];
	ld.shared.u32 	%r2378, [%r28+17160];
	add.s32 	%r2379, %r2378, %r2377;
	min.s32 	%r2380, %r2376, %r2379;
	st.shared.u32 	[%r13+16224], %r2380;
	ld.shared.u32 	%r2381, [%r13+16328];
	ld.shared.u32 	%r2382, [%r10+16444];
	ld.shared.u32 	%r2383, [%r28+17264];
	add.s32 	%r2384, %r2383, %r2382;
	min.s32 	%r2385, %r2381, %r2384;
	st.shared.u32 	[%r13+16328], %r2385;
	ld.shared.u32 	%r2386, [%r13+16432];
	ld.shared.u32 	%r2387, [%r10+16444];
	ld.shared.u32 	%r2388, [%r28+17368];
	add.s32 	%r2389, %r2388, %r2387;
	min.s32 	%r2390, %r2386, %r2389;
	st.shared.u32 	[%r13+16432], %r2390;
	bar.sync 	0;
	ld.shared.u32 	%r2391, [%r13];
	ld.shared.u32 	%r2392, [%r10+224];
	ld.shared.u32 	%r2393, [%r28+17472];
	add.s32 	%r2394, %r2393, %r2392;
	min.s32 	%r2395, %r2391, %r2394;
	st.shared.u32 	[%r13], %r2395;
	ld.shared.u32 	%r2396, [%r13+104];
	ld.shared.u32 	%r2397, [%r10+224];
	ld.shared.u32 	%r2398, [%r28+17576];
	add.s32 	%r2399, %r2398, %r2397;
	min.s32 	%r2400, %r2396, %r2399;
	st.shared.u32 	[%r13+104], %r2400;
	ld.shared.u32 	%r2401, [%r13+208];
	ld.shared.u32 	%r2402, [%r10+224];
	ld.shared.u32 	%r2403, [%r28+17680];
	add.s32 	%r2404, %r2403, %r2402;
	min.s32 	%r2405, %r2401, %r2404;
	st.shared.u32 	[%r13+208], %r2405;
	ld.shared.u32 	%r2406, [%r13+8112];
	ld.shared.u32 	%r2407, [%r10+8336];
	ld.shared.u32 	%r2408, [%r28+17472];
	add.s32 	%r2409, %r2408, %r2407;
	min.s32 	%r2410, %r2406, %r2409;
	st.shared.u32 	[%r13+8112], %r2410;
	ld.shared.u32 	%r2411, [%r13+8216];
	ld.shared.u32 	%r2412, [%r10+8336];
	ld.shared.u32 	%r2413, [%r28+17576];
	add.s32 	%r2414, %r2413, %r2412;
	min.s32 	%r2415, %r2411, %r2414;
	st.shared.u32 	[%r13+8216], %r2415;
	ld.shared.u32 	%r2416, [%r13+8320];
	ld.shared.u32 	%r2417, [%r10+8336];
	ld.shared.u32 	%r2418, [%r28+17680];
	add.s32 	%r2419, %r2418, %r2417;
	min.s32 	%r2420, %r2416, %r2419;
	st.shared.u32 	[%r13+8320], %r2420;
	ld.shared.u32 	%r2421, [%r13+16224];
	ld.shared.u32 	%r2422, [%r10+16448];
	ld.shared.u32 	%r2423, [%r28+17472];
	add.s32 	%r2424, %r2423, %r2422;
	min.s32 	%r2425, %r2421, %r2424;
	st.shared.u32 	[%r13+16224], %r2425;
	ld.shared.u32 	%r2426, [%r13+16328];
	ld.shared.u32 	%r2427, [%r10+16448];
	ld.shared.u32 	%r2428, [%r28+17576];
	add.s32 	%r2429, %r2428, %r2427;
	min.s32 	%r2430, %r2426, %r2429;
	st.shared.u32 	[%r13+16328], %r2430;
	ld.shared.u32 	%r2431, [%r13+16432];
	ld.shared.u32 	%r2432, [%r10+16448];
	ld.shared.u32 	%r2433, [%r28+17680];
	add.s32 	%r2434, %r2433, %r2432;
	min.s32 	%r2435, %r2431, %r2434;
	st.shared.u32 	[%r13+16432], %r2435;
	bar.sync 	0;
	ld.shared.u32 	%r2436, [%r13];
	ld.shared.u32 	%r2437, [%r10+228];
	ld.shared.u32 	%r2438, [%r28+17784];
	add.s32 	%r2439, %r2438, %r2437;
	min.s32 	%r2440, %r2436, %r2439;
	st.shared.u32 	[%r13], %r2440;
	ld.shared.u32 	%r2441, [%r13+104];
	ld.shared.u32 	%r2442, [%r10+228];
	ld.shared.u32 	%r2443, [%r28+17888];
	add.s32 	%r2444, %r2443, %r2442;
	min.s32 	%r2445, %r2441, %r2444;
	st.shared.u32 	[%r13+104], %r2445;
	ld.shared.u32 	%r2446, [%r13+208];
	ld.shared.u32 	%r2447, [%r10+228];
	ld.shared.u32 	%r2448, [%r28+17992];
	add.s32 	%r2449, %r2448, %r2447;
	min.s32 	%r2450, %r2446, %r2449;
	st.shared.u32 	[%r13+208], %r2450;
	ld.shared.u32 	%r2451, [%r13+8112];
	ld.shared.u32 	%r2452, [%r10+8340];
	ld.shared.u32 	%r2453, [%r28+17784];
	add.s32 	%r2454, %r2453, %r2452;
	min.s32 	%r2455, %r2451, %r2454;
	st.shared.u32 	[%r13+8112], %r2455;
	ld.shared.u32 	%r2456, [%r13+8216];
	ld.shared.u32 	%r2457, [%r10+8340];
	ld.shared.u32 	%r2458, [%r28+17888];
	add.s32 	%r2459, %r2458, %r2457;
	min.s32 	%r2460, %r2456, %r2459;
	st.shared.u32 	[%r13+8216], %r2460;
	ld.shared.u32 	%r2461, [%r13+8320];
	ld.shared.u32 	%r2462, [%r10+8340];
	ld.shared.u32 	%r2463, [%r28+17992];
	add.s32 	%r2464, %r2463, %r2462;
	min.s32 	%r2465, %r2461, %r2464;
	st.shared.u32 	[%r13+8320], %r2465;
	ld.shared.u32 	%r2466, [%r13+16224];
	ld.shared.u32 	%r2467, [%r10+16452];
	ld.shared.u32 	%r2468, [%r28+17784];
	add.s32 	%r2469, %r2468, %r2467;
	min.s32 	%r2470, %r2466, %r2469;
	st.shared.u32 	[%r13+16224], %r2470;
	ld.shared.u32 	%r2471, [%r13+16328];
	ld.shared.u32 	%r2472, [%r10+16452];
	ld.shared.u32 	%r2473, [%r28+17888];
	add.s32 	%r2474, %r2473, %r2472;
	min.s32 	%r2475, %r2471, %r2474;
	st.shared.u32 	[%r13+16328], %r2475;
	ld.shared.u32 	%r2476, [%r13+16432];
	ld.shared.u32 	%r2477, [%r10+16452];
	ld.shared.u32 	%r2478, [%r28+17992];
	add.s32 	%r2479, %r2478, %r2477;
	min.s32 	%r2480, %r2476, %r2479;
	st.shared.u32 	[%r13+16432], %r2480;
	bar.sync 	0;
	ld.shared.u32 	%r2481, [%r13];
	ld.shared.u32 	%r2482, [%r10+232];
	ld.shared.u32 	%r2483, [%r28+18096];
	add.s32 	%r2484, %r2483, %r2482;
	min.s32 	%r2485, %r2481, %r2484;
	st.shared.u32 	[%r13], %r2485;
	ld.shared.u32 	%r2486, [%r13+104];
	ld.shared.u32 	%r2487, [%r10+232];
	ld.shared.u32 	%r2488, [%r28+18200];
	add.s32 	%r2489, %r2488, %r2487;
	min.s32 	%r2490, %r2486, %r2489;
	st.shared.u32 	[%r13+104], %r2490;
	ld.shared.u32 	%r2491, [%r13+208];
	ld.shared.u32 	%r2492, [%r10+232];
	ld.shared.u32 	%r2493, [%r28+18304];
	add.s32 	%r2494, %r2493, %r2492;
	min.s32 	%r2495, %r2491, %r2494;
	st.shared.u32 	[%r13+208], %r2495;
	ld.shared.u32 	%r2496, [%r13+8112];
	ld.shared.u32 	%r2497, [%r10+8344];
	ld.shared.u32 	%r2498, [%r28+18096];
	add.s32 	%r2499, %r2498, %r2497;
	min.s32 	%r2500, %r2496, %r2499;
	st.shared.u32 	[%r13+8112], %r2500;
	ld.shared.u32 	%r2501, [%r13+8216];
	ld.shared.u32 	%r2502, [%r10+8344];
	ld.shared.u32 	%r2503, [%r28+18200];
	add.s32 	%r2504, %r2503, %r2502;
	min.s32 	%r2505, %r2501, %r2504;
	st.shared.u32 	[%r13+8216], %r2505;
	ld.shared.u32 	%r2506, [%r13+8320];
	ld.shared.u32 	%r2507, [%r10+8344];
	ld.shared.u32 	%r2508, [%r28+18304];
	add.s32 	%r2509, %r2508, %r2507;
	min.s32 	%r2510, %r2506, %r2509;
	st.shared.u32 	[%r13+8320], %r2510;
	ld.shared.u32 	%r2511, [%r13+16224];
	ld.shared.u32 	%r2512, [%r10+16456];
	ld.shared.u32 	%r2513, [%r28+18096];
	add.s32 	%r2514, %r2513, %r2512;
	min.s32 	%r2515, %r2511, %r2514;
	st.shared.u32 	[%r13+16224], %r2515;
	ld.shared.u32 	%r2516, [%r13+16328];
	ld.shared.u32 	%r2517, [%r10+16456];
	ld.shared.u32 	%r2518, [%r28+18200];
	add.s32 	%r2519, %r2518, %r2517;
	min.s32 	%r2520, %r2516, %r2519;
	st.shared.u32 	[%r13+16328], %r2520;
	ld.shared.u32 	%r2521, [%r13+16432];
	ld.shared.u32 	%r2522, [%r10+16456];
	ld.shared.u32 	%r2523, [%r28+18304];
	add.s32 	%r2524, %r2523, %r2522;
	min.s32 	%r2525, %r2521, %r2524;
	st.shared.u32 	[%r13+16432], %r2525;
	bar.sync 	0;
	ld.shared.u32 	%r2526, [%r13];
	ld.shared.u32 	%r2527, [%r10+236];
	ld.shared.u32 	%r2528, [%r28+18408];
	add.s32 	%r2529, %r2528, %r2527;
	min.s32 	%r2530, %r2526, %r2529;
	st.shared.u32 	[%r13], %r2530;
	ld.shared.u32 	%r2531, [%r13+104];
	ld.shared.u32 	%r2532, [%r10+236];
	ld.shared.u32 	%r2533, [%r28+18512];
	add.s32 	%r2534, %r2533, %r2532;
	min.s32 	%r2535, %r2531, %r2534;
	st.shared.u32 	[%r13+104], %r2535;
	ld.shared.u32 	%r2536, [%r13+208];
	ld.shared.u32 	%r2537, [%r10+236];
	ld.shared.u32 	%r2538, [%r28+18616];
	add.s32 	%r2539, %r2538, %r2537;
	min.s32 	%r2540, %r2536, %r2539;
	st.shared.u32 	[%r13+208], %r2540;
	ld.shared.u32 	%r2541, [%r13+8112];
	ld.shared.u32 	%r2542, [%r10+8348];
	ld.shared.u32 	%r2543, [%r28+18408];
	add.s32 	%r2544, %r2543, %r2542;
	min.s32 	%r2545, %r2541, %r2544;
	st.shared.u32 	[%r13+8112], %r2545;
	ld.shared.u32 	%r2546, [%r13+8216];
	ld.shared.u32 	%r2547, [%r10+8348];
	ld.shared.u32 	%r2548, [%r28+18512];
	add.s32 	%r2549, %r2548, %r2547;
	min.s32 	%r2550, %r2546, %r2549;
	st.shared.u32 	[%r13+8216], %r2550;
	ld.shared.u32 	%r2551, [%r13+8320];
	ld.shared.u32 	%r2552, [%r10+8348];
	ld.shared.u32 	%r2553, [%r28+18616];
	add.s32 	%r2554, %r2553, %r2552;
	min.s32 	%r2555, %r2551, %r2554;
	st.shared.u32 	[%r13+8320], %r2555;
	ld.shared.u32 	%r2556, [%r13+16224];
	ld.shared.u32 	%r2557, [%r10+16460];
	ld.shared.u32 	%r2558, [%r28+18408];
	add.s32 	%r2559, %r2558, %r2557;
	min.s32 	%r2560, %r2556, %r2559;
	st.shared.u32 	[%r13+16224], %r2560;
	ld.shared.u32 	%r2561, [%r13+16328];
	ld.shared.u32 	%r2562, [%r10+16460];
	ld.shared.u32 	%r2563, [%r28+18512];
	add.s32 	%r2564, %r2563, %r2562;
	min.s32 	%r2565, %r2561, %r2564;
	st.shared.u32 	[%r13+16328], %r2565;
	ld.shared.u32 	%r2566, [%r13+16432];
	ld.shared.u32 	%r2567, [%r10+16460];
	ld.shared.u32 	%r2568, [%r28+18616];
	add.s32 	%r2569, %r2568, %r2567;
	min.s32 	%r2570, %r2566, %r2569;
	st.shared.u32 	[%r13+16432], %r2570;
	bar.sync 	0;
	ld.shared.u32 	%r2571, [%r13];
	ld.shared.u32 	%r2572, [%r10+240];
	ld.shared.u32 	%r2573, [%r28+18720];
	add.s32 	%r2574, %r2573, %r2572;
	min.s32 	%r2575, %r2571, %r2574;
	st.shared.u32 	[%r13], %r2575;
	ld.shared.u32 	%r2576, [%r13+104];
	ld.shared.u32 	%r2577, [%r10+240];
	ld.shared.u32 	%r2578, [%r28+18824];
	add.s32 	%r2579, %r2578, %r2577;
	min.s32 	%r2580, %r2576, %r2579;
	st.shared.u32 	[%r13+104], %r2580;
	ld.shared.u32 	%r2581, [%r13+208];
	ld.shared.u32 	%r2582, [%r10+240];
	ld.shared.u32 	%r2583, [%r28+18928];
	add.s32 	%r2584, %r2583, %r2582;
	min.s32 	%r2585, %r2581, %r2584;
	st.shared.u32 	[%r13+208], %r2585;
	ld.shared.u32 	%r2586, [%r13+8112];
	ld.shared.u32 	%r2587, [%r10+8352];
	ld.shared.u32 	%r2588, [%r28+18720];
	add.s32 	%r2589, %r2588, %r2587;
	min.s32 	%r2590, %r2586, %r2589;
	st.shared.u32 	[%r13+8112], %r2590;
	ld.shared.u32 	%r2591, [%r13+8216];
	ld.shared.u32 	%r2592, [%r10+8352];
	ld.shared.u32 	%r2593, [%r28+18824];
	add.s32 	%r2594, %r2593, %r2592;
	min.s32 	%r2595, %r2591, %r2594;
	st.shared.u32 	[%r13+8216], %r2595;
	ld.shared.u32 	%r2596, [%r13+8320];
	ld.shared.u32 	%r2597, [%r10+8352];
	ld.shared.u32 	%r2598, [%r28+18928];
	add.s32 	%r2599, %r2598, %r2597;
	min.s32 	%r2600, %r2596, %r2599;
	st.shared.u32 	[%r13+8320], %r2600;
	ld.shared.u32 	%r2601, [%r13+16224];
	ld.shared.u32 	%r2602, [%r10+16464];
	ld.shared.u32 	%r2603, [%r28+18720];
	add.s32 	%r2604, %r2603, %r2602;
	min.s32 	%r2605, %r2601, %r2604;
	st.shared.u32 	[%r13+16224], %r2605;
	ld.shared.u32 	%r2606, [%r13+16328];
	ld.shared.u32 	%r2607, [%r10+16464];
	ld.shared.u32 	%r2608, [%r28+18824];
	add.s32 	%r2609, %r2608, %r2607;
	min.s32 	%r2610, %r2606, %r2609;
	st.shared.u32 	[%r13+16328], %r2610;
	ld.shared.u32 	%r2611, [%r13+16432];
	ld.shared.u32 	%r2612, [%r10+16464];
	ld.shared.u32 	%r2613, [%r28+18928];
	add.s32 	%r2614, %r2613, %r2612;
	min.s32 	%r2615, %r2611, %r2614;
	st.shared.u32 	[%r13+16432], %r2615;
	bar.sync 	0;
	ld.shared.u32 	%r2616, [%r13];
	ld.shared.u32 	%r2617, [%r10+244];
	ld.shared.u32 	%r2618, [%r28+19032];
	add.s32 	%r2619, %r2618, %r2617;
	min.s32 	%r2620, %r2616, %r2619;
	st.shared.u32 	[%r13], %r2620;
	ld.shared.u32 	%r2621, [%r13+104];
	ld.shared.u32 	%r2622, [%r10+244];
	ld.shared.u32 	%r2623, [%r28+19136];
	add.s32 	%r2624, %r2623, %r2622;
	min.s32 	%r2625, %r2621, %r2624;
	st.shared.u32 	[%r13+104], %r2625;
	ld.shared.u32 	%r2626, [%r13+208];
	ld.shared.u32 	%r2627, [%r10+244];
	ld.shared.u32 	%r2628, [%r28+19240];
	add.s32 	%r2629, %r2628, %r2627;
	min.s32 	%r2630, %r2626, %r2629;
	st.shared.u32 	[%r13+208], %r2630;
	ld.shared.u32 	%r2631, [%r13+8112];
	ld.shared.u32 	%r2632, [%r10+8356];
	ld.shared.u32 	%r2633, [%r28+19032];
	add.s32 	%r2634, %r2633, %r2632;
	min.s32 	%r2635, %r2631, %r2634;
	st.shared.u32 	[%r13+8112], %r2635;
	ld.shared.u32 	%r2636, [%r13+8216];
	ld.shared.u32 	%r2637, [%r10+8356];
	ld.shared.u32 	%r2638, [%r28+19136];
	add.s32 	%r2639, %r2638, %r2637;
	min.s32 	%r2640, %r2636, %r2639;
	st.shared.u32 	[%r13+8216], %r2640;
	ld.shared.u32 	%r2641, [%r13+8320];
	ld.shared.u32 	%r2642, [%r10+8356];
	ld.shared.u32 	%r2643, [%r28+19240];
	add.s32 	%r2644, %r2643, %r2642;
	min.s32 	%r2645, %r2641, %r2644;
	st.shared.u32 	[%r13+8320], %r2645;
	ld.shared.u32 	%r2646, [%r13+16224];
	ld.shared.u32 	%r2647, [%r10+16468];
	ld.shared.u32 	%r2648, [%r28+19032];
	add.s32 	%r2649, %r2648, %r2647;
	min.s32 	%r2650, %r2646, %r2649;
	st.shared.u32 	[%r13+16224], %r2650;
	ld.shared.u32 	%r2651, [%r13+16328];
	ld.shared.u32 	%r2652, [%r10+16468];
	ld.shared.u32 	%r2653, [%r28+19136];
	add.s32 	%r2654, %r2653, %r2652;
	min.s32 	%r2655, %r2651, %r2654;
	st.shared.u32 	[%r13+16328], %r2655;
	ld.shared.u32 	%r2656, [%r13+16432];
	ld.shared.u32 	%r2657, [%r10+16468];
	ld.shared.u32 	%r2658, [%r28+19240];
	add.s32 	%r2659, %r2658, %r2657;
	min.s32 	%r2660, %r2656, %r2659;
	st.shared.u32 	[%r13+16432], %r2660;
	bar.sync 	0;
	ld.shared.u32 	%r2661, [%r13];
	ld.shared.u32 	%r2662, [%r10+248];
	ld.shared.u32 	%r2663, [%r28+19344];
	add.s32 	%r2664, %r2663, %r2662;
	min.s32 	%r2665, %r2661, %r2664;
	st.shared.u32 	[%r13], %r2665;
	ld.shared.u32 	%r2666, [%r13+104];
	ld.shared.u32 	%r2667, [%r10+248];
	ld.shared.u32 	%r2668, [%r28+19448];
	add.s32 	%r2669, %r2668, %r2667;
	min.s32 	%r2670, %r2666, %r2669;
	st.shared.u32 	[%r13+104], %r2670;
	ld.shared.u32 	%r2671, [%r13+208];
	ld.shared.u32 	%r2672, [%r10+248];
	ld.shared.u32 	%r2673, [%r28+19552];
	add.s32 	%r2674, %r2673, %r2672;
	min.s32 	%r2675, %r2671, %r2674;
	st.shared.u32 	[%r13+208], %r2675;
	ld.shared.u32 	%r2676, [%r13+8112];
	ld.shared.u32 	%r2677, [%r10+8360];
	ld.shared.u32 	%r2678, [%r28+19344];
	add.s32 	%r2679, %r2678, %r2677;
	min.s32 	%r2680, %r2676, %r2679;
	st.shared.u32 	[%r13+8112], %r2680;
	ld.shared.u32 	%r2681, [%r13+8216];
	ld.shared.u32 	%r2682, [%r10+8360];
	ld.shared.u32 	%r2683, [%r28+19448];
	add.s32 	%r2684, %r2683, %r2682;
	min.s32 	%r2685, %r2681, %r2684;
	st.shared.u32 	[%r13+8216], %r2685;
	ld.shared.u32 	%r2686, [%r13+8320];
	ld.shared.u32 	%r2687, [%r10+8360];
	ld.shared.u32 	%r2688, [%r28+19552];
	add.s32 	%r2689, %r2688, %r2687;
	min.s32 	%r2690, %r2686, %r2689;
	st.shared.u32 	[%r13+8320], %r2690;
	ld.shared.u32 	%r2691, [%r13+16224];
	ld.shared.u32 	%r2692, [%r10+16472];
	ld.shared.u32 	%r2693, [%r28+19344];
	add.s32 	%r2694, %r2693, %r2692;
	min.s32 	%r2695, %r2691, %r2694;
	st.shared.u32 	[%r13+16224], %r2695;
	ld.shared.u32 	%r2696, [%r13+16328];
	ld.shared.u32 	%r2697, [%r10+16472];
	ld.shared.u32 	%r2698, [%r28+19448];
	add.s32 	%r2699, %r2698, %r2697;
	min.s32 	%r2700, %r2696, %r2699;
	st.shared.u32 	[%r13+16328], %r2700;
	ld.shared.u32 	%r2701, [%r13+16432];
	ld.shared.u32 	%r2702, [%r10+16472];
	ld.shared.u32 	%r2703, [%r28+19552];
	add.s32 	%r2704, %r2703, %r2702;
	min.s32 	%r2705, %r2701, %r2704;
	st.shared.u32 	[%r13+16432], %r2705;
	bar.sync 	0;
	ld.shared.u32 	%r2706, [%r13];
	ld.shared.u32 	%r2707, [%r10+252];
	ld.shared.u32 	%r2708, [%r28+19656];
	add.s32 	%r2709, %r2708, %r2707;
	min.s32 	%r2710, %r2706, %r2709;
	st.shared.u32 	[%r13], %r2710;
	ld.shared.u32 	%r2711, [%r13+104];
	ld.shared.u32 	%r2712, [%r10+252];
	ld.shared.u32 	%r2713, [%r28+19760];
	add.s32 	%r2714, %r2713, %r2712;
	min.s32 	%r2715, %r2711, %r2714;
	st.shared.u32 	[%r13+104], %r2715;
	ld.shared.u32 	%r2716, [%r13+208];
	ld.shared.u32 	%r2717, [%r10+252];
	ld.shared.u32 	%r2718, [%r28+19864];
	add.s32 	%r2719, %r2718, %r2717;
	min.s32 	%r2720, %r2716, %r2719;
	st.shared.u32 	[%r13+208], %r2720;
	ld.shared.u32 	%r2721, [%r13+8112];
	ld.shared.u32 	%r2722, [%r10+8364];
	ld.shared.u32 	%r2723, [%r28+19656];
	add.s32 	%r2724, %r2723, %r2722;
	min.s32 	%r2725, %r2721, %r2724;
	st.shared.u32 	[%r13+8112], %r2725;
	ld.shared.u32 	%r2726, [%r13+8216];
	ld.shared.u32 	%r2727, [%r10+8364];
	ld.shared.u32 	%r2728, [%r28+19760];
	add.s32 	%r2729, %r2728, %r2727;
	min.s32 	%r2730, %r2726, %r2729;
	st.shared.u32 	[%r13+8216], %r2730;
	ld.shared.u32 	%r2731, [%r13+8320];
	ld.shared.u32 	%r2732, [%r10+8364];
	ld.shared.u32 	%r2733, [%r28+19864];
	add.s32 	%r2734, %r2733, %r2732;
	min.s32 	%r2735, %r2731, %r2734;
	st.shared.u32 	[%r13+8320], %r2735;
	ld.shared.u32 	%r2736, [%r13+16224];
	ld.shared.u32 	%r2737, [%r10+16476];
	ld.shared.u32 	%r2738, [%r28+19656];
	add.s32 	%r2739, %r2738, %r2737;
	min.s32 	%r2740, %r2736, %r2739;
	st.shared.u32 	[%r13+16224], %r2740;
	ld.shared.u32 	%r2741, [%r13+16328];
	ld.shared.u32 	%r2742, [%r10+16476];
	ld.shared.u32 	%r2743, [%r28+19760];
	add.s32 	%r2744, %r2743, %r2742;
	min.s32 	%r2745, %r2741, %r2744;
	st.shared.u32 	[%r13+16328], %r2745;
	ld.shared.u32 	%r2746, [%r13+16432];
	ld.shared.u32 	%r2747, [%r10+16476];
	ld.shared.u32 	%r2748, [%r28+19864];
	add.s32 	%r2749, %r2748, %r2747;
	min.s32 	%r2750, %r2746, %r2749;
	st.shared.u32 	[%r13+16432], %r2750;
	bar.sync 	0;
	ld.shared.u32 	%r2751, [%r13];
	ld.shared.u32 	%r2752, [%r10+256];
	ld.shared.u32 	%r2753, [%r28+19968];
	add.s32 	%r2754, %r2753, %r2752;
	min.s32 	%r2755, %r2751, %r2754;
	st.shared.u32 	[%r13], %r2755;
	ld.shared.u32 	%r2756, [%r13+104];
	ld.shared.u32 	%r2757, [%r10+256];
	ld.shared.u32 	%r2758, [%r28+20072];
	add.s32 	%r2759, %r2758, %r2757;
	min.s32 	%r2760, %r2756, %r2759;
	st.shared.u32 	[%r13+104], %r2760;
	ld.shared.u32 	%r2761, [%r13+208];
	ld.shared.u32 	%r2762, [%r10+256];
	ld.shared.u32 	%r2763, [%r28+20176];
	add.s32 	%r2764, %r2763, %r2762;
	min.s32 	%r2765, %r2761, %r2764;
	st.shared.u32 	[%r13+208], %r2765;
	ld.shared.u32 	%r2766, [%r13+8112];
	ld.shared.u32 	%r2767, [%r10+8368];
	ld.shared.u32 	%r2768, [%r28+19968];
	add.s32 	%r2769, %r2768, %r2767;
	min.s32 	%r2770, %r2766, %r2769;
	st.shared.u32 	[%r13+8112], %r2770;
	ld.shared.u32 	%r2771, [%r13+8216];
	ld.shared.u32 	%r2772, [%r10+8368];
	ld.shared.u32 	%r2773, [%r28+20072];
	add.s32 	%r2774, %r2773, %r2772;
	min.s32 	%r2775, %r2771, %r2774;
	st.shared.u32 	[%r13+8216], %r2775;
	ld.shared.u32 	%r2776, [%r13+8320];
	ld.shared.u32 	%r2777, [%r10+8368];
	ld.shared.u32 	%r2778, [%r28+20176];
	add.s32 	%r2779, %r2778, %r2777;
	min.s32 	%r2780, %r2776, %r2779;
	st.shared.u32 	[%r13+8320], %r2780;
	ld.shared.u32 	%r2781, [%r13+16224];
	ld.shared.u32 	%r2782, [%r10+16480];
	ld.shared.u32 	%r2783, [%r28+19968];
	add.s32 	%r2784, %r2783, %r2782;
	min.s32 	%r2785, %r2781, %r2784;
	st.shared.u32 	[%r13+16224], %r2785;
	ld.shared.u32 	%r2786, [%r13+16328];
	ld.shared.u32 	%r2787, [%r10+16480];
	ld.shared.u32 	%r2788, [%r28+20072];
	add.s32 	%r2789, %r2788, %r2787;
	min.s32 	%r2790, %r2786, %r2789;
	st.shared.u32 	[%r13+16328], %r2790;
	ld.shared.u32 	%r2791, [%r13+16432];
	ld.shared.u32 	%r2792, [%r10+16480];
	ld.shared.u32 	%r2793, [%r28+20176];
	add.s32 	%r2794, %r2793, %r2792;
	min.s32 	%r2795, %r2791, %r2794;
	st.shared.u32 	[%r13+16432], %r2795;
	bar.sync 	0;
	ld.shared.u32 	%r2796, [%r13];
	ld.shared.u32 	%r2797, [%r10+260];
	ld.shared.u32 	%r2798, [%r28+20280];
	add.s32 	%r2799, %r2798, %r2797;
	min.s32 	%r2800, %r2796, %r2799;
	st.shared.u32 	[%r13], %r2800;
	ld.shared.u32 	%r2801, [%r13+104];
	ld.shared.u32 	%r2802, [%r10+260];
	ld.shared.u32 	%r2803, [%r28+20384];
	add.s32 	%r2804, %r2803, %r2802;
	min.s32 	%r2805, %r2801, %r2804;
	st.shared.u32 	[%r13+104], %r2805;
	ld.shared.u32 	%r2806, [%r13+208];
	ld.shared.u32 	%r2807, [%r10+260];
	ld.shared.u32 	%r2808, [%r28+20488];
	add.s32 	%r2809, %r2808, %r2807;
	min.s32 	%r2810, %r2806, %r2809;
	st.shared.u32 	[%r13+208], %r2810;
	ld.shared.u32 	%r2811, [%r13+8112];
	ld.shared.u32 	%r2812, [%r10+8372];
	ld.shared.u32 	%r2813, [%r28+20280];
	add.s32 	%r2814, %r2813, %r2812;
	min.s32 	%r2815, %r2811, %r2814;
	st.shared.u32 	[%r13+8112], %r2815;
	ld.shared.u32 	%r2816, [%r13+8216];
	ld.shared.u32 	%r2817, [%r10+8372];
	ld.shared.u32 	%r2818, [%r28+20384];
	add.s32 	%r2819, %r2818, %r2817;
	min.s32 	%r2820, %r2816, %r2819;
	st.shared.u32 	[%r13+8216], %r2820;
	ld.shared.u32 	%r2821, [%r13+8320];
	ld.shared.u32 	%r2822, [%r10+8372];
	ld.shared.u32 	%r2823, [%r28+20488];
	add.s32 	%r2824, %r2823, %r2822;
	min.s32 	%r2825, %r2821, %r2824;
	st.shared.u32 	[%r13+8320], %r2825;
	ld.shared.u32 	%r2826, [%r13+16224];
	ld.shared.u32 	%r2827, [%r10+16484];
	ld.shared.u32 	%r2828, [%r28+20280];
	add.s32 	%r2829, %r2828, %r2827;
	min.s32 	%r2830, %r2826, %r2829;
	st.shared.u32 	[%r13+16224], %r2830;
	ld.shared.u32 	%r2831, [%r13+16328];
	ld.shared.u32 	%r2832, [%r10+16484];
	ld.shared.u32 	%r2833, [%r28+20384];
	add.s32 	%r2834, %r2833, %r2832;
	min.s32 	%r2835, %r2831, %r2834;
	st.shared.u32 	[%r13+16328], %r2835;
	ld.shared.u32 	%r2836, [%r13+16432];
	ld.shared.u32 	%r2837, [%r10+16484];
	ld.shared.u32 	%r2838, [%r28+20488];
	add.s32 	%r2839, %r2838, %r2837;
	min.s32 	%r2840, %r2836, %r2839;
	st.shared.u32 	[%r13+16432], %r2840;
	bar.sync 	0;
	ld.shared.u32 	%r2841, [%r13];
	ld.shared.u32 	%r2842, [%r10+264];
	ld.shared.u32 	%r2843, [%r28+20592];
	add.s32 	%r2844, %r2843, %r2842;
	min.s32 	%r2845, %r2841, %r2844;
	st.shared.u32 	[%r13], %r2845;
	ld.shared.u32 	%r2846, [%r13+104];
	ld.shared.u32 	%r2847, [%r10+264];
	ld.shared.u32 	%r2848, [%r28+20696];
	add.s32 	%r2849, %r2848, %r2847;
	min.s32 	%r2850, %r2846, %r2849;
	st.shared.u32 	[%r13+104], %r2850;
	ld.shared.u32 	%r2851, [%r13+208];
	ld.shared.u32 	%r2852, [%r10+264];
	ld.shared.u32 	%r2853, [%r28+20800];
	add.s32 	%r2854, %r2853, %r2852;
	min.s32 	%r2855, %r2851, %r2854;
	st.shared.u32 	[%r13+208], %r2855;
	ld.shared.u32 	%r2856, [%r13+8112];
	ld.shared.u32 	%r2857, [%r10+8376];
	ld.shared.u32 	%r2858, [%r28+20592];
	add.s32 	%r2859, %r2858, %r2857;
	min.s32 	%r2860, %r2856, %r2859;
	st.shared.u32 	[%r13+8112], %r2860;
	ld.shared.u32 	%r2861, [%r13+8216];
	ld.shared.u32 	%r2862, [%r10+8376];
	ld.shared.u32 	%r2863, [%r28+20696];
	add.s32 	%r2864, %r2863, %r2862;
	min.s32 	%r2865, %r2861, %r2864;
	st.shared.u32 	[%r13+8216], %r2865;
	ld.shared.u32 	%r2866, [%r13+8320];
	ld.shared.u32 	%r2867, [%r10+8376];
	ld.shared.u32 	%r2868, [%r28+20800];
	add.s32 	%r2869, %r2868, %r2867;
	min.s32 	%r2870, %r2866, %r2869;
	st.shared.u32 	[%r13+8320], %r2870;
	ld.shared.u32 	%r2871, [%r13+16224];
	ld.shared.u32 	%r2872, [%r10+16488];
	ld.shared.u32 	%r2873, [%r28+20592];
	add.s32 	%r2874, %r2873, %r2872;
	min.s32 	%r2875, %r2871, %r2874;
	st.shared.u32 	[%r13+16224], %r2875;
	ld.shared.u32 	%r2876, [%r13+16328];
	ld.shared.u32 	%r2877, [%r10+16488];
	ld.shared.u32 	%r2878, [%r28+20696];
	add.s32 	%r2879, %r2878, %r2877;
	min.s32 	%r2880, %r2876, %r2879;
	st.shared.u32 	[%r13+16328], %r2880;
	ld.shared.u32 	%r2881, [%r13+16432];
	ld.shared.u32 	%r2882, [%r10+16488];
	ld.shared.u32 	%r2883, [%r28+20800];
	add.s32 	%r2884, %r2883, %r2882;
	min.s32 	%r2885, %r2881, %r2884;
	st.shared.u32 	[%r13+16432], %r2885;
	bar.sync 	0;
	ld.shared.u32 	%r2886, [%r13];
	ld.shared.u32 	%r2887, [%r10+268];
	ld.shared.u32 	%r2888, [%r28+20904];
	add.s32 	%r2889, %r2888, %r2887;
	min.s32 	%r2890, %r2886, %r2889;
	st.shared.u32 	[%r13], %r2890;
	ld.shared.u32 	%r2891, [%r13+104];
	ld.shared.u32 	%r2892, [%r10+268];
	ld.shared.u32 	%r2893, [%r28+21008];
	add.s32 	%r2894, %r2893, %r2892;
	min.s32 	%r2895, %r2891, %r2894;
	st.shared.u32 	[%r13+104], %r2895;
	ld.shared.u32 	%r2896, [%r13+208];
	ld.shared.u32 	%r2897, [%r10+268];
	ld.shared.u32 	%r2898, [%r28+21112];
	add.s32 	%r2899, %r2898, %r2897;
	min.s32 	%r2900, %r2896, %r2899;
	st.shared.u32 	[%r13+208], %r2900;
	ld.shared.u32 	%r2901, [%r13+8112];
	ld.shared.u32 	%r2902, [%r10+8380];
	ld.shared.u32 	%r2903, [%r28+20904];
	add.s32 	%r2904, %r2903, %r2902;
	min.s32 	%r2905, %r2901, %r2904;
	st.shared.u32 	[%r13+8112], %r2905;
	ld.shared.u32 	%r2906, [%r13+8216];
	ld.shared.u32 	%r2907, [%r10+8380];
	ld.shared.u32 	%r2908, [%r28+21008];
	add.s32 	%r2909, %r2908, %r2907;
	min.s32 	%r2910, %r2906, %r2909;
	st.shared.u32 	[%r13+8216], %r2910;
	ld.shared.u32 	%r2911, [%r13+8320];
	ld.shared.u32 	%r2912, [%r10+8380];
	ld.shared.u32 	%r2913, [%r28+21112];
	add.s32 	%r2914, %r2913, %r2912;
	min.s32 	%r2915, %r2911, %r2914;
	st.shared.u32 	[%r13+8320], %r2915;
	ld.shared.u32 	%r2916, [%r13+16224];
	ld.shared.u32 	%r2917, [%r10+16492];
	ld.shared.u32 	%r2918, [%r28+20904];
	add.s32 	%r2919, %r2918, %r2917;
	min.s32 	%r2920, %r2916, %r2919;
	st.shared.u32 	[%r13+16224], %r2920;
	ld.shared.u32 	%r2921, [%r13+16328];
	ld.shared.u32 	%r2922, [%r10+16492];
	ld.shared.u32 	%r2923, [%r28+21008];
	add.s32 	%r2924, %r2923, %r2922;
	min.s32 	%r2925, %r2921, %r2924;
	st.shared.u32 	[%r13+16328], %r2925;
	ld.shared.u32 	%r2926, [%r13+16432];
	ld.shared.u32 	%r2927, [%r10+16492];
	ld.shared.u32 	%r2928, [%r28+21112];
	add.s32 	%r2929, %r2928, %r2927;
	min.s32 	%r2930, %r2926, %r2929;
	st.shared.u32 	[%r13+16432], %r2930;
	bar.sync 	0;
	ld.shared.u32 	%r2931, [%r13];
	ld.shared.u32 	%r2932, [%r10+272];
	ld.shared.u32 	%r2933, [%r28+21216];
	add.s32 	%r2934, %r2933, %r2932;
	min.s32 	%r2935, %r2931, %r2934;
	st.shared.u32 	[%r13], %r2935;
	ld.shared.u32 	%r2936, [%r13+104];
	ld.shared.u32 	%r2937, [%r10+272];
	ld.shared.u32 	%r2938, [%r28+21320];
	add.s32 	%r2939, %r2938, %r2937;
	min.s32 	%r2940, %r2936, %r2939;
	st.shared.u32 	[%r13+104], %r2940;
	ld.shared.u32 	%r2941, [%r13+208];
	ld.shared.u32 	%r2942, [%r10+272];
	ld.shared.u32 	%r2943, [%r28+21424];
	add.s32 	%r2944, %r2943, %r2942;
	min.s32 	%r2945, %r2941, %r2944;
	st.shared.u32 	[%r13+208], %r2945;
	ld.shared.u32 	%r2946, [%r13+8112];
	ld.shared.u32 	%r2947, [%r10+8384];
	ld.shared.u32 	%r2948, [%r28+21216];
	add.s32 	%r2949, %r2948, %r2947;
	min.s32 	%r2950, %r2946, %r2949;
	st.shared.u32 	[%r13+8112], %r2950;
	ld.shared.u32 	%r2951, [%r13+8216];
	ld.shared.u32 	%r2952, [%r10+8384];
	ld.shared.u32 	%r2953, [%r28+21320];
	add.s32 	%r2954, %r2953, %r2952;
	min.s32 	%r2955, %r2951, %r2954;
	st.shared.u32 	[%r13+8216], %r2955;
	ld.shared.u32 	%r2956, [%r13+8320];
	ld.shared.u32 	%r2957, [%r10+8384];
	ld.shared.u32 	%r2958, [%r28+21424];
	add.s32 	%r2959, %r2958, %r2957;
	min.s32 	%r2960, %r2956, %r2959;
	st.shared.u32 	[%r13+8320], %r2960;
	ld.shared.u32 	%r2961, [%r13+16224];
	ld.shared.u32 	%r2962, [%r10+16496];
	ld.shared.u32 	%r2963, [%r28+21216];
	add.s32 	%r2964, %r2963, %r2962;
	min.s32 	%r2965, %r2961, %r2964;
	st.shared.u32 	[%r13+16224], %r2965;
	ld.shared.u32 	%r2966, [%r13+16328];
	ld.shared.u32 	%r2967, [%r10+16496];
	ld.shared.u32 	%r2968, [%r28+21320];
	add.s32 	%r2969, %r2968, %r2967;
	min.s32 	%r2970, %r2966, %r2969;
	st.shared.u32 	[%r13+16328], %r2970;
	ld.shared.u32 	%r2971, [%r13+16432];
	ld.shared.u32 	%r2972, [%r10+16496];
	ld.shared.u32 	%r2973, [%r28+21424];
	add.s32 	%r2974, %r2973, %r2972;
	min.s32 	%r2975, %r2971, %r2974;
	st.shared.u32 	[%r13+16432], %r2975;
	bar.sync 	0;
	ld.shared.u32 	%r2976, [%r13];
	ld.shared.u32 	%r2977, [%r10+276];
	ld.shared.u32 	%r2978, [%r28+21528];
	add.s32 	%r2979, %r2978, %r2977;
	min.s32 	%r2980, %r2976, %r2979;
	st.shared.u32 	[%r13], %r2980;
	ld.shared.u32 	%r2981, [%r13+104];
	ld.shared.u32 	%r2982, [%r10+276];
	ld.shared.u32 	%r2983, [%r28+21632];
	add.s32 	%r2984, %r2983, %r2982;
	min.s32 	%r2985, %r2981, %r2984;
	st.shared.u32 	[%r13+104], %r2985;
	ld.shared.u32 	%r2986, [%r13+208];
	ld.shared.u32 	%r2987, [%r10+276];
	ld.shared.u32 	%r2988, [%r28+21736];
	add.s32 	%r2989, %r2988, %r2987;
	min.s32 	%r2990, %r2986, %r2989;
	st.shared.u32 	[%r13+208], %r2990;
	ld.shared.u32 	%r2991, [%r13+8112];
	ld.shared.u32 	%r2992, [%r10+8388];
	ld.shared.u32 	%r2993, [%r28+21528];
	add.s32 	%r2994, %r2993, %r2992;
	min.s32 	%r2995, %r2991, %r2994;
	st.shared.u32 	[%r13+8112], %r2995;
	ld.shared.u32 	%r2996, [%r13+8216];
	ld.shared.u32 	%r2997, [%r10+8388];
	ld.shared.u32 	%r2998, [%r28+21632];
	add.s32 	%r2999, %r2998, %r2997;
	min.s32 	%r3000, %r2996, %r2999;
	st.shared.u32 	[%r13+8216], %r3000;
	ld.shared.u32 	%r3001, [%r13+8320];
	ld.shared.u32 	%r3002, [%r10+8388];
	ld.shared.u32 	%r3003, [%r28+21736];
	add.s32 	%r3004, %r3003, %r3002;
	min.s32 	%r3005, %r3001, %r3004;
	st.shared.u32 	[%r13+8320], %r3005;
	ld.shared.u32 	%r3006, [%r13+16224];
	ld.shared.u32 	%r3007, [%r10+16500];
	ld.shared.u32 	%r3008, [%r28+21528];
	add.s32 	%r3009, %r3008, %r3007;
	min.s32 	%r3010, %r3006, %r3009;
	st.shared.u32 	[%r13+16224], %r3010;
	ld.shared.u32 	%r3011, [%r13+16328];
	ld.shared.u32 	%r3012, [%r10+16500];
	ld.shared.u32 	%r3013, [%r28+21632];
	add.s32 	%r3014, %r3013, %r3012;
	min.s32 	%r3015, %r3011, %r3014;
	st.shared.u32 	[%r13+16328], %r3015;
	ld.shared.u32 	%r3016, [%r13+16432];
	ld.shared.u32 	%r3017, [%r10+16500];
	ld.shared.u32 	%r3018, [%r28+21736];
	add.s32 	%r3019, %r3018, %r3017;
	min.s32 	%r3020, %r3016, %r3019;
	st.shared.u32 	[%r13+16432], %r3020;
	bar.sync 	0;
	ld.shared.u32 	%r3021, [%r13];
	ld.shared.u32 	%r3022, [%r10+280];
	ld.shared.u32 	%r3023, [%r28+21840];
	add.s32 	%r3024, %r3023, %r3022;
	min.s32 	%r3025, %r3021, %r3024;
	st.shared.u32 	[%r13], %r3025;
	ld.shared.u32 	%r3026, [%r13+104];
	ld.shared.u32 	%r3027, [%r10+280];
	ld.shared.u32 	%r3028, [%r28+21944];
	add.s32 	%r3029, %r3028, %r3027;
	min.s32 	%r3030, %r3026, %r3029;
	st.shared.u32 	[%r13+104], %r3030;
	ld.shared.u32 	%r3031, [%r13+208];
	ld.shared.u32 	%r3032, [%r10+280];
	ld.shared.u32 	%r3033, [%r28+22048];
	add.s32 	%r3034, %r3033, %r3032;
	min.s32 	%r3035, %r3031, %r3034;
	st.shared.u32 	[%r13+208], %r3035;
	ld.shared.u32 	%r3036, [%r13+8112];
	ld.shared.u32 	%r3037, [%r10+8392];
	ld.shared.u32 	%r3038, [%r28+21840];
	add.s32 	%r3039, %r3038, %r3037;
	min.s32 	%r3040, %r3036, %r3039;
	st.shared.u32 	[%r13+8112], %r3040;
	ld.shared.u32 	%r3041, [%r13+8216];
	ld.shared.u32 	%r3042, [%r10+8392];
	ld.shared.u32 	%r3043, [%r28+21944];
	add.s32 	%r3044, %r3043, %r3042;
	min.s32 	%r3045, %r3041, %r3044;
	st.shared.u32 	[%r13+8216], %r3045;
	ld.shared.u32 	%r3046, [%r13+8320];
	ld.shared.u32 	%r3047, [%r10+8392];
	ld.shared.u32 	%r3048, [%r28+22048];
	add.s32 	%r3049, %r3048, %r3047;
	min.s32 	%r3050, %r3046, %r3049;
	st.shared.u32 	[%r13+8320], %r3050;
	ld.shared.u32 	%r3051, [%r13+16224];
	ld.shared.u32 	%r3052, [%r10+16504];
	ld.shared.u32 	%r3053, [%r28+21840];
	add.s32 	%r3054, %r3053, %r3052;
	min.s32 	%r3055, %r3051, %r3054;
	st.shared.u32 	[%r13+16224], %r3055;
	ld.shared.u32 	%r3056, [%r13+16328];
	ld.shared.u32 	%r3057, [%r10+16504];
	ld.shared.u32 	%r3058, [%r28+21944];
	add.s32 	%r3059, %r3058, %r3057;
	min.s32 	%r3060, %r3056, %r3059;
	st.shared.u32 	[%r13+16328], %r3060;
	ld.shared.u32 	%r3061, [%r13+16432];
	ld.shared.u32 	%r3062, [%r10+16504];
	ld.shared.u32 	%r3063, [%r28+22048];
	add.s32 	%r3064, %r3063, %r3062;
	min.s32 	%r3065, %r3061, %r3064;
	st.shared.u32 	[%r13+16432], %r3065;
	bar.sync 	0;
	ld.shared.u32 	%r3066, [%r13];
	ld.shared.u32 	%r3067, [%r10+284];
	ld.shared.u32 	%r3068, [%r28+22152];
	add.s32 	%r3069, %r3068, %r3067;
	min.s32 	%r3070, %r3066, %r3069;
	st.shared.u32 	[%r13], %r3070;
	ld.shared.u32 	%r3071, [%r13+104];
	ld.shared.u32 	%r3072, [%r10+284];
	ld.shared.u32 	%r3073, [%r28+22256];
	add.s32 	%r3074, %r3073, %r3072;
	min.s32 	%r3075, %r3071, %r3074;
	st.shared.u32 	[%r13+104], %r3075;
	ld.shared.u32 	%r3076, [%r13+208];
	ld.shared.u32 	%r3077, [%r10+284];
	ld.shared.u32 	%r3078, [%r28+22360];
	add.s32 	%r3079, %r3078, %r3077;
	min.s32 	%r3080, %r3076, %r3079;
	st.shared.u32 	[%r13+208], %r3080;
	ld.shared.u32 	%r3081, [%r13+8112];
	ld.shared.u32 	%r3082, [%r10+8396];
	ld.shared.u32 	%r3083, [%r28+22152];
	add.s32 	%r3084, %r3083, %r3082;
	min.s32 	%r3085, %r3081, %r3084;
	st.shared.u32 	[%r13+8112], %r3085;
	ld.shared.u32 	%r3086, [%r13+8216];
	ld.shared.u32 	%r3087, [%r10+8396];
	ld.shared.u32 	%r3088, [%r28+22256];
	add.s32 	%r3089, %r3088, %r3087;
	min.s32 	%r3090, %r3086, %r3089;
	st.shared.u32 	[%r13+8216], %r3090;
	ld.shared.u32 	%r3091, [%r13+8320];
	ld.shared.u32 	%r3092, [%r10+8396];
	ld.shared.u32 	%r3093, [%r28+22360];
	add.s32 	%r3094, %r3093, %r3092;
	min.s32 	%r3095, %r3091, %r3094;
	st.shared.u32 	[%r13+8320], %r3095;
	ld.shared.u32 	%r3096, [%r13+16224];
	ld.shared.u32 	%r3097, [%r10+16508];
	ld.shared.u32 	%r3098, [%r28+22152];
	add.s32 	%r3099, %r3098, %r3097;
	min.s32 	%r3100, %r3096, %r3099;
	st.shared.u32 	[%r13+16224], %r3100;
	ld.shared.u32 	%r3101, [%r13+16328];
	ld.shared.u32 	%r3102, [%r10+16508];
	ld.shared.u32 	%r3103, [%r28+22256];
	add.s32 	%r3104, %r3103, %r3102;
	min.s32 	%r3105, %r3101, %r3104;
	st.shared.u32 	[%r13+16328], %r3105;
	ld.shared.u32 	%r3106, [%r13+16432];
	ld.shared.u32 	%r3107, [%r10+16508];
	ld.shared.u32 	%r3108, [%r28+22360];
	add.s32 	%r3109, %r3108, %r3107;
	min.s32 	%r3110, %r3106, %r3109;
	st.shared.u32 	[%r13+16432], %r3110;
	bar.sync 	0;
	ld.shared.u32 	%r3111, [%r13];
	ld.shared.u32 	%r3112, [%r10+288];
	ld.shared.u32 	%r3113, [%r28+22464];
	add.s32 	%r3114, %r3113, %r3112;
	min.s32 	%r3115, %r3111, %r3114;
	st.shared.u32 	[%r13], %r3115;
	ld.shared.u32 	%r3116, [%r13+104];
	ld.shared.u32 	%r3117, [%r10+288];
	ld.shared.u32 	%r3118, [%r28+22568];
	add.s32 	%r3119, %r3118, %r3117;
	min.s32 	%r3120, %r3116, %r3119;
	st.shared.u32 	[%r13+104], %r3120;
	ld.shared.u32 	%r3121, [%r13+208];
	ld.shared.u32 	%r3122, [%r10+288];
	ld.shared.u32 	%r3123, [%r28+22672];
	add.s32 	%r3124, %r3123, %r3122;
	min.s32 	%r3125, %r3121, %r3124;
	st.shared.u32 	[%r13+208], %r3125;
	ld.shared.u32 	%r3126, [%r13+8112];
	ld.shared.u32 	%r3127, [%r10+8400];
	ld.shared.u32 	%r3128, [%r28+22464];
	add.s32 	%r3129, %r3128, %r3127;
	min.s32 	%r3130, %r3126, %r3129;
	st.shared.u32 	[%r13+8112], %r3130;
	ld.shared.u32 	%r3131, [%r13+8216];
	ld.shared.u32 	%r3132, [%r10+8400];
	ld.shared.u32 	%r3133, [%r28+22568];
	add.s32 	%r3134, %r3133, %r3132;
	min.s32 	%r3135, %r3131, %r3134;
	st.shared.u32 	[%r13+8216], %r3135;
	ld.shared.u32 	%r3136, [%r13+8320];
	ld.shared.u32 	%r3137, [%r10+8400];
	ld.shared.u32 	%r3138, [%r28+22672];
	add.s32 	%r3139, %r3138, %r3137;
	min.s32 	%r3140, %r3136, %r3139;
	st.shared.u32 	[%r13+8320], %r3140;
	ld.shared.u32 	%r3141, [%r13+16224];
	ld.shared.u32 	%r3142, [%r10+16512];
	ld.shared.u32 	%r3143, [%r28+22464];
	add.s32 	%r3144, %r3143, %r3142;
	min.s32 	%r3145, %r3141, %r3144;
	st.shared.u32 	[%r13+16224], %r3145;
	ld.shared.u32 	%r3146, [%r13+16328];
	ld.shared.u32 	%r3147, [%r10+16512];
	ld.shared.u32 	%r3148, [%r28+22568];
	add.s32 	%r3149, %r3148, %r3147;
	min.s32 	%r3150, %r3146, %r3149;
	st.shared.u32 	[%r13+16328], %r3150;
	ld.shared.u32 	%r3151, [%r13+16432];
	ld.shared.u32 	%r3152, [%r10+16512];
	ld.shared.u32 	%r3153, [%r28+22672];
	add.s32 	%r3154, %r3153, %r3152;
	min.s32 	%r3155, %r3151, %r3154;
	st.shared.u32 	[%r13+16432], %r3155;
	bar.sync 	0;
	ld.shared.u32 	%r3156, [%r13];
	ld.shared.u32 	%r3157, [%r10+292];
	ld.shared.u32 	%r3158, [%r28+22776];
	add.s32 	%r3159, %r3158, %r3157;
	min.s32 	%r3160, %r3156, %r3159;
	st.shared.u32 	[%r13], %r3160;
	ld.shared.u32 	%r3161, [%r13+104];
	ld.shared.u32 	%r3162, [%r10+292];
	ld.shared.u32 	%r3163, [%r28+22880];
	add.s32 	%r3164, %r3163, %r3162;
	min.s32 	%r3165, %r3161, %r3164;
	st.shared.u32 	[%r13+104], %r3165;
	ld.shared.u32 	%r3166, [%r13+208];
	ld.shared.u32 	%r3167, [%r10+292];
	ld.shared.u32 	%r3168, [%r28+22984];
	add.s32 	%r3169, %r3168, %r3167;
	min.s32 	%r3170, %r3166, %r3169;
	st.shared.u32 	[%r13+208], %r3170;
	ld.shared.u32 	%r3171, [%r13+8112];
	ld.shared.u32 	%r3172, [%r10+8404];
	ld.shared.u32 	%r3173, [%r28+22776];
	add.s32 	%r3174, %r3173, %r3172;
	min.s32 	%r3175, %r3171, %r3174;
	st.shared.u32 	[%r13+8112], %r3175;
	ld.shared.u32 	%r3176, [%r13+8216];
	ld.shared.u32 	%r3177, [%r10+8404];
	ld.shared.u32 	%r3178, [%r28+22880];
	add.s32 	%r3179, %r3178, %r3177;
	min.s32 	%r3180, %r3176, %r3179;
	st.shared.u32 	[%r13+8216], %r3180;
	ld.shared.u32 	%r3181, [%r13+8320];
	ld.shared.u32 	%r3182, [%r10+8404];
	ld.shared.u32 	%r3183, [%r28+22984];
	add.s32 	%r3184, %r3183, %r3182;
	min.s32 	%r3185, %r3181, %r3184;
	st.shared.u32 	[%r13+8320], %r3185;
	ld.shared.u32 	%r3186, [%r13+16224];
	ld.shared.u32 	%r3187, [%r10+16516];
	ld.shared.u32 	%r3188, [%r28+22776];
	add.s32 	%r3189, %r3188, %r3187;
	min.s32 	%r3190, %r3186, %r3189;
	st.shared.u32 	[%r13+16224], %r3190;
	ld.shared.u32 	%r3191, [%r13+16328];
	ld.shared.u32 	%r3192, [%r10+16516];
	ld.shared.u32 	%r3193, [%r28+22880];
	add.s32 	%r3194, %r3193, %r3192;
	min.s32 	%r3195, %r3191, %r3194;
	st.shared.u32 	[%r13+16328], %r3195;
	ld.shared.u32 	%r3196, [%r13+16432];
	ld.shared.u32 	%r3197, [%r10+16516];
	ld.shared.u32 	%r3198, [%r28+22984];
	add.s32 	%r3199, %r3198, %r3197;
	min.s32 	%r3200, %r3196, %r3199;
	st.shared.u32 	[%r13+16432], %r3200;
	bar.sync 	0;
	ld.shared.u32 	%r3201, [%r13];
	ld.shared.u32 	%r3202, [%r10+296];
	ld.shared.u32 	%r3203, [%r28+23088];
	add.s32 	%r3204, %r3203, %r3202;
	min.s32 	%r3205, %r3201, %r3204;
	st.shared.u32 	[%r13], %r3205;
	ld.shared.u32 	%r3206, [%r13+104];
	ld.shared.u32 	%r3207, [%r10+296];
	ld.shared.u32 	%r3208, [%r28+23192];
	add.s32 	%r3209, %r3208, %r3207;
	min.s32 	%r3210, %r3206, %r3209;
	st.shared.u32 	[%r13+104], %r3210;
	ld.shared.u32 	%r3211, [%r13+208];
	ld.shared.u32 	%r3212, [%r10+296];
	ld.shared.u32 	%r3213, [%r28+23296];
	add.s32 	%r3214, %r3213, %r3212;
	min.s32 	%r3215, %r3211, %r3214;
	st.shared.u32 	[%r13+208], %r3215;
	ld.shared.u32 	%r3216, [%r13+8112];
	ld.shared.u32 	%r3217, [%r10+8408];
	ld.shared.u32 	%r3218, [%r28+23088];
	add.s32 	%r3219, %r3218, %r3217;
	min.s32 	%r3220, %r3216, %r3219;
	st.shared.u32 	[%r13+8112], %r3220;
	ld.shared.u32 	%r3221, [%r13+8216];
	ld.shared.u32 	%r3222, [%r10+8408];
	ld.shared.u32 	%r3223, [%r28+23192];
	add.s32 	%r3224, %r3223, %r3222;
	min.s32 	%r3225, %r3221, %r3224;
	st.shared.u32 	[%r13+8216], %r3225;
	ld.shared.u32 	%r3226, [%r13+8320];
	ld.shared.u32 	%r3227, [%r10+8408];
	ld.shared.u32 	%r3228, [%r28+23296];
	add.s32 	%r3229, %r3228, %r3227;
	min.s32 	%r3230, %r3226, %r3229;
	st.shared.u32 	[%r13+8320], %r3230;
	ld.shared.u32 	%r3231, [%r13+16224];
	ld.shared.u32 	%r3232, [%r10+16520];
	ld.shared.u32 	%r3233, [%r28+23088];
	add.s32 	%r3234, %r3233, %r3232;
	min.s32 	%r3235, %r3231, %r3234;
	st.shared.u32 	[%r13+16224], %r3235;
	ld.shared.u32 	%r3236, [%r13+16328];
	ld.shared.u32 	%r3237, [%r10+16520];
	ld.shared.u32 	%r3238, [%r28+23192];
	add.s32 	%r3239, %r3238, %r3237;
	min.s32 	%r3240, %r3236, %r3239;
	st.shared.u32 	[%r13+16328], %r3240;
	ld.shared.u32 	%r3241, [%r13+16432];
	ld.shared.u32 	%r3242, [%r10+16520];
	ld.shared.u32 	%r3243, [%r28+23296];
	add.s32 	%r3244, %r3243, %r3242;
	min.s32 	%r3245, %r3241, %r3244;
	st.shared.u32 	[%r13+16432], %r3245;
	bar.sync 	0;
	ld.shared.u32 	%r3246, [%r13];
	ld.shared.u32 	%r3247, [%r10+300];
	ld.shared.u32 	%r3248, [%r28+23400];
	add.s32 	%r3249, %r3248, %r3247;
	min.s32 	%r3250, %r3246, %r3249;
	st.shared.u32 	[%r13], %r3250;
	ld.shared.u32 	%r3251, [%r13+104];
	ld.shared.u32 	%r3252, [%r10+300];
	ld.shared.u32 	%r3253, [%r28+23504];
	add.s32 	%r3254, %r3253, %r3252;
	min.s32 	%r3255, %r3251, %r3254;
	st.shared.u32 	[%r13+104], %r3255;
	ld.shared.u32 	%r3256, [%r13+208];
	ld.shared.u32 	%r3257, [%r10+300];
	ld.shared.u32 	%r3258, [%r28+23608];
	add.s32 	%r3259, %r3258, %r3257;
	min.s32 	%r3260, %r3256, %r3259;
	st.shared.u32 	[%r13+208], %r3260;
	ld.shared.u32 	%r3261, [%r13+8112];
	ld.shared.u32 	%r3262, [%r10+8412];
	ld.shared.u32 	%r3263, [%r28+23400];
	add.s32 	%r3264, %r3263, %r3262;
	min.s32 	%r3265, %r3261, %r3264;
	st.shared.u32 	[%r13+8112], %r3265;
	ld.shared.u32 	%r3266, [%r13+8216];
	ld.shared.u32 	%r3267, [%r10+8412];
	ld.shared.u32 	%r3268, [%r28+23504];
	add.s32 	%r3269, %r3268, %r3267;
	min.s32 	%r3270, %r3266, %r3269;
	st.shared.u32 	[%r13+8216], %r3270;
	ld.shared.u32 	%r3271, [%r13+8320];
	ld.shared.u32 	%r3272, [%r10+8412];
	ld.shared.u32 	%r3273, [%r28+23608];
	add.s32 	%r3274, %r3273, %r3272;
	min.s32 	%r3275, %r3271, %r3274;
	st.shared.u32 	[%r13+8320], %r3275;
	ld.shared.u32 	%r3276, [%r13+16224];
	ld.shared.u32 	%r3277, [%r10+16524];
	ld.shared.u32 	%r3278, [%r28+23400];
	add.s32 	%r3279, %r3278, %r3277;
	min.s32 	%r3280, %r3276, %r3279;
	st.shared.u32 	[%r13+16224], %r3280;
	ld.shared.u32 	%r3281, [%r13+16328];
	ld.shared.u32 	%r3282, [%r10+16524];
	ld.shared.u32 	%r3283, [%r28+23504];
	add.s32 	%r3284, %r3283, %r3282;
	min.s32 	%r3285, %r3281, %r3284;
	st.shared.u32 	[%r13+16328], %r3285;
	ld.shared.u32 	%r3286, [%r13+16432];
	ld.shared.u32 	%r3287, [%r10+16524];
	ld.shared.u32 	%r3288, [%r28+23608];
	add.s32 	%r3289, %r3288, %r3287;
	min.s32 	%r3290, %r3286, %r3289;
	st.shared.u32 	[%r13+16432], %r3290;
	bar.sync 	0;
	ld.shared.u32 	%r3291, [%r13];
	ld.shared.u32 	%r3292, [%r10+304];
	ld.shared.u32 	%r3293, [%r28+23712];
	add.s32 	%r3294, %r3293, %r3292;
	min.s32 	%r3295, %r3291, %r3294;
	st.shared.u32 	[%r13], %r3295;
	ld.shared.u32 	%r3296, [%r13+104];
	ld.shared.u32 	%r3297, [%r10+304];
	ld.shared.u32 	%r3298, [%r28+23816];
	add.s32 	%r3299, %r3298, %r3297;
	min.s32 	%r3300, %r3296, %r3299;
	st.shared.u32 	[%r13+104], %r3300;
	ld.shared.u32 	%r3301, [%r13+208];
	ld.shared.u32 	%r3302, [%r10+304];
	ld.shared.u32 	%r3303, [%r28+23920];
	add.s32 	%r3304, %r3303, %r3302;
	min.s32 	%r3305, %r3301, %r3304;
	st.shared.u32 	[%r13+208], %r3305;
	ld.shared.u32 	%r3306, [%r13+8112];
	ld.shared.u32 	%r3307, [%r10+8416];
	ld.shared.u32 	%r3308, [%r28+23712];
	add.s32 	%r3309, %r3308, %r3307;
	min.s32 	%r3310, %r3306, %r3309;
	st.shared.u32 	[%r13+8112], %r3310;
	ld.shared.u32 	%r3311, [%r13+8216];
	ld.shared.u32 	%r3312, [%r10+8416];
	ld.shared.u32 	%r3313, [%r28+23816];
	add.s32 	%r3314, %r3313, %r3312;
	min.s32 	%r3315, %r3311, %r3314;
	st.shared.u32 	[%r13+8216], %r3315;
	ld.shared.u32 	%r3316, [%r13+8320];
	ld.shared.u32 	%r3317, [%r10+8416];
	ld.shared.u32 	%r3318, [%r28+23920];
	add.s32 	%r3319, %r3318, %r3317;
	min.s32 	%r3320, %r3316, %r3319;
	st.shared.u32 	[%r13+8320], %r3320;
	ld.shared.u32 	%r3321, [%r13+16224];
	ld.shared.u32 	%r3322, [%r10+16528];
	ld.shared.u32 	%r3323, [%r28+23712];
	add.s32 	%r3324, %r3323, %r3322;
	min.s32 	%r3325, %r3321, %r3324;
	st.shared.u32 	[%r13+16224], %r3325;
	ld.shared.u32 	%r3326, [%r13+16328];
	ld.shared.u32 	%r3327, [%r10+16528];
	ld.shared.u32 	%r3328, [%r28+23816];
	add.s32 	%r3329, %r3328, %r3327;
	min.s32 	%r3330, %r3326, %r3329;
	st.shared.u32 	[%r13+16328], %r3330;
	ld.shared.u32 	%r3331, [%r13+16432];
	ld.shared.u32 	%r3332, [%r10+16528];
	ld.shared.u32 	%r3333, [%r28+23920];
	add.s32 	%r3334, %r3333, %r3332;
	min.s32 	%r3335, %r3331, %r3334;
	st.shared.u32 	[%r13+16432], %r3335;
	bar.sync 	0;
	ld.shared.u32 	%r3336, [%r13];
	ld.shared.u32 	%r3337, [%r10+308];
	ld.shared.u32 	%r3338, [%r28+24024];
	add.s32 	%r3339, %r3338, %r3337;
	min.s32 	%r3340, %r3336, %r3339;
	st.shared.u32 	[%r13], %r3340;
	ld.shared.u32 	%r3341, [%r13+104];
	ld.shared.u32 	%r3342, [%r10+308];
	ld.shared.u32 	%r3343, [%r28+24128];
	add.s32 	%r3344, %r3343, %r3342;
	min.s32 	%r3345, %r3341, %r3344;
	st.shared.u32 	[%r13+104], %r3345;
	ld.shared.u32 	%r3346, [%r13+208];
	ld.shared.u32 	%r3347, [%r10+308];
	ld.shared.u32 	%r3348, [%r28+24232];
	add.s32 	%r3349, %r3348, %r3347;
	min.s32 	%r3350, %r3346, %r3349;
	st.shared.u32 	[%r13+208], %r3350;
	ld.shared.u32 	%r3351, [%r13+8112];
	ld.shared.u32 	%r3352, [%r10+8420];
	ld.shared.u32 	%r3353, [%r28+24024];
	add.s32 	%r3354, %r3353, %r3352;
	min.s32 	%r3355, %r3351, %r3354;
	st.shared.u32 	[%r13+8112], %r3355;
	ld.shared.u32 	%r3356, [%r13+8216];
	ld.shared.u32 	%r3357, [%r10+8420];
	ld.shared.u32 	%r3358, [%r28+24128];
	add.s32 	%r3359, %r3358, %r3357;
	min.s32 	%r3360, %r3356, %r3359;
	st.shared.u32 	[%r13+8216], %r3360;
	ld.shared.u32 	%r3361, [%r13+8320];
	ld.shared.u32 	%r3362, [%r10+8420];
	ld.shared.u32 	%r3363, [%r28+24232];
	add.s32 	%r3364, %r3363, %r3362;
	min.s32 	%r3365, %r3361, %r3364;
	st.shared.u32 	[%r13+8320], %r3365;
	ld.shared.u32 	%r3366, [%r13+16224];
	ld.shared.u32 	%r3367, [%r10+16532];
	ld.shared.u32 	%r3368, [%r28+24024];
	add.s32 	%r3369, %r3368, %r3367;
	min.s32 	%r3370, %r3366, %r3369;
	st.shared.u32 	[%r13+16224], %r3370;
	ld.shared.u32 	%r3371, [%r13+16328];
	ld.shared.u32 	%r3372, [%r10+16532];
	ld.shared.u32 	%r3373, [%r28+24128];
	add.s32 	%r3374, %r3373, %r3372;
	min.s32 	%r3375, %r3371, %r3374;
	st.shared.u32 	[%r13+16328], %r3375;
	ld.shared.u32 	%r3376, [%r13+16432];
	ld.shared.u32 	%r3377, [%r10+16532];
	ld.shared.u32 	%r3378, [%r28+24232];
	add.s32 	%r3379, %r3378, %r3377;
	min.s32 	%r3380, %r3376, %r3379;
	st.shared.u32 	[%r13+16432], %r3380;
	bar.sync 	0;
	ld.shared.u32 	%r3381, [%r13];
	st.global.u32 	[%rd4], %r3381;
	ld.shared.u32 	%r3382, [%r13+104];
	st.global.u32 	[%rd4+104], %r3382;
	ld.shared.u32 	%r3383, [%r13+208];
	st.global.u32 	[%rd4+208], %r3383;
	ld.shared.u32 	%r3384, [%r13+8112];
	st.global.u32 	[%rd6], %r3384;
	ld.shared.u32 	%r3385, [%r13+8216];
	st.global.u32 	[%rd6+104], %r3385;
	ld.shared.u32 	%r3386, [%r13+8320];
	st.global.u32 	[%rd6+208], %r3386;
	ld.shared.u32 	%r3387, [%r13+16224];
	st.global.u32 	[%rd8], %r3387;
	ld.shared.u32 	%r3388, [%r13+16328];
	st.global.u32 	[%rd8+104], %r3388;
	ld.shared.u32 	%r3389, [%r13+16432];
	st.global.u32 	[%rd8+208], %r3389;
	ret;

}
	// .globl	_Z11proc_2_globILi3ELi26ELi78EEvPiiii
.visible .entry _Z11proc_2_globILi3ELi26ELi78EEvPiiii(
	.param .u64 .ptr .align 1 _Z11proc_2_globILi3ELi26ELi78EEvPiiii_param_0,
	.param .u32 _Z11proc_2_globILi3ELi26ELi78EEvPiiii_param_1,
	.param .u32 _Z11proc_2_globILi3ELi26ELi78EEvPiiii_param_2,
	.param .u32 _Z11proc_2_globILi3ELi26ELi78EEvPiiii_param_3
)
{
	.reg .pred 	%p<4>;
	.reg .b32 	%r<6034>;
	.reg .b64 	%rd<25>;
	// demoted variable
	.shared .align 4 .b8 _ZZ11proc_2_globILi3ELi26ELi78EEvPiiiiE6k_k_sm[24336];
	// demoted variable
	.shared .align 4 .b8 _ZZ11proc_2_globILi3ELi26ELi78EEvPiiiiE2sm[24336];
	ld.param.u64 	%rd1, [_Z11proc_2_globILi3ELi26ELi78EEvPiiii_param_0];
	ld.param.u32 	%r6, [_Z11proc_2_globILi3ELi26ELi78EEvPiiii_param_2];
	ld.param.u32 	%r7, [_Z11proc_2_globILi3ELi26ELi78EEvPiiii_param_3];
	cvta.to.global.u64 	%rd2, %rd1;
	mov.u32 	%r1, %tid.y;
	mov.u32 	%r8, %tid.x;
	mul.lo.s32 	%r9, %r6, 78;
	add.s32 	%r10, %r9, %r8;
	add.s32 	%r11, %r1, %r9;
	mul.lo.s32 	%r2, %r11, %r7;
	add.s32 	%r12, %r10, %r2;
	mov.u32 	%r13, _ZZ11proc_2_globILi3ELi26ELi78EEvPiiiiE6k_k_sm;
	mad.lo.s32 	%r14, %r1, 312, %r13;
	mul.wide.s32 	%rd3, %r12, 4;
	add.s64 	%rd4, %rd2, %rd3;
	ld.global.u32 	%r15, [%rd4];
	shl.b32 	%r16, %r8, 2;
	add.s32 	%r17, %r14, %r16;
	st.shared.u32 	[%r17], %r15;
	ld.global.u32 	%r18, [%rd4+104];
	st.shared.u32 	[%r17+104], %r18;
	ld.global.u32 	%r19, [%rd4+208];
	st.shared.u32 	[%r17+208], %r19;
	add.s32 	%r20, %r11, 26;
	mul.lo.s32 	%r3, %r20, %r7;
	add.s32 	%r21, %r10, %r3;
	mul.wide.s32 	%rd5, %r21, 4;
	add.s64 	%rd6, %rd2, %rd5;
	ld.global.u32 	%r22, [%rd6];
	st.shared.u32 	[%r17+8112], %r22;
	ld.global.u32 	%r23, [%rd6+104];
	st.shared.u32 	[%r17+8216], %r23;
	ld.global.u32 	%r24, [%rd6+208];
	st.shared.u32 	[%r17+8320], %r24;
	add.s32 	%r25, %r11, 52;
	mul.lo.s32 	%r4, %r25, %r7;
	add.s32 	%r26, %r10, %r4;
	mul.wide.s32 	%rd7, %r26, 4;
	add.s64 	%rd8, %rd2, %rd7;
	ld.global.u32 	%r27, [%rd8];
	st.shared.u32 	[%r17+16224], %r27;
	ld.global.u32 	%r28, [%rd8+104];
	st.shared.u32 	[%r17+16328], %r28;
	ld.global.u32 	%r29, [%rd8+208];
	st.shared.u32 	[%r17+16432], %r29;
	mov.u32 	%r30, %ctaid.y;
	setp.eq.s32 	%p1, %r30, 0;
	@%p1 bra 	$L__BB3_2;
	ld.param.u32 	%r6031, [_Z11proc_2_globILi3ELi26ELi78EEvPiiii_param_2];
	ld.param.u32 	%r6029, [_Z11proc_2_globILi3ELi26ELi78EEvPiiii_param_1];
	ld.param.u64 	%rd23, [_Z11proc_2_globILi3ELi26ELi78EEvPiiii_param_0];
	mul.lo.s32 	%r31, %r1, 312;
	add.s32 	%r33, %r13, %r31;
	mov.u32 	%r34, %ctaid.x;
	add.s32 	%r35, %r6029, %r34;
	setp.ge.s32 	%p2, %r35, %r6031;
	selp.u32 	%r36, 1, 0, %p2;
	add.s32 	%r37, %r35, %r36;
	mad.lo.s32 	%r39, %r37, 78, %r8;
	add.s32 	%r40, %r39, %r2;
	mov.u32 	%r41, _ZZ11proc_2_globILi3ELi26ELi78EEvPiiiiE2sm;
	cvta.to.global.u64 	%rd9, %rd23;
	mul.wide.s32 	%rd10, %r40, 4;
	add.s64 	%rd11, %rd9, %rd10;
	ld.global.u32 	%r42, [%rd11];
	add.s32 	%r44, %r41, %r16;
	add.s32 	%r45, %r44, %r31;
	st.shared.u32 	[%r45], %r42;
	ld.global.u32 	%r46, [%rd11+104];
	st.shared.u32 	[%r45+104], %r46;
	ld.global.u32 	%r47, [%rd11+208];
	st.shared.u32 	[%r45+208], %r47;
	add.s32 	%r48, %r39, %r3;
	mul.wide.s32 	%rd12, %r48, 4;
	add.s64 	%rd13, %rd9, %rd12;
	ld.global.u32 	%r49, [%rd13];
	st.shared.u32 	[%r45+8112], %r49;
	ld.global.u32 	%r50, [%rd13+104];
	st.shared.u32 	[%r45+8216], %r50;
	ld.global.u32 	%r51, [%rd13+208];
	st.shared.u32 	[%r45+8320], %r51;
	add.s32 	%r52, %r39, %r4;
	mul.wide.s32 	%rd14, %r52, 4;
	add.s64 	%rd15, %rd9, %rd14;
	ld.global.u32 	%r53, [%rd15];
	st.shared.u32 	[%r45+16224], %r53;
	ld.global.u32 	%r54, [%rd15+104];
	st.shared.u32 	[%r45+16328], %r54;
	ld.global.u32 	%r55, [%rd15+208];
	st.shared.u32 	[%r45+16432], %r55;
	bar.sync 	0;
	ld.shared.u32 	%r56, [%r33];
	ld.shared.u32 	%r57, [%r45];
	ld.shared.u32 	%r58, [%r44];
	add.s32 	%r59, %r58, %r56;
	min.s32 	%r60, %r57, %r59;
	st.shared.u32 	[%r45], %r60;
	ld.shared.u32 	%r61, [%r45+104];
	ld.shared.u32 	%r62, [%r44+104];
	add.s32 	%r63, %r62, %r56;
	min.s32 	%r64, %r61, %r63;
	st.shared.u32 	[%r45+104], %r64;
	ld.shared.u32 	%r65, [%r45+208];
	ld.shared.u32 	%r66, [%r44+208];
	add.s32 	%r67, %r66, %r56;
	min.s32 	%r68, %r65, %r67;
	st.shared.u32 	[%r45+208], %r68;
	ld.shared.u32 	%r69, [%r33+8112];
	ld.shared.u32 	%r70, [%r45+8112];
	ld.shared.u32 	%r71, [%r44];
	add.s32 	%r72, %r71, %r69;
	min.s32 	%r73, %r70, %r72;
	st.shared.u32 	[%r45+8112], %r73;
	ld.shared.u32 	%r74, [%r45+8216];
	ld.shared.u32 	%r75, [%r44+104];
	add.s32 	%r76, %r75, %r69;
	min.s32 	%r77, %r74, %r76;
	st.shared.u32 	[%r45+8216], %r77;
	ld.shared.u32 	%r78, [%r45+8320];
	ld.shared.u32 	%r79, [%r44+208];
	add.s32 	%r80, %r79, %r69;
	min.s32 	%r81, %r78, %r80;
	st.shared.u32 	[%r45+8320], %r81;
	ld.shared.u32 	%r82, [%r33+16224];
	ld.shared.u32 	%r83, [%r45+16224];
	add.s32 	%r84, %r71, %r82;
	min.s32 	%r85, %r83, %r84;
	st.shared.u32 	[%r45+16224], %r85;
	ld.shared.u32 	%r86, [%r45+16328];
	add.s32 	%r87, %r75, %r82;
	min.s32 	%r88, %r86, %r87;
	st.shared.u32 	[%r45+16328], %r88;
	ld.shared.u32 	%r89, [%r45+16432];
	add.s32 	%r90, %r79, %r82;
	min.s32 	%r91, %r89, %r90;
	st.shared.u32 	[%r45+16432], %r91;
	bar.sync 	0;
	ld.shared.u32 	%r92, [%r33+4];
	ld.shared.u32 	%r93, [%r45];
	ld.shared.u32 	%r94, [%r44+312];
	add.s32 	%r95, %r94, %r92;
	min.s32 	%r96, %r93, %r95;
	st.shared.u32 	[%r45], %r96;
	ld.shared.u32 	%r97, [%r45+104];
	ld.shared.u32 	%r98, [%r44+416];
	add.s32 	%r99, %r98, %r92;
	min.s32 	%r100, %r97, %r99;
	st.shared.u32 	[%r45+104], %r100;
	ld.shared.u32 	%r101, [%r45+208];
	ld.shared.u32 	%r102, [%r44+520];
	add.s32 	%r103, %r102, %r92;
	min.s32 	%r104, %r101, %r103;
	st.shared.u32 	[%r45+208], %r104;
	ld.shared.u32 	%r105, [%r33+8116];
	ld.shared.u32 	%r106, [%r45+8112];
	ld.shared.u32 	%r107, [%r44+312];
	add.s32 	%r108, %r107, %r105;
	min.s32 	%r109, %r106, %r108;
	st.shared.u32 	[%r45+8112], %r109;
	ld.shared.u32 	%r110, [%r45+8216];
	ld.shared.u32 	%r111, [%r44+416];
	add.s32 	%r112, %r111, %r105;
	min.s32 	%r113, %r110, %r112;
	st.shared.u32 	[%r45+8216], %r113;
	ld.shared.u32 	%r114, [%r45+8320];
	ld.shared.u32 	%r115, [%r44+520];
	add.s32 	%r116, %r115, %r105;
	min.s32 	%r117, %r114, %r116;
	st.shared.u32 	[%r45+8320], %r117;
	ld.shared.u32 	%r118, [%r33+16228];
	ld.shared.u32 	%r119, [%r45+16224];
	add.s32 	%r120, %r107, %r118;
	min.s32 	%r121, %r119, %r120;
	st.shared.u32 	[%r45+16224], %r121;
	ld.shared.u32 	%r122, [%r45+16328];
	add.s32 	%r123, %r111, %r118;
	min.s32 	%r124, %r122, %r123;
	st.shared.u32 	[%r45+16328], %r124;
	ld.shared.u32 	%r125, [%r45+16432];
	add.s32 	%r126, %r115, %r118;
	min.s32 	%r127, %r125, %r126;
	st.shared.u32 	[%r45+16432], %r127;
	bar.sync 	0;
	ld.shared.u32 	%r128, [%r33+8];
	ld.shared.u32 	%r129, [%r45];
	ld.shared.u32 	%r130, [%r44+624];
	add.s32 	%r131, %r130, %r128;
	min.s32 	%r132, %r129, %r131;
	st.shared.u32 	[%r45], %r132;
	ld.shared.u32 	%r133, [%r45+104];
	ld.shared.u32 	%r134, [%r44+728];
	add.s32 	%r135, %r134, %r128;
	min.s32 	%r136, %r133, %r135;
	st.shared.u32 	[%r45+104], %r136;
	ld.shared.u32 	%r137, [%r45+208];
	ld.shared.u32 	%r138, [%r44+832];
	add.s32 	%r139, %r138, %r128;
	min.s32 	%r140, %r137, %r139;
	st.shared.u32 	[%r45+208], %r140;
	ld.shared.u32 	%r141, [%r33+8120];
	ld.shared.u32 	%r142, [%r45+8112];
	ld.shared.u32 	%r143, [%r44+624];
	add.s32 	%r144, %r143, %r141;
	min.s32 	%r145, %r142, %r144;
	st.shared.u32 	[%r45+8112], %r145;
	ld.shared.u32 	%r146, [%r45+8216];
	ld.shared.u32 	%r147, [%r44+728];
	add.s32 	%r148, %r147, %r141;
	min.s32 	%r149, %r146, %r148;
	st.shared.u32 	[%r45+8216], %r149;
	ld.shared.u32 	%r150, [%r45+8320];
	ld.shared.u32 	%r151, [%r44+832];
	add.s32 	%r152, %r151, %r141;
	min.s32 	%r153, %r150, %r152;
	st.shared.u32 	[%r45+8320], %r153;
	ld.shared.u32 	%r154, [%r33+16232];
	ld.shared.u32 	%r155, [%r45+16224];
	add.s32 	%r156, %r143, %r154;
	min.s32 	%r157, %r155, %r156;
	st.shared.u32 	[%r45+16224], %r157;
	ld.shared.u32 	%r158, [%r45+16328];
	add.s32 	%r159, %r147, %r154;
	min.s32 	%r160, %r158, %r159;
	st.shared.u32 	[%r45+16328], %r160;
	ld.shared.u32 	%r161, [%r45+16432];
	add.s32 	%r162, %r151, %r154;
	min.s32 	%r163, %r161, %r162;
	st.shared.u32 	[%r45+16432], %r163;
	bar.sync 	0;
	ld.shared.u32 	%r164, [%r33+12];
	ld.shared.u32 	%r165, [%r45];
	ld.shared.u32 	%r166, [%r44+936];
	add.s32 	%r167, %r166, %r164;
	min.s32 	%r168, %r165, %r167;
	st.shared.u32 	[%r45], %r168;
	ld.shared.u32 	%r169, [%r45+104];
	ld.shared.u32 	%r170, [%r44+1040];
	add.s32 	%r171, %r170, %r164;
	min.s32 	%r172, %r169, %r171;
	st.shared.u32 	[%r45+104], %r172;
	ld.shared.u32 	%r173, [%r45+208];
	ld.shared.u32 	%r174, [%r44+1144];
	add.s32 	%r175, %r174, %r164;
	min.s32 	%r176, %r173, %r175;
	st.shared.u32 	[%r45+208], %r176;
	ld.shared.u32 	%r177, [%r33+8124];
	ld.shared.u32 	%r178, [%r45+8112];
	ld.shared.u32 	%r179, [%r44+936];
	add.s32 	%r180, %r179, %r177;
	min.s32 	%r181, %r178, %r180;
	st.shared.u32 	[%r45+8112], %r181;
	ld.shared.u32 	%r182, [%r45+8216];
	ld.shared.u32 	%r183, [%r44+1040];
	add.s32 	%r184, %r183, %r177;
	min.s32 	%r185, %r182, %r184;
	st.shared.u32 	[%r45+8216], %r185;
	ld.shared.u32 	%r186, [%r45+8320];
	ld.shared.u32 	%r187, [%r44+1144];
	add.s32 	%r188, %r187, %r177;
	min.s32 	%r189, %r186, %r188;
	st.shared.u32 	[%r45+8320], %r189;
	ld.shared.u32 	%r190, [%r33+16236];
	ld.shared.u32 	%r191, [%r45+16224];
	add.s32 	%r192, %r179, %r190;
	min.s32 	%r193, %r191, %r192;
	st.shared.u32 	[%r45+16224], %r193;
	ld.shared.u32 	%r194, [%r45+16328];
	add.s32 	%r195, %r183, %r190;
	min.s32 	%r196, %r194, %r195;
	st.shared.u32 	[%r45+16328], %r196;
	ld.shared.u32 	%r197, [%r45+16432];
	add.s32 	%r198, %r187, %r190;
	min.s32 	%r199, %r197, %r198;
	st.shared.u32 	[%r45+16432], %r199;
	bar.sync 	0;
	ld.shared.u32 	%r200, [%r33+16];
	ld.shared.u32 	%r201, [%r45];
	ld.shared.u32 	%r202, [%r44+1248];
	add.s32 	%r203, %r202, %r200;
	min.s32 	%r204, %r201, %r203;
	st.shared.u32 	[%r45], %r204;
	ld.shared.u32 	%r205, [%r45+104];
	ld.shared.u32 	%r206, [%r44+1352];
	add.s32 	%r207, %r206, %r200;
	min.s32 	%r208, %r205, %r207;
	st.shared.u32 	[%r45+104], %r208;
	ld.shared.u32 	%r209, [%r45+208];
	ld.shared.u32 	%r210, [%r44+1456];
	add.s32 	%r211, %r210, %r200;
	min.s32 	%r212, %r209, %r211;
	st.shared.u32 	[%r45+208], %r212;
	ld.shared.u32 	%r213, [%r33+8128];
	ld.shared.u32 	%r214, [%r45+8112];
	ld.shared.u32 	%r215, [%r44+1248];
	add.s32 	%r216, %r215, %r213;
	min.s32 	%r217, %r214, %r216;
	st.shared.u32 	[%r45+8112], %r217;
	ld.shared.u32 	%r218, [%r45+8216];
	ld.shared.u32 	%r219, [%r44+1352];
	add.s32 	%r220, %r219, %r213;
	min.s32 	%r221, %r218, %r220;
	st.shared.u32 	[%r45+8216], %r221;
	ld.shared.u32 	%r222, [%r45+8320];
	ld.shared.u32 	%r223, [%r44+1456];
	add.s32 	%r224, %r223, %r213;
	min.s32 	%r225, %r222, %r224;
	st.shared.u32 	[%r45+8320], %r225;
	ld.shared.u32 	%r226, [%r33+16240];
	ld.shared.u32 	%r227, [%r45+16224];
	add.s32 	%r228, %r215, %r226;
	min.s32 	%r229, %r227, %r228;
	st.shared.u32 	[%r45+16224], %r229;
	ld.shared.u32 	%r230, [%r45+16328];
	add.s32 	%r231, %r219, %r226;
	min.s32 	%r232, %r230, %r231;
	st.shared.u32 	[%r45+16328], %r232;
	ld.shared.u32 	%r233, [%r45+16432];
	add.s32 	%r234, %r223, %r226;
	min.s32 	%r235, %r233, %r234;
	st.shared.u32 	[%r45+16432], %r235;
	bar.sync 	0;
	ld.shared.u32 	%r236, [%r33+20];
	ld.shared.u32 	%r237, [%r45];
	ld.shared.u32 	%r238, [%r44+1560];
	add.s32 	%r239, %r238, %r236;
	min.s32 	%r240, %r237, %r239;
	st.shared.u32 	[%r45], %r240;
	ld.shared.u32 	%r241, [%r45+104];
	ld.shared.u32 	%r242, [%r44+1664];
	add.s32 	%r243, %r242, %r236;
	min.s32 	%r244, %r241, %r243;
	st.shared.u32 	[%r45+104], %r244;
	ld.shared.u32 	%r245, [%r45+208];
	ld.shared.u32 	%r246, [%r44+1768];
	add.s32 	%r247, %r246, %r236;
	min.s32 	%r248, %r245, %r247;
	st.shared.u32 	[%r45+208], %r248;
	ld.shared.u32 	%r249, [%r33+8132];
	ld.shared.u32 	%r250, [%r45+8112];
	ld.shared.u32 	%r251, [%r44+1560];
	add.s32 	%r252, %r251, %r249;
	min.s32 	%r253, %r250, %r252;
	st.shared.u32 	[%r45+8112], %r253;
	ld.shared.u32 	%r254, [%r45+8216];
	ld.shared.u32 	%r255, [%r44+1664];
	add.s32 	%r256, %r255, %r249;
	min.s32 	%r257, %r254, %r256;
	st.shared.u32 	[%r45+8216], %r257;
	ld.shared.u32 	%r258, [%r45+8320];
	ld.shared.u32 	%r259, [%r44+1768];
	add.s32 	%r260, %r259, %r249;
	min.s32 	%r261, %r258, %r260;
	st.shared.u32 	[%r45+8320], %r261;
	ld.shared.u32 	%r262, [%r33+16244];
	ld.shared.u32 	%r263, [%r45+16224];
	add.s32 	%r264, %r251, %r262;
	min.s32 	%r265, %r263, %r264;
	st.shared.u32 	[%r45+16224], %r265;
	ld.shared.u32 	%r266, [%r45+16328];
	add.s32 	%r267, %r255, %r262;
	min.s32 	%r268, %r266, %r267;
	st.shared.u32 	[%r45+16328], %r268;
	ld.shared.u32 	%r269, [%r45+16432];
	add.s32 	%r270, %r259, %r262;
	min.s32 	%r271, %r269, %r270;
	st.shared.u32 	[%r45+16432], %r271;
	bar.sync 	0;
	ld.shared.u32 	%r272, [%r33+24];
	ld.shared.u32 	%r273, [%r45];
	ld.shared.u32 	%r274, [%r44+1872];
	add.s32 	%r275, %r274, %r272;
	min.s32 	%r276, %r273, %r275;
	st.shared.u32 	[%r45], %r276;
	ld.shared.u32 	%r277, [%r45+104];
	ld.shared.u32 	%r278, [%r44+1976];
	add.s32 	%r279, %r278, %r272;
	min.s32 	%r280, %r277, %r279;
	st.shared.u32 	[%r45+104], %r280;
	ld.shared.u32 	%r281, [%r45+208];
	ld.shared.u32 	%r282, [%r44+2080];
	add.s32 	%r283, %r282, %r272;
	min.s32 	%r284, %r281, %r283;
	st.shared.u32 	[%r45+208], %r284;
	ld.shared.u32 	%r285, [%r33+8136];
	ld.shared.u32 	%r286, [%r45+8112];
	ld.shared.u32 	%r287, [%r44+1872];
	add.s32 	%r288, %r287, %r285;
	min.s32 	%r289, %r286, %r288;
	st.shared.u32 	[%r45+8112], %r289;
	ld.shared.u32 	%r290, [%r45+8216];
	ld.shared.u32 	%r291, [%r44+1976];
	add.s32 	%r292, %r291, %r285;
	min.s32 	%r293, %r290, %r292;
	st.shared.u32 	[%r45+8216], %r293;
	ld.shared.u32 	%r294, [%r45+8320];
	ld.shared.u32 	%r295, [%r44+2080];
	add.s32 	%r296, %r295, %r285;
	min.s32 	%r297, %r294, %r296;
	st.shared.u32 	[%r45+8320], %r297;
	ld.shared.u32 	%r298, [%r33+16248];
	ld.shared.u32 	%r299, [%r45+16224];
	add.s32 	%r300, %r287, %r298;
	min.s32 	%r301, %r299, %r300;
	st.shared.u32 	[%r45+16224], %r301;
	ld.shared.u32 	%r302, [%r45+16328];
	add.s32 	%r303, %r291, %r298;
	min.s32 	%r304, %r302, %r303;
	st.shared.u32 	[%r45+16328], %r304;
	ld.shared.u32 	%r305, [%r45+16432];
	add.s32 	%r306, %r295, %r298;
	min.s32 	%r307, %r305, %r306;
	st.shared.u32 	[%r45+16432], %r307;
	bar.sync 	0;
	ld.shared.u32 	%r308, [%r33+28];
	ld.shared.u32 	%r309, [%r45];
	ld.shared.u32 	%r310, [%r44+2184];
	add.s32 	%r311, %r310, %r308;
	min.s32 	%r312, %r309, %r311;
	st.shared.u32 	[%r45], %r312;
	ld.shared.u32 	%r313, [%r45+104];
	ld.shared.u32 	%r314, [%r44+2288];
	add.s32 	%r315, %r314, %r308;
	min.s32 	%r316, %r313, %r315;
	st.shared.u32 	[%r45+104], %r316;
	ld.shared.u32 	%r317, [%r45+208];
	ld.shared.u32 	%r318, [%r44+2392];
	add.s32 	%r319, %r318, %r308;
	min.s32 	%r320, %r317, %r319;
	st.shared.u32 	[%r45+208], %r320;
	ld.shared.u32 	%r321, [%r33+8140];
	ld.shared.u32 	%r322, [%r45+8112];
	ld.shared.u32 	%r323, [%r44+2184];
	add.s32 	%r324, %r323, %r321;
	min.s32 	%r325, %r322, %r324;
	st.shared.u32 	[%r45+8112], %r325;
	ld.shared.u32 	%r326, [%r45+8216];
	ld.shared.u32 	%r327, [%r44+2288];
	add.s32 	%r328, %r327, %r321;
	min.s32 	%r329, %r326, %r328;
	st.shared.u32 	[%r45+8216], %r329;
	ld.shared.u32 	%r330, [%r45+8320];
	ld.shared.u32 	%r331, [%r44+2392];
	add.s32 	%r332, %r331, %r321;
	min.s32 	%r333, %r330, %r332;
	st.shared.u32 	[%r45+8320], %r333;
	ld.shared.u32 	%r334, [%r33+16252];
	ld.shared.u32 	%r335, [%r45+16224];
	add.s32 	%r336, %r323, %r334;
	min.s32 	%r337, %r335, %r336;
	st.shared.u32 	[%r45+16224], %r337;
	ld.shared.u32 	%r338, [%r45+16328];
	add.s32 	%r339, %r327, %r334;
	min.s32 	%r340, %r338, %r339;
	st.shared.u32 	[%r45+16328], %r340;
	ld.shared.u32 	%r341, [%r45+16432];
	add.s32 	%r342, %r331, %r334;
	min.s32 	%r343, %r341, %r342;
	st.shared.u32 	[%r45+16432], %r343;
	bar.sync 	0;
	ld.shared.u32 	%r344, [%r33+32];
	ld.shared.u32 	%r345, [%r45];
	ld.shared.u32 	%r346, [%r44+2496];
	add.s32 	%r347, %r346, %r344;
	min.s32 	%r348, %r345, %r347;
	st.shared.u32 	[%r45], %r348;
	ld.shared.u32 	%r349, [%r45+104];
	ld.shared.u32 	%r350, [%r44+2600];
	add.s32 	%r351, %r350, %r344;
	min.s32 	%r352, %r349, %r351;
	st.shared.u32 	[%r45+104], %r352;
	ld.shared.u32 	%r353, [%r45+208];
	ld.shared.u32 	%r354, [%r44+2704];
	add.s32 	%r355, %r354, %r344;
	min.s32 	%r356, %r353, %r355;
	st.shared.u32 	[%r45+208], %r356;
	ld.shared.u32 	%r357, [%r33+8144];
	ld.shared.u32 	%r358, [%r45+8112];
	ld.shared.u32 	%r359, [%r44+2496];
	add.s32 	%r360, %r359, %r357;
	min.s32 	%r361, %r358, %r360;
	st.shared.u32 	[%r45+8112], %r361;
	ld.shared.u32 	%r362, [%r45+8216];
	ld.shared.u32 	%r363, [%r44+2600];
	add.s32 	%r364, %r363, %r357;
	min.s32 	%r365, %r362, %r364;
	st.shared.u32 	[%r45+8216], %r365;
	ld.shared.u32 	%r366, [%r45+8320];
	ld.shared.u32 	%r367, [%r44+2704];
	add.s32 	%r368, %r367, %r357;
	min.s32 	%r369, %r366, %r368;
	st.shared.u32 	[%r45+8320], %r369;
	ld.shared.u32 	%r370, [%r33+16256];
	ld.shared.u32 	%r371, [%r45+16224];
	add.s32 	%r372, %r359, %r370;
	min.s32 	%r373, %r371, %r372;
	st.shared.u32 	[%r45+16224], %r373;
	ld.shared.u32 	%r374, [%r45+16328];
	add.s32 	%r375, %r363, %r370;
	min.s32 	%r376, %r374, %r375;
	st.shared.u32 	[%r45+16328], %r376;
	ld.shared.u32 	%r377, [%r45+16432];
	add.s32 	%r378, %r367, %r370;
	min.s32 	%r379, %r377, %r378;
	st.shared.u32 	[%r45+16432], %r379;
	bar.sync 	0;
	ld.shared.u32 	%r380, [%r33+36];
	ld.shared.u32 	%r381, [%r45];
	ld.shared.u32 	%r382, [%r44+2808];
	add.s32 	%r383, %r382, %r380;
	min.s32 	%r384, %r381, %r383;
	st.shared.u32 	[%r45], %r384;
	ld.shared.u32 	%r385, [%r45+104];
	ld.shared.u32 	%r386, [%r44+2912];
	add.s32 	%r387, %r386, %r380;
	min.s32 	%r388, %r385, %r387;
	st.shared.u32 	[%r45+104], %r388;
	ld.shared.u32 	%r389, [%r45+208];
	ld.shared.u32 	%r390, [%r44+3016];
	add.s32 	%r391, %r390, %r380;
	min.s32 	%r392, %r389, %r391;
	st.shared.u32 	[%r45+208], %r392;
	ld.shared.u32 	%r393, [%r33+8148];
	ld.shared.u32 	%r394, [%r45+8112];
	ld.shared.u32 	%r395, [%r44+2808];
	add.s32 	%r396, %r395, %r393;
	min.s32 	%r397, %r394, %r396;
	st.shared.u32 	[%r45+8112], %r397;
	ld.shared.u32 	%r398, [%r45+8216];
	ld.shared.u32 	%r399, [%r44+2912];
	add.s32 	%r400, %r399, %r393;
	min.s32 	%r401, %r398, %r400;
	st.shared.u32 	[%r45+8216], %r401;
	ld.shared.u32 	%r402, [%r45+8320];
	ld.shared.u32 	%r403, [%r44+3016];
	add.s32 	%r404, %r403, %r393;
	min.s32 	%r405, %r402, %r404;
	st.shared.u32 	[%r45+8320], %r405;
	ld.shared.u32 	%r406, [%r33+16260];
	ld.shared.u32 	%r407, [%r45+16224];
	add.s32 	%r408, %r395, %r406;
	min.s32 	%r409, %r407, %r408;
	st.shared.u32 	[%r45+16224], %r409;
	ld.shared.u32 	%r410, [%r45+16328];
	add.s32 	%r411, %r399, %r406;
	min.s32 	%r412, %r410, %r411;
	st.shared.u32 	[%r45+16328], %r412;
	ld.shared.u32 	%r413, [%r45+16432];
	add.s32 	%r414, %r403, %r406;
	min.s32 	%r415, %r413, %r414;
	st.shared.u32 	[%r45+16432], %r415;
	bar.sync 	0;
	ld.shared.u32 	%r416, [%r33+40];
	ld.shared.u32 	%r417, [%r45];
	ld.shared.u32 	%r418, [%r44+3120];
	add.s32 	%r419, %r418, %r416;
	min.s32 	%r420, %r417, %r419;
	st.shared.u32 	[%r45], %r420;
	ld.shared.u32 	%r421, [%r45+104];
	ld.shared.u32 	%r422, [%r44+3224];
	add.s32 	%r423, %r422, %r416;
	min.s32 	%r424, %r421, %r423;
	st.shared.u32 	[%r45+104], %r424;
	ld.shared.u32 	%r425, [%r45+208];
	ld.shared.u32 	%r426, [%r44+3328];
	add.s32 	%r427, %r426, %r416;
	min.s32 	%r428, %r425, %r427;
	st.shared.u32 	[%r45+208], %r428;
	ld.shared.u32 	%r429, [%r33+8152];
	ld.shared.u32 	%r430, [%r45+8112];
	ld.shared.u32 	%r431, [%r44+3120];
	add.s32 	%r432, %r431, %r429;
	min.s32 	%r433, %r430, %r432;
	st.shared.u32 	[%r45+8112], %r433;
	ld.shared.u32 	%r434, [%r45+8216];
	ld.shared.u32 	%r435, [%r44+3224];
	add.s32 	%r436, %r435, %r429;
	min.s32 	%r437, %r434, %r436;
	st.shared.u32 	[%r45+8216], %r437;
	ld.shared.u32 	%r438, [%r45+8320];
	ld.shared.u32 	%r439, [%r44+3328];
	add.s32 	%r440, %r439, %r429;
	min.s32 	%r441, %r438, %r440;
	st.shared.u32 	[%r45+8320], %r441;
	ld.shared.u32 	%r442, [%r33+16264];
	ld.shared.u32 	%r443, [%r45+16224];
	add.s32 	%r444, %r431, %r442;
	min.s32 	%r445, %r443, %r444;
	st.shared.u32 	[%r45+16224], %r445;
	ld.shared.u32 	%r446, [%r45+16328];
	add.s32 	%r447, %r435, %r442;
	min.s32 	%r448, %r446, %r447;
	st.shared.u32 	[%r45+16328], %r448;
	ld.shared.u32 	%r449, [%r45+16432];
	add.s32 	%r450, %r439, %r442;
	min.s32 	%r451, %r449, %r450;
	st.shared.u32 	[%r45+16432], %r451;
	bar.sync 	0;
	ld.shared.u32 	%r452, [%r33+44];
	ld.shared.u32 	%r453, [%r45];
	ld.shared.u32 	%r454, [%r44+3432];
	add.s32 	%r455, %r454, %r452;
	min.s32 	%r456, %r453, %r455;
	st.shared.u32 	[%r45], %r456;
	ld.shared.u32 	%r457, [%r45+104];
	ld.shared.u32 	%r458, [%r44+3536];
	add.s32 	%r459, %r458, %r452;
	min.s32 	%r460, %r457, %r459;
	st.shared.u32 	[%r45+104], %r460;
	ld.shared.u32 	%r461, [%r45+208];
	ld.shared.u32 	%r462, [%r44+3640];
	add.s32 	%r463, %r462, %r452;
	min.s32 	%r464, %r461, %r463;
	st.shared.u32 	[%r45+208], %r464;
	ld.shared.u32 	%r465, [%r33+8156];
	ld.shared.u32 	%r466, [%r45+8112];
	ld.shared.u32 	%r467, [%r44+3432];
	add.s32 	%r468, %r467, %r465;
	min.s32 	%r469, %r466, %r468;
	st.shared.u32 	[%r45+8112], %r469;
	ld.shared.u32 	%r470, [%r45+8216];
	ld.shared.u32 	%r471, [%r44+3536];
	add.s32 	%r472, %r471, %r465;
	min.s32 	%r473, %r470, %r472;
	st.shared.u32 	[%r45+8216], %r473;
	ld.shared.u32 	%r474, [%r45+8320];
	ld.shared.u32 	%r475, [%r44+3640];
	add.s32 	%r476, %r475, %r465;
	min.s32 	%r477, %r474, %r476;
	st.shared.u32 	[%r45+8320], %r477;
	ld.shared.u32 	%r478, [%r33+16268];
	ld.shared.u32 	%r479, [%r45+16224];
	add.s32 	%r480, %r467, %r478;
	min.s32 	%r481, %r479, %r480;
	st.shared.u32 	[%r45+16224], %r481;
	ld.shared.u32 	%r482, [%r45+16328];
	add.s32 	%r483, %r471, %r478;
	min.s32 	%r484, %r482, %r483;
	st.shared.u32 	[%r45+16328], %r484;
	ld.shared.u32 	%r485, [%r45+16432];
	add.s32 	%r486, %r475, %r478;
	min.s32 	%r487, %r485, %r486;
	st.shared.u32 	[%r45+16432], %r487;
	bar.sync 	0;
	ld.shared.u32 	%r488, [%r33+48];
	ld.shared.u32 	%r489, [%r45];
	ld.shared.u32 	%r490, [%r44+3744];
	add.s32 	%r491, %r490, %r488;
	min.s32 	%r492, %r489, %r491;
	st.shared.u32 	[%r45], %r492;
	ld.shared.u32 	%r493, [%r45+104];
	ld.shared.u32 	%r494, [%r44+3848];
	add.s32 	%r495, %r494, %r488;
	min.s32 	%r496, %r493, %r495;
	st.shared.u32 	[%r45+104], %r496;
	ld.shared.u32 	%r497, [%r45+208];
	ld.shared.u32 	%r498, [%r44+3952];
	add.s32 	%r499, %r498, %r488;
	min.s32 	%r500, %r497, %r499;
	st.shared.u32 	[%r45+208], %r500;
	ld.shared.u32 	%r501, [%r33+8160];
	ld.shared.u32 	%r502, [%r45+8112];
	ld.shared.u32 	%r503, [%r44+3744];
	add.s32 	%r504, %r503, %r501;
	min.s32 	%r505, %r502, %r504;
	st.shared.u32 	[%r45+8112], %r505;
	ld.shared.u32 	%r506, [%r45+8216];
	ld.shared.u32 	%r507, [%r44+3848];
	add.s32 	%r508, %r507, %r501;
	min.s32 	%r509, %r506, %r508;
	st.shared.u32 	[%r45+8216], %r509;
	ld.shared.u32 	%r510, [%r45+8320];
	ld.shared.u32 	%r511, [%r44+3952];
	add.s32 	%r512, %r511, %r501;
	min.s32 	%r513, %r510, %r512;
	st.shared.u32 	[%r45+8320], %r513;
	ld.shared.u32 	%r514, [%r33+16272];
	ld.shared.u32 	%r515, [%r45+16224];
	add.s32 	%r516, %r503, %r514;
	min.s32 	%r517, %r515, %r516;
	st.shared.u32 	[%r45+16224], %r517;
	ld.shared.u32 	%r518, [%r45+16328];
	add.s32 	%r519, %r507, %r514;
	min.s32 	%r520, %r518, %r519;
	st.shared.u32 	[%r45+16328], %r520;
	ld.shared.u32 	%r521, [%r45+16432];
	add.s32 	%r522, %r511, %r514;
	min.s32 	%r523, %r521, %r522;
	st.shared.u32 	[%r45+16432], %r523;
	bar.sync 	0;
	ld.shared.u32 	%r524, [%r33+52];
	ld.shared.u32 	%r525, [%r45];
	ld.shared.u32 	%r526, [%r44+4056];
	add.s32 	%r527, %r526, %r524;
	min.s32 	%r528, %r525, %r527;
	st.shared.u32 	[%r45], %r528;
	ld.shared.u32 	%r529, [%r45+104];
	ld.shared.u32 	%r530, [%r44+4160];
	add.s32 	%r531, %r530, %r524;
	min.s32 	%r532, %r529, %r531;
	st.shared.u32 	[%r45+104], %r532;
	ld.shared.u32 	%r533, [%r45+208];
	ld.shared.u32 	%r534, [%r44+4264];
	add.s32 	%r535, %r534, %r524;
	min.s32 	%r536, %r533, %r535;
	st.shared.u32 	[%r45+208], %r536;
	ld.shared.u32 	%r537, [%r33+8164];
	ld.shared.u32 	%r538, [%r45+8112];
	ld.shared.u32 	%r539, [%r44+4056];
	add.s32 	%r540, %r539, %r537;
	min.s32 	%r541, %r538, %r540;
	st.shared.u32 	[%r45+8112], %r541;
	ld.shared.u32 	%r542, [%r45+8216];
	ld.shared.u32 	%r543, [%r44+4160];
	add.s32 	%r544, %r543, %r537;
	min.s32 	%r545, %r542, %r544;
	st.shared.u32 	[%r45+8216], %r545;
	ld.shared.u32 	%r546, [%r45+8320];
	ld.shared.u32 	%r547, [%r44+4264];
	add.s32 	%r548, %r547, %r537;
	min.s32 	%r549, %r546, %r548;
	st.shared.u32 	[%r45+8320], %r549;
	ld.shared.u32 	%r550, [%r33+16276];
	ld.shared.u32 	%r551, [%r45+16224];
	add.s32 	%r552, %r539, %r550;
	min.s32 	%r553, %r551, %r552;
	st.shared.u32 	[%r45+16224], %r553;
	ld.shared.u32 	%r554, [%r45+16328];
	add.s32 	%r555, %r543, %r550;
	min.s32 	%r556, %r554, %r555;
	st.shared.u32 	[%r45+16328], %r556;
	ld.shared.u32 	%r557, [%r45+16432];
	add.s32 	%r558, %r547, %r550;
	min.s32 	%r559, %r557, %r558;
	st.shared.u32 	[%r45+16432], %r559;
	bar.sync 	0;
	ld.shared.u32 	%r560, [%r33+56];
	ld.shared.u32 	%r561, [%r45];
	ld.shared.u32 	%r562, [%r44+4368];
	add.s32 	%r563, %r562, %r560;
	min.s32 	%r564, %r561, %r563;
	st.shared.u32 	[%r45], %r564;
	ld.shared.u32 	%r565, [%r45+104];
	ld.shared.u32 	%r566, [%r44+4472];
	add.s32 	%r567, %r566, %r560;
	min.s32 	%r568, %r565, %r567;
	st.shared.u32 	[%r45+104], %r568;
	ld.shared.u32 	%r569, [%r45+208];
	ld.shared.u32 	%r570, [%r44+4576];
	add.s32 	%r571, %r570, %r560;
	min.s32 	%r572, %r569, %r571;
	st.shared.u32 	[%r45+208], %r572;
	ld.shared.u32 	%r573, [%r33+8168];
	ld.shared.u32 	%r574, [%r45+8112];
	ld.shared.u32 	%r575, [%r44+4368];
	add.s32 	%r576, %r575, %r573;
	min.s32 	%r577, %r574, %r576;
	st.shared.u32 	[%r45+8112], %r577;
	ld.shared.u32 	%r578, [%r45+8216];
	ld.shared.u32 	%r579, [%r44+4472];
	add.s32 	%r580, %r579, %r573;
	min.s32 	%r581, %r578, %r580;
	st.shared.u32 	[%r45+8216], %r581;
	ld.shared.u32 	%r582, [%r45+8320];
	ld.shared.u32 	%r583, [%r44+4576];
	add.s32 	%r584, %r583, %r573;
	min.s32 	%r585, %r582, %r584;
	st.shared.u32 	[%r45+8320], %r585;
	ld.shared.u32 	%r586, [%r33+16280];
	ld.shared.u32 	%r587, [%r45+16224];
	add.s32 	%r588, %r575, %r586;
	min.s32 	%r589, %r587, %r588;
	st.shared.u32 	[%r45+16224], %r589;
	ld.shared.u32 	%r590, [%r45+16328];
	add.s32 	%r591, %r579, %r586;
	min.s32 	%r592, %r590, %r591;
	st.shared.u32 	[%r45+16328], %r592;
	ld.shared.u32 	%r593, [%r45+16432];
	add.s32 	%r594, %r583, %r586;
	min.s32 	%r595, %r593, %r594;
	st.shared.u32 	[%r45+16432], %r595;
	bar.sync 	0;
	ld.shared.u32 	%r596, [%r33+60];
	ld.shared.u32 	%r597, [%r45];
	ld.shared.u32 	%r598, [%r44+4680];
	add.s32 	%r599, %r598, %r596;
	min.s32 	%r600, %r597, %r599;
	st.shared.u32 	[%r45], %r600;
	ld.shared.u32 	%r601, [%r45+104];
	ld.shared.u32 	%r602, [%r44+4784];
	add.s32 	%r603, %r602, %r596;
	min.s32 	%r604, %r601, %r603;
	st.shared.u32 	[%r45+104], %r604;
	ld.shared.u32 	%r605, [%r45+208];
	ld.shared.u32 	%r606, [%r44+4888];
	add.s32 	%r607, %r606, %r596;
	min.s32 	%r608, %r605, %r607;
	st.shared.u32 	[%r45+208], %r608;
	ld.shared.u32 	%r609, [%r33+8172];
	ld.shared.u32 	%r610, [%r45+8112];
	ld.shared.u32 	%r611, [%r44+4680];
	add.s32 	%r612, %r611, %r609;
	min.s32 	%r613, %r610, %r612;
	st.shared.u32 	[%r45+8112], %r613;
	ld.shared.u32 	%r614, [%r45+8216];
	ld.shared.u32 	%r615, [%r44+4784];
	add.s32 	%r616, %r615, %r609;
	min.s32 	%r617, %r614, %r616;
	st.shared.u32 	[%r45+8216], %r617;
	ld.shared.u32 	%r618, [%r45+8320];
	ld.shared.u32 	%r619, [%r44+4888];
	add.s32 	%r620, %r619, %r609;
	min.s32 	%r621, %r618, %r620;
	st.shared.u32 	[%r45+8320], %r621;
	ld.shared.u32 	%r622, [%r33+16284];
	ld.shared.u32 	%r623, [%r45+16224];
	add.s32 	%r624, %r611, %r622;
	min.s32 	%r625, %r623, %r624;
	st.shared.u32 	[%r45+16224], %r625;
	ld.shared.u32 	%r626, [%r45+16328];
	add.s32 	%r627, %r615, %r622;
	min.s32 	%r628, %r626, %r627;
	st.shared.u32 	[%r45+16328], %r628;
	ld.shared.u32 	%r629, [%r45+16432];
	add.s32 	%r630, %r619, %r622;
	min.s32 	%r631, %r629, %r630;
	st.shared.u32 	[%r45+16432], %r631;
	bar.sync 	0;
	ld.shared.u32 	%r632, [%r33+64];
	ld.shared.u32 	%r633, [%r45];
	ld.shared.u32 	%r634, [%r44+4992];
	add.s32 	%r635, %r634, %r632;
	min.s32 	%r636, %r633, %r635;
	st.shared.u32 	[%r45], %r636;
	ld.shared.u32 	%r637, [%r45+104];
	ld.shared.u32 	%r638, [%r44+5096];
	add.s32 	%r639, %r638, %r632;
	min.s32 	%r640, %r637, %r639;
	st.shared.u32 	[%r45+104], %r640;
	ld.shared.u32 	%r641, [%r45+208];
	ld.shared.u32 	%r642, [%r44+5200];
	add.s32 	%r643, %r642, %r632;
	min.s32 	%r644, %r641, %r643;
	st.shared.u32 	[%r45+208], %r644;
	ld.shared.u32 	%r645, [%r33+8176];
	ld.shared.u32 	%r646, [%r45+8112];
	ld.shared.u32 	%r647, [%r44+4992];
	add.s32 	%r648, %r647, %r645;
	min.s32 	%r649, %r646, %r648;
	st.shared.u32 	[%r45+8112], %r649;
	ld.shared.u32 	%r650, [%r45+8216];
	ld.shared.u32 	%r651, [%r44+5096];
	add.s32 	%r652, %r651, %r645;
	min.s32 	%r653, %r650, %r652;
	st.shared.u32 	[%r45+8216], %r653;
	ld.shared.u32 	%r654, [%r45+8320];
	ld.shared.u32 	%r655, [%r44+5200];
	add.s32 	%r656, %r655, %r645;
	min.s32 	%r657, %r654, %r656;
	st.shared.u32 	[%r45+8320], %r657;
	ld.shared.u32 	%r658, [%r33+16288];
	ld.shared.u32 	%r659, [%r45+16224];
	add.s32 	%r660, %r647, %r658;
	min.s32 	%r661, %r659, %r660;
	st.shared.u32 	[%r45+16224], %r661;
	ld.shared.u32 	%r662, [%r45+16328];
	add.s32 	%r663, %r651, %r658;
	min.s32 	%r664, %r662, %r663;
	st.shared.u32 	[%r45+16328], %r664;
	ld.shared.u32 	%r665, [%r45+16432];
	add.s32 	%r666, %r655, %r658;
	min.s32 	%r667, %r665, %r666;
	st.shared.u32 	[%r45+16432], %r667;
	bar.sync 	0;
	ld.shared.u32 	%r668, [%r33+68];
	ld.shared.u32 	%r669, [%r45];
	ld.shared.u32 	%r670, [%r44+5304];
	add.s32 	%r671, %r670, %r668;
	min.s32 	%r672, %r669, %r671;
	st.shared.u32 	[%r45], %r672;
	ld.shared.u32 	%r673, [%r45+104];
	ld.shared.u32 	%r674, [%r44+5408];
	add.s32 	%r675, %r674, %r668;
	min.s32 	%r676, %r673, %r675;
	st.shared.u32 	[%r45+104], %r676;
	ld.shared.u32 	%r677, [%r45+208];
	ld.shared.u32 	%r678, [%r44+5512];
	add.s32 	%r679, %r678, %r668;
	min.s32 	%r680, %r677, %r679;
	st.shared.u32 	[%r45+208], %r680;
	ld.shared.u32 	%r681, [%r33+8180];
	ld.shared.u32 	%r682, [%r45+8112];
	ld.shared.u32 	%r683, [%r44+5304];
	add.s32 	%r684, %r683, %r681;
	min.s32 	%r685, %r682, %r684;
	st.shared.u32 	[%r45+8112], %r685;
	ld.shared.u32 	%r686, [%r45+8216];
	ld.shared.u32 	%r687, [%r44+5408];
	add.s32 	%r688, %r687, %r681;
	min.s32 	%r689, %r686, %r688;
	st.shared.u32 	[%r45+8216], %r689;
	ld.shared.u32 	%r690, [%r45+8320];
	ld.shared.u32 	%r691, [%r44+5512];
	add.s32 	%r692, %r691, %r681;
	min.s32 	%r693, %r690, %r692;
	st.shared.u32 	[%r45+8320], %r693;
	ld.shared.u32 	%r694, [%r33+16292];
	ld.shared.u32 	%r695, [%r45+16224];
	add.s32 	%r696, %r683, %r694;
	min.s32 	%r697, %r695, %r696;
	st.shared.u32 	[%r45+16224], %r697;
	ld.shared.u32 	%r698, [%r45+16328];
	add.s32 	%r699, %r687, %r694;
	min.s32 	%r700, %r698, %r699;
	st.shared.u32 	[%r45+16328], %r700;
	ld.shared.u32 	%r701, [%r45+16432];
	add.s32 	%r702, %r691, %r694;
	min.s32 	%r703, %r701, %r702;
	st.shared.u32 	[%r45+16432], %r703;
	bar.sync 	0;
	ld.shared.u32 	%r704, [%r33+72];
	ld.shared.u32 	%r705, [%r45];
	ld.shared.u32 	%r706, [%r44+5616];
	add.s32 	%r707, %r706, %r704;
	min.s32 	%r708, %r705, %r707;
	st.shared.u32 	[%r45], %r708;
	ld.shared.u32 	%r709, [%r45+104];
	ld.shared.u32 	%r710, [%r44+5720];
	add.s32 	%r711, %r710, %r704;
	min.s32 	%r712, %r709, %r711;
	st.shared.u32 	[%r45+104], %r712;
	ld.shared.u32 	%r713, [%r45+208];
	ld.shared.u32 	%r714, [%r44+5824];
	add.s32 	%r715, %r714, %r704;
	min.s32 	%r716, %r713, %r715;
	st.shared.u32 	[%r45+208], %r716;
	ld.shared.u32 	%r717, [%r33+8184];
	ld.shared.u32 	%r718, [%r45+8112];
	ld.shared.u32 	%r719, [%r44+5616];
	add.s32 	%r720, %r719, %r717;
	min.s32 	%r721, %r718, %r720;
	st.shared.u32 	[%r45+8112], %r721;
	ld.shared.u32 	%r722, [%r45+8216];
	ld.shared.u32 	%r723, [%r44+5720];
	add.s32 	%r724, %r723, %r717;
	min.s32 	%r725, %r722, %r724;
	st.shared.u32 	[%r45+8216], %r725;
	ld.shared.u32 	%r726, [%r45+8320];
	ld.shared.u32 	%r727, [%r44+5824];
	add.s32 	%r728, %r727, %r717;
	min.s32 	%r729, %r726, %r728;
	st.shared.u32 	[%r45+8320], %r729;
	ld.shared.u32 	%r730, [%r33+16296];
	ld.shared.u32 	%r731, [%r45+16224];
	add.s32 	%r732, %r719, %r730;
	min.s32 	%r733, %r731, %r732;
	st.shared.u32 	[%r45+16224], %r733;
	ld.shared.u32 	%r734, [%r45+16328];
	add.s32 	%r735, %r723, %r730;
	min.s32 	%r736, %r734, %r735;
	st.shared.u32 	[%r45+16328], %r736;
	ld.shared.u32 	%r737, [%r45+16432];
	add.s32 	%r738, %r727, %r730;
	min.s32 	%r739, %r737, %r738;
	st.shared.u32 	[%r45+16432], %r739;
	bar.sync 	0;
	ld.shared.u32 	%r740, [%r33+76];
	ld.shared.u32 	%r741, [%r45];
	ld.shared.u32 	%r742, [%r44+5928];
	add.s32 	%r743, %r742, %r740;
	min.s32 	%r744, %r741, %r743;
	st.shared.u32 	[%r45], %r744;
	ld.shared.u32 	%r745, [%r45+104];
	ld.shared.u32 	%r746, [%r44+6032];
	add.s32 	%r747, %r746, %r740;
	min.s32 	%r748, %r745, %r747;
	st.shared.u32 	[%r45+104], %r748;
	ld.shared.u32 	%r749, [%r45+208];
	ld.shared.u32 	%r750, [%r44+6136];
	add.s32 	%r751, %r750, %r740;
	min.s32 	%r752, %r749, %r751;
	st.shared.u32 	[%r45+208], %r752;
	ld.shared.u32 	%r753, [%r33+8188];
	ld.shared.u32 	%r754, [%r45+8112];
	ld.shared.u32 	%r755, [%r44+5928];
	add.s32 	%r756, %r755, %r753;
	min.s32 	%r757, %r754, %r756;
	st.shared.u32 	[%r45+8112], %r757;
	ld.shared.u32 	%r758, [%r45+8216];
	ld.shared.u32 	%r759, [%r44+6032];
	add.s32 	%r760, %r759, %r753;
	min.s32 	%r761, %r758, %r760;
	st.shared.u32 	[%r45+8216], %r761;
	ld.shared.u32 	%r762, [%r45+8320];
	ld.shared.u32 	%r763, [%r44+6136];
	add.s32 	%r764, %r763, %r753;
	min.s32 	%r765, %r762, %r764;
	st.shared.u32 	[%r45+8320], %r765;
	ld.shared.u32 	%r766, [%r33+16300];
	ld.shared.u32 	%r767, [%r45+16224];
	add.s32 	%r768, %r755, %r766;
	min.s32 	%r769, %r767, %r768;
	st.shared.u32 	[%r45+16224], %r769;
	ld.shared.u32 	%r770, [%r45+16328];
	add.s32 	%r771, %r759, %r766;
	min.s32 	%r772, %r770, %r771;
	st.shared.u32 	[%r45+16328], %r772;
	ld.shared.u32 	%r773, [%r45+16432];
	add.s32 	%r774, %r763, %r766;
	min.s32 	%r775, %r773, %r774;
	st.shared.u32 	[%r45+16432], %r775;
	bar.sync 	0;
	ld.shared.u32 	%r776, [%r33+80];
	ld.shared.u32 	%r777, [%r45];
	ld.shared.u32 	%r778, [%r44+6240];
	add.s32 	%r779, %r778, %r776;
	min.s32 	%r780, %r777, %r779;
	st.shared.u32 	[%r45], %r780;
	ld.shared.u32 	%r781, [%r45+104];
	ld.shared.u32 	%r782, [%r44+6344];
	add.s32 	%r783, %r782, %r776;
	min.s32 	%r784, %r781, %r783;
	st.shared.u32 	[%r45+104], %r784;
	ld.shared.u32 	%r785, [%r45+208];
	ld.shared.u32 	%r786, [%r44+6448];
	add.s32 	%r787, %r786, %r776;
	min.s32 	%r788, %r785, %r787;
	st.shared.u32 	[%r45+208], %r788;
	ld.shared.u32 	%r789, [%r33+8192];
	ld.shared.u32 	%r790, [%r45+8112];
	ld.shared.u32 	%r791, [%r44+6240];
	add.s32 	%r792, %r791, %r789;
	min.s32 	%r793, %r790, %r792;
	st.shared.u32 	[%r45+8112], %r793;
	ld.shared.u32 	%r794, [%r45+8216];
	ld.shared.u32 	%r795, [%r44+6344];
	add.s32 	%r796, %r795, %r789;
	min.s32 	%r797, %r794, %r796;
	st.shared.u32 	[%r45+8216], %r797;
	ld.shared.u32 	%r798, [%r45+8320];
	ld.shared.u32 	%r799, [%r44+6448];
	add.s32 	%r800, %r799, %r789;
	min.s32 	%r801, %r798, %r800;
	st.shared.u32 	[%r45+8320], %r801;
	ld.shared.u32 	%r802, [%r33+16304];
	ld.shared.u32 	%r803, [%r45+16224];
	add.s32 	%r804, %r791, %r802;
	min.s32 	%r805, %r803, %r804;
	st.shared.u32 	[%r45+16224], %r805;
	ld.shared.u32 	%r806, [%r45+16328];
	add.s32 	%r807, %r795, %r802;
	min.s32 	%r808, %r806, %r807;
	st.shared.u32 	[%r45+16328], %r808;
	ld.shared.u32 	%r809, [%r45+16432];
	add.s32 	%r810, %r799, %r802;
	min.s32 	%r811, %r809, %r810;
	st.shared.u32 	[%r45+16432], %r811;
	bar.sync 	0;
	ld.shared.u32 	%r812, [%r33+84];
	ld.shared.u32 	%r813, [%r45];
	ld.shared.u32 	%r814, [%r44+6552];
	add.s32 	%r815, %r814, %r812;
	min.s32 	%r816, %r813, %r815;
	st.shared.u32 	[%r45], %r816;
	ld.shared.u32 	%r817, [%r45+104];
	ld.shared.u32 	%r818, [%r44+6656];
	add.s32 	%r819, %r818, %r812;
	min.s32 	%r820, %r817, %r819;
	st.shared.u32 	[%r45+104], %r820;
	ld.shared.u32 	%r821, [%r45+208];
	ld.shared.u32 	%r822, [%r44+6760];
	add.s32 	%r823, %r822, %r812;
	min.s32 	%r824, %r821, %r823;
	st.shared.u32 	[%r45+208], %r824;
	ld.shared.u32 	%r825, [%r33+8196];
	ld.shared.u32 	%r826, [%r45+8112];
	ld.shared.u32 	%r827, [%r44+6552];
	add.s32 	%r828, %r827, %r825;
	min.s32 	%r829, %r826, %r828;
	st.shared.u32 	[%r45+8112], %r829;
	ld.shared.u32 	%r830, [%r45+8216];
	ld.shared.u32 	%r831, [%r44+6656];
	add.s32 	%r832, %r831, %r825;
	min.s32 	%r833, %r830, %r832;
	st.shared.u32 	[%r45+8216], %r833;
	ld.shared.u32 	%r834, [%r45+8320];
	ld.shared.u32 	%r835, [%r44+6760];
	add.s32 	%r836, %r835, %r825;
	min.s32 	%r837, %r834, %r836;
	st.shared.u32 	[%r45+8320], %r837;
	ld.shared.u32 	%r838, [%r33+16308];
	ld.shared.u32 	%r839, [%r45+16224];
	add.s32 	%r840, %r827, %r838;
	min.s32 	%r841, %r839, %r840;
	st.shared.u32 	[%r45+16224], %r841;
	ld.shared.u32 	%r842, [%r45+16328];
	add.s32 	%r843, %r831, %r838;
	min.s32 	%r844, %r842, %r843;
	st.shared.u32 	[%r45+16328], %r844;
	ld.shared.u32 	%r845, [%r45+16432];
	add.s32 	%r846, %r835, %r838;
	min.s32 	%r847, %r845, %r846;
	st.shared.u32 	[%r45+16432], %r847;
	bar.sync 	0;
	ld.shared.u32 	%r848, [%r33+88];
	ld.shared.u32 	%r849, [%r45];
	ld.shared.u32 	%r850, [%r44+6864];
	add.s32 	%r851, %r850, %r848;
	min.s32 	%r852, %r849, %r851;
	st.shared.u32 	[%r45], %r852;
	ld.shared.u32 	%r853, [%r45+104];
	ld.shared.u32 	%r854, [%r44+6968];
	add.s32 	%r855, %r854, %r848;
	min.s32 	%r856, %r853, %r855;
	st.shared.u32 	[%r45+104], %r856;
	ld.shared.u32 	%r857, [%r45+208];
	ld.shared.u32 	%r858, [%r44+7072];
	add.s32 	%r859, %r858, %r848;
	min.s32 	%r860, %r857, %r859;
	st.shared.u32 	[%r45+208], %r860;
	ld.shared.u32 	%r861, [%r33+8200];
	ld.shared.u32 	%r862, [%r45+8112];
	ld.shared.u32 	%r863, [%r44+6864];
	add.s32 	%r864, %r863, %r861;
	min.s32 	%r865, %r862, %r864;
	st.shared.u32 	[%r45+8112], %r865;
	ld.shared.u32 	%r866, [%r45+8216];
	ld.shared.u32 	%r867, [%r44+6968];
	add.s32 	%r868, %r867, %r861;
	min.s32 	%r869, %r866, %r868;
	st.shared.u32 	[%r45+8216], %r869;
	ld.shared.u32 	%r870, [%r45+8320];
	ld.shared.u32 	%r871, [%r44+7072];
	add.s32 	%r872, %r871, %r861;
	min.s32 	%r873, %r870, %r872;
	st.shared.u32 	[%r45+8320], %r873;
	ld.shared.u32 	%r874, [%r33+16312];
	ld.shared.u32 	%r875, [%r45+16224];
	add.s32 	%r876, %r863, %r874;
	min.s32 	%r877, %r875, %r876;
	st.shared.u32 	[%r45+16224], %r877;
	ld.shared.u32 	%r878, [%r45+16328];
	add.s32 	%r879, %r867, %r874;
	min.s32 	%r880, %r878, %r879;
	st.shared.u32 	[%r45+16328], %r880;
	ld.shared.u32 	%r881, [%r45+16432];
	add.s32 	%r882, %r871, %r874;
	min.s32 	%r883, %r881, %r882;
	st.shared.u32 	[%r45+16432], %r883;
	bar.sync 	0;
	ld.shared.u32 	%r884, [%r33+92];
	ld.shared.u32 	%r885, [%r45];
	ld.shared.u32 	%r886, [%r44+7176];
	add.s32 	%r887, %r886, %r884;
	min.s32 	%r888, %r885, %r887;
	st.shared.u32 	[%r45], %r888;
	ld.shared.u32 	%r889, [%r45+104];
	ld.shared.u32 	%r890, [%r44+7280];
	add.s32 	%r891, %r890, %r884;
	min.s32 	%r892, %r889, %r891;
	st.shared.u32 	[%r45+104], %r892;
	ld.shared.u32 	%r893, [%r45+208];
	ld.shared.u32 	%r894, [%r44+7384];
	add.s32 	%r895, %r894, %r884;
	min.s32 	%r896, %r893, %r895;
	st.shared.u32 	[%r45+208], %r896;
	ld.shared.u32 	%r897, [%r33+8204];
	ld.shared.u32 	%r898, [%r45+8112];
	ld.shared.u32 	%r899, [%r44+7176];
	add.s32 	%r900, %r899, %r897;
	min.s32 	%r901, %r898, %r900;
	st.shared.u32 	[%r45+8112], %r901;
	ld.shared.u32 	%r902, [%r45+8216];
	ld.shared.u32 	%r903, [%r44+7280];
	add.s32 	%r904, %r903, %r897;
	min.s32 	%r905, %r902, %r904;
	st.shared.u32 	[%r45+8216], %r905;
	ld.shared.u32 	%r906, [%r45+8320];
	ld.shared.u32 	%r907, [%r44+7384];
	add.s32 	%r908, %r907, %r897;
	min.s32 	%r909, %r906, %r908;
	st.shared.u32 	[%r45+8320], %r909;
	ld.shared.u32 	%r910, [%r33+16316];
	ld.shared.u32 	%r911, [%r45+16224];
	add.s32 	%r912, %r899, %r910;
	min.s32 	%r913, %r911, %r912;
	st.shared.u32 	[%r45+16224], %r913;
	ld.shared.u32 	%r914, [%r45+16328];
	add.s32 	%r915, %r903, %r910;
	min.s32 	%r916, %r914, %r915;
	st.shared.u32 	[%r45+16328], %r916;
	ld.shared.u32 	%r917, [%r45+16432];
	add.s32 	%r918, %r907, %r910;
	min.s32 	%r919, %r917, %r918;
	st.shared.u32 	[%r45+16432], %r919;
	bar.sync 	0;
	ld.shared.u32 	%r920, [%r33+96];
	ld.shared.u32 	%r921, [%r45];
	ld.shared.u32 	%r922, [%r44+7488];
	add.s32 	%r923, %r922, %r920;
	min.s32 	%r924, %r921, %r923;
	st.shared.u32 	[%r45], %r924;
	ld.shared.u32 	%r925, [%r45+104];
	ld.shared.u32 	%r926, [%r44+7592];
	add.s32 	%r927, %r926, %r920;
	min.s32 	%r928, %r925, %r927;
	st.shared.u32 	[%r45+104], %r928;
	ld.shared.u32 	%r929, [%r45+208];
	ld.shared.u32 	%r930, [%r44+7696];
	add.s32 	%r931, %r930, %r920;
	min.s32 	%r932, %r929, %r931;
	st.shared.u32 	[%r45+208], %r932;
	ld.shared.u32 	%r933, [%r33+8208];
	ld.shared.u32 	%r934, [%r45+8112];
	ld.shared.u32 	%r935, [%r44+7488];
	add.s32 	%r936, %r935, %r933;
	min.s32 	%r937, %r934, %r936;
	st.shared.u32 	[%r45+8112], %r937;
	ld.shared.u32 	%r938, [%r45+8216];
	ld.shared.u32 	%r939, [%r44+7592];
	add.s32 	%r940, %r939, %r933;
	min.s32 	%r941, %r938, %r940;
	st.shared.u32 	[%r45+8216], %r941;
	ld.shared.u32 	%r942, [%r45+8320];
	ld.shared.u32 	%r943, [%r44+7696];
	add.s32 	%r944, %r943, %r933;
	min.s32 	%r945, %r942, %r944;
	st.shared.u32 	[%r45+8320], %r945;
	ld.shared.u32 	%r946, [%r33+16320];
	ld.shared.u32 	%r947, [%r45+16224];
	add.s32 	%r948, %r935, %r946;
	min.s32 	%r949, %r947, %r948;
	st.shared.u32 	[%r45+16224], %r949;
	ld.shared.u32 	%r950, [%r45+16328];
	add.s32 	%r951, %r939, %r946;
	min.s32 	%r952, %r950, %r951;
	st.shared.u32 	[%r45+16328], %r952;
	ld.shared.u32 	%r953, [%r45+16432];
	add.s32 	%r954, %r943, %r946;
	min.s32 	%r955, %r953, %r954;
	st.shared.u32 	[%r45+16432], %r955;
	bar.sync 	0;
	ld.shared.u32 	%r956, [%r33+100];
	ld.shared.u32 	%r957, [%r45];
	ld.shared.u32 	%r958, [%r44+7800];
	add.s32 	%r959, %r958, %r956;
	min.s32 	%r960, %r957, %r959;
	st.shared.u32 	[%r45], %r960;
	ld.shared.u32 	%r961, [%r45+104];
	ld.shared.u32 	%r962, [%r44+7904];
	add.s32 	%r963, %r962, %r956;
	min.s32 	%r964, %r961, %r963;
	st.shared.u32 	[%r45+104], %r964;
	ld.shared.u32 	%r965, [%r45+208];
	ld.shared.u32 	%r966, [%r44+8008];
	add.s32 	%r967, %r966, %r956;
	min.s32 	%r968, %r965, %r967;
	st.shared.u32 	[%r45+208], %r968;
	ld.shared.u32 	%r969, [%r33+8212];
	ld.shared.u32 	%r970, [%r45+8112];
	ld.shared.u32 	%r971, [%r44+7800];
	add.s32 	%r972, %r971, %r969;
	min.s32 	%r973, %r970, %r972;
	st.shared.u32 	[%r45+8112], %r973;
	ld.shared.u32 	%r974, [%r45+8216];
	ld.shared.u32 	%r975, [%r44+7904];
	add.s32 	%r976, %r975, %r969;
	min.s32 	%r977, %r974, %r976;
	st.shared.u32 	[%r45+8216], %r977;
	ld.shared.u32 	%r978, [%r45+8320];
	ld.shared.u32 	%r979, [%r44+8008];
	add.s32 	%r980, %r979, %r969;
	min.s32 	%r981, %r978, %r980;
	st.shared.u32 	[%r45+8320], %r981;
	ld.shared.u32 	%r982, [%r33+16324];
	ld.shared.u32 	%r983, [%r45+16224];
	add.s32 	%r984, %r971, %r982;
	min.s32 	%r985, %r983, %r984;
	st.shared.u32 	[%r45+16224], %r985;
	ld.shared.u32 	%r986, [%r45+16328];
	add.s32 	%r987, %r975, %r982;
	min.s32 	%r988, %r986, %r987;
	st.shared.u32 	[%r45+16328], %r988;
	ld.shared.u32 	%r989, [%r45+16432];
	add.s32 	%r990, %r979, %r982;
	min.s32 	%r991, %r989, %r990;
	st.shared.u32 	[%r45+16432], %r991;
	bar.sync 	0;
	ld.shared.u32 	%r992, [%r33+104];
	ld.shared.u32 	%r993, [%r45];
	ld.shared.u32 	%r994, [%r44+8112];
	add.s32 	%r995, %r994, %r992;
	min.s32 	%r996, %r993, %r995;
	st.shared.u32 	[%r45], %r996;
	ld.shared.u32 	%r997, [%r45+104];
	ld.shared.u32 	%r998, [%r44+8216];
	add.s32 	%r999, %r998, %r992;
	min.s32 	%r1000, %r997, %r999;
	st.shared.u32 	[%r45+104], %r1000;
	ld.shared.u32 	%r1001, [%r45+208];
	ld.shared.u32 	%r1002, [%r44+8320];
	add.s32 	%r1003, %r1002, %r992;
	min.s32 	%r1004, %r1001, %r1003;
	st.shared.u32 	[%r45+208], %r1004;
	ld.shared.u32 	%r1005, [%r33+8216];
	ld.shared.u32 	%r1006, [%r45+8112];
	ld.shared.u32 	%r1007, [%r44+8112];
	add.s32 	%r1008, %r1007, %r1005;
	min.s32 	%r1009, %r1006, %r1008;
	st.shared.u32 	[%r45+8112], %r1009;
	ld.shared.u32 	%r1010, [%r45+8216];
	ld.shared.u32 	%r1011, [%r44+8216];
	add.s32 	%r1012, %r1011, %r1005;
	min.s32 	%r1013, %r1010, %r1012;
	st.shared.u32 	[%r45+8216], %r1013;
	ld.shared.u32 	%r1014, [%r45+8320];
	ld.shared.u32 	%r1015, [%r44+8320];
	add.s32 	%r1016, %r1015, %r1005;
	min.s32 	%r1017, %r1014, %r1016;
	st.shared.u32 	[%r45+8320], %r1017;
	ld.shared.u32 	%r1018, [%r33+16328];
	ld.shared.u32 	%r1019, [%r45+16224];
	ld.shared.u32 	%r1020, [%r44+8112];
	add.s32 	%r1021, %r1020, %r1018;
	min.s32 	%r1022, %r1019, %r1021;
	st.shared.u32 	[%r45+16224], %r1022;
	ld.shared.u32 	%r1023, [%r45+16328];
	ld.shared.u32 	%r1024, [%r44+8216];
	add.s32 	%r1025, %r1024, %r1018;
	min.s32 	%r1026, %r1023, %r1025;
	st.shared.u32 	[%r45+16328], %r1026;
	ld.shared.u32 	%r1027, [%r45+16432];
	ld.shared.u32 	%r1028, [%r44+8320];
	add.s32 	%r1029, %r1028, %r1018;
	min.s32 	%r1030, %r1027, %r1029;
	st.shared.u32 	[%r45+16432], %r1030;
	bar.sync 	0;
	ld.shared.u32 	%r1031, [%r33+108];
	ld.shared.u32 	%r1032, [%r45];
	ld.shared.u32 	%r1033, [%r44+8424];
	add.s32 	%r1034, %r1033, %r1031;
	min.s32 	%r1035, %r1032, %r1034;
	st.shared.u32 	[%r45], %r1035;
	ld.shared.u32 	%r1036, [%r45+104];
	ld.shared.u32 	%r1037, [%r44+8528];
	add.s32 	%r1038, %r1037, %r1031;
	min.s32 	%r1039, %r1036, %r1038;
	st.shared.u32 	[%r45+104], %r1039;
	ld.shared.u32 	%r1040, [%r45+208];
	ld.shared.u32 	%r1041, [%r44+8632];
	add.s32 	%r1042, %r1041, %r1031;
	min.s32 	%r1043, %r1040, %r1042;
	st.shared.u32 	[%r45+208], %r1043;
	ld.shared.u32 	%r1044, [%r33+8220];
	ld.shared.u32 	%r1045, [%r45+8112];
	ld.shared.u32 	%r1046, [%r44+8424];
	add.s32 	%r1047, %r1046, %r1044;
	min.s32 	%r1048, %r1045, %r1047;
	st.shared.u32 	[%r45+8112], %r1048;
	ld.shared.u32 	%r1049, [%r45+8216];
	ld.shared.u32 	%r1050, [%r44+8528];
	add.s32 	%r1051, %r1050, %r1044;
	min.s32 	%r1052, %r1049, %r1051;
	st.shared.u32 	[%r45+8216], %r1052;
	ld.shared.u32 	%r1053, [%r45+8320];
	ld.shared.u32 	%r1054, [%r44+8632];
	add.s32 	%r1055, %r1054, %r1044;
	min.s32 	%r1056, %r1053, %r1055;
	st.shared.u32 	[%r45+8320], %r1056;
	ld.shared.u32 	%r1057, [%r33+16332];
	ld.shared.u32 	%r1058, [%r45+16224];
	ld.shared.u32 	%r1059, [%r44+8424];
	add.s32 	%r1060, %r1059, %r1057;
	min.s32 	%r1061, %r1058, %r1060;
	st.shared.u32 	[%r45+16224], %r1061;
	ld.shared.u32 	%r1062, [%r45+16328];
	ld.shared.u32 	%r1063, [%r44+8528];
	add.s32 	%r1064, %r1063, %r1057;
	min.s32 	%r1065, %r1062, %r1064;
	st.shared.u32 	[%r45+16328], %r1065;
	ld.shared.u32 	%r1066, [%r45+16432];
	ld.shared.u32 	%r1067, [%r44+8632];
	add.s32 	%r1068, %r1067, %r1057;
	min.s32 	%r1069, %r1066, %r1068;
	st.shared.u32 	[%r45+16432], %r1069;
	bar.sync 	0;
	ld.shared.u32 	%r1070, [%r33+112];
	ld.shared.u32 	%r1071, [%r45];
	ld.shared.u32 	%r1072, [%r44+8736];
	add.s32 	%r1073, %r1072, %r1070;
	min.s32 	%r1074, %r1071, %r1073;
	st.shared.u32 	[%r45], %r1074;
	ld.shared.u32 	%r1075, [%r45+104];
	ld.shared.u32 	%r1076, [%r44+8840];
	add.s32 	%r1077, %r1076, %r1070;
	min.s32 	%r1078, %r1075, %r1077;
	st.shared.u32 	[%r45+104], %r1078;
	ld.shared.u32 	%r1079, [%r45+208];
	ld.shared.u32 	%r1080, [%r44+8944];
	add.s32 	%r1081, %r1080, %r1070;
	min.s32 	%r1082, %r1079, %r1081;
	st.shared.u32 	[%r45+208], %r1082;
	ld.shared.u32 	%r1083, [%r33+8224];
	ld.shared.u32 	%r1084, [%r45+8112];
	ld.shared.u32 	%r1085, [%r44+8736];
	add.s32 	%r1086, %r1085, %r1083;
	min.s32 	%r1087, %r1084, %r1086;
	st.shared.u32 	[%r45+8112], %r1087;
	ld.shared.u32 	%r1088, [%r45+8216];
	ld.shared.u32 	%r1089, [%r44+8840];
	add.s32 	%r1090, %r1089, %r1083;
	min.s32 	%r1091, %r1088, %r1090;
	st.shared.u32 	[%r45+8216], %r1091;
	ld.shared.u32 	%r1092, [%r45+8320];
	ld.shared.u32 	%r1093, [%r44+8944];
	add.s32 	%r1094, %r1093, %r1083;
	min.s32 	%r1095, %r1092, %r1094;
	st.shared.u32 	[%r45+8320], %r1095;
	ld.shared.u32 	%r1096, [%r33+16336];
	ld.shared.u32 	%r1097, [%r45+16224];
	ld.shared.u32 	%r1098, [%r44+8736];
	add.s32 	%r1099, %r1098, %r1096;
	min.s32 	%r1100, %r1097, %r1099;
	st.shared.u32 	[%r45+16224], %r1100;
	ld.shared.u32 	%r1101, [%r45+16328];
	ld.shared.u32 	%r1102, [%r44+8840];
	add.s32 	%r1103, %r1102, %r1096;
	min.s32 	%r1104, %r1101, %r1103;
	st.shared.u32 	[%r45+16328], %r1104;
	ld.shared.u32 	%r1105, [%r45+16432];
	ld.shared.u32 	%r1106, [%r44+8944];
	add.s32 	%r1107, %r1106, %r1096;
	min.s32 	%r1108, %r1105, %r1107;
	st.shared.u32 	[%r45+16432], %r1108;
	bar.sync 	0;
	ld.shared.u32 	%r1109, [%r33+116];
	ld.shared.u32 	%r1110, [%r45];
	ld.shared.u32 	%r1111, [%r44+9048];
	add.s32 	%r1112, %r1111, %r1109;
	min.s32 	%r1113, %r1110, %r1112;
	st.shared.u32 	[%r45], %r1113;
	ld.shared.u32 	%r1114, [%r45+104];
	ld.shared.u32 	%r1115, [%r44+9152];
	add.s32 	%r1116, %r1115, %r1109;
	min.s32 	%r1117, %r1114, %r1116;
	st.shared.u32 	[%r45+104], %r1117;
	ld.shared.u32 	%r1118, [%r45+208];
	ld.shared.u32 	%r1119, [%r44+9256];
	add.s32 	%r1120, %r1119, %r1109;
	min.s32 	%r1121, %r1118, %r1120;
	st.shared.u32 	[%r45+208], %r1121;
	ld.shared.u32 	%r1122, [%r33+8228];
	ld.shared.u32 	%r1123, [%r45+8112];
	ld.shared.u32 	%r1124, [%r44+9048];
	add.s32 	%r1125, %r1124, %r1122;
	min.s32 	%r1126, %r1123, %r1125;
	st.shared.u32 	[%r45+8112], %r1126;
	ld.shared.u32 	%r1127, [%r45+8216];
	ld.shared.u32 	%r1128, [%r44+9152];
	add.s32 	%r1129, %r1128, %r1122;
	min.s32 	%r1130, %r1127, %r1129;
	st.shared.u32 	[%r45+8216], %r1130;
	ld.shared.u32 	%r1131, [%r45+8320];
	ld.shared.u32 	%r1132, [%r44+9256];
	add.s32 	%r1133, %r1132, %r1122;
	min.s32 	%r1134, %r1131, %r1133;
	st.shared.u32 	[%r45+8320], %r1134;
	ld.shared.u32 	%r1135, [%r33+16340];
	ld.shared.u32 	%r1136, [%r45+16224];
	ld.shared.u32 	%r1137, [%r44+9048];
	add.s32 	%r1138, %r1137, %r1135;
	min.s32 	%r1139, %r1136, %r1138;
	st.shared.u32 	[%r45+16224], %r1139;
	ld.shared.u32 	%r1140, [%r45+16328];
	ld.shared.u32 	%r1141, [%r44+9152];
	add.s32 	%r1142, %r1141, %r1135;
	min.s32 	%r1143, %r1140, %r1142;
	st.shared.u32 	[%r45+16328], %r1143;
	ld.shared.u32 	%r1144, [%r45+16432];
	ld.shared.u32 	%r1145, [%r44+9256];
	add.s32 	%r1146, %r1145, %r1135;
	min.s32 	%r1147, %r1144, %r1146;
	st.shared.u32 	[%r45+16432], %r1147;
	bar.sync 	0;
	ld.shared.u32 	%r1148, [%r33+120];
	ld.shared.u32 	%r1149, [%r45];
	ld.shared.u32 	%r1150, [%r44+9360];
	add.s32 	%r1151, %r1150, %r1148;
	min.s32 	%r1152, %r1149, %r1151;
	st.shared.u32 	[%r45], %r1152;
	ld.shared.u32 	%r1153, [%r45+104];
	ld.shared.u32 	%r1154, [%r44+9464];
	add.s32 	%r1155, %r1154, %r1148;
	min.s32 	%r1156, %r1153, %r1155;
	st.shared.u32 	[%r45+104], %r1156;
	ld.shared.u32 	%r1157, [%r45+208];
	ld.shared.u32 	%r1158, [%r44+9568];
	add.s32 	%r1159, %r1158, %r1148;
	min.s32 	%r1160, %r1157, %r1159;
	st.shared.u32 	[%r45+208], %r1160;
	ld.shared.u32 	%r1161, [%r33+8232];
	ld.shared.u32 	%r1162, [%r45+8112];
	ld.shared.u32 	%r1163, [%r44+9360];
	add.s32 	%r1164, %r1163, %r1161;
	min.s32 	%r1165, %r1162, %r1164;
	st.shared.u32 	[%r45+8112], %r1165;
	ld.shared.u32 	%r1166, [%r45+8216];
	ld.shared.u32 	%r1167, [%r44+9464];
	add.s32 	%r1168, %r1167, %r1161;
	min.s32 	%r1169, %r1166, %r1168;
	st.shared.u32 	[%r45+8216], %r1169;
	ld.shared.u32 	%r1170, [%r45+8320];
	ld.shared.u32 	%r1171, [%r44+9568];
	add.s32 	%r1172, %r1171, %r1161;
	min.s32 	%r1173, %r1170, %r1172;
	st.shared.u32 	[%r45+8320], %r1173;
	ld.shared.u32 	%r1174, [%r33+16344];
	ld.shared.u32 	%r1175, [%r45+16224];
	ld.shared.u32 	%r1176, [%r44+9360];
	add.s32 	%r1177, %r1176, %r1174;
	min.s32 	%r1178, %r1175, %r1177;
	st.shared.u32 	[%r45+16224], %r1178;
	ld.shared.u32 	%r1179, [%r45+16328];
	ld.shared.u32 	%r1180, [%r44+9464];
	add.s32 	%r1181, %r1180, %r1174;
	min.s32 	%r1182, %r1179, %r1181;
	st.shared.u32 	[%r45+16328], %r1182;
	ld.shared.u32 	%r1183, [%r45+16432];
	ld.shared.u32 	%r1184, [%r44+9568];
	add.s32 	%r1185, %r1184, %r1174;
	min.s32 	%r1186, %r1183, %r1185;
	st.shared.u32 	[%r45+16432], %r1186;
	bar.sync 	0;
	ld.shared.u32 	%r1187, [%r33+124];
	ld.shared.u32 	%r1188, [%r45];
	ld.shared.u32 	%r1189, [%r44+9672];
	add.s32 	%r1190, %r1189, %r1187;
	min.s32 	%r1191, %r1188, %r1190;
	st.shared.u32 	[%r45], %r1191;
	ld.shared.u32 	%r1192, [%r45+104];
	ld.shared.u32 	%r1193, [%r44+9776];
	add.s32 	%r1194, %r1193, %r1187;
	min.s32 	%r1195, %r1192, %r1194;
	st.shared.u32 	[%r45+104], %r1195;
	ld.shared.u32 	%r1196, [%r45+208];
	ld.shared.u32 	%r1197, [%r44+9880];
	add.s32 	%r1198, %r1197, %r1187;
	min.s32 	%r1199, %r1196, %r1198;
	st.shared.u32 	[%r45+208], %r1199;
	ld.shared.u32 	%r1200, [%r33+8236];
	ld.shared.u32 	%r1201, [%r45+8112];
	ld.shared.u32 	%r1202, [%r44+9672];
	add.s32 	%r1203, %r1202, %r1200;
	min.s32 	%r1204, %r1201, %r1203;
	st.shared.u32 	[%r45+8112], %r1204;
	ld.shared.u32 	%r1205, [%r45+8216];
	ld.shared.u32 	%r1206, [%r44+9776];
	add.s32 	%r1207, %r1206, %r1200;
	min.s32 	%r1208, %r1205, %r1207;
	st.shared.u32 	[%r45+8216], %r1208;
	ld.shared.u32 	%r1209, [%r45+8320];
	ld.shared.u32 	%r1210, [%r44+9880];
	add.s32 	%r1211, %r1210, %r1200;
	min.s32 	%r1212, %r1209, %r1211;
	st.shared.u32 	[%r45+8320], %r1212;
	ld.shared.u32 	%r1213, [%r33+16348];
	ld.shared.u32 	%r1214, [%r45+16224];
	ld.shared.u32 	%r1215, [%r44+9672];
	add.s32 	%r1216, %r1215, %r1213;
	min.s32 	%r1217, %r1214, %r1216;
	st.shared.u32 	[%r45+16224], %r1217;
	ld.shared.u32 	%r1218, [%r45+16328];
	ld.shared.u32 	%r1219, [%r44+9776];
	add.s32 	%r1220, %r1219, %r1213;
	min.s32 	%r1221, %r1218, %r1220;
	st.shared.u32 	[%r45+16328], %r1221;
	ld.shared.u32 	%r1222, [%r45+16432];
	ld.shared.u32 	%r1223, [%r44+9880];
	add.s32 	%r1224, %r1223, %r1213;
	min.s32 	%r1225, %r1222, %r1224;
	st.shared.u32 	[%r45+16432], %r1225;
	bar.sync 	0;
	ld.shared.u32 	%r1226, [%r33+128];
	ld.shared.u32 	%r1227, [%r45];
	ld.shared.u32 	%r1228, [%r44+9984];
	add.s32 	%r1229, %r1228, %r1226;
	min.s32 	%r1230, %r1227, %r1229;
	st.shared.u32 	[%r45], %r1230;
	ld.shared.u32 	%r1231, [%r45+104];
	ld.shared.u32 	%r1232, [%r44+10088];
	add.s32 	%r1233, %r1232, %r1226;
	min.s32 	%r1234, %r1231, %r1233;
	st.shared.u32 	[%r45+104], %r1234;
	ld.shared.u32 	%r1235, [%r45+208];
	ld.shared.u32 	%r1236, [%r44+10192];
	add.s32 	%r1237, %r1236, %r1226;
	min.s32 	%r1238, %r1235, %r1237;
	st.shared.u32 	[%r45+208], %r1238;
	ld.shared.u32 	%r1239, [%r33+8240];
	ld.shared.u32 	%r1240, [%r45+8112];
	ld.shared.u32 	%r1241, [%r44+9984];
	add.s32 	%r1242, %r1241, %r1239;
	min.s32 	%r1243, %r1240, %r1242;
	st.shared.u32 	[%r45+8112], %r1243;
	ld.shared.u32 	%r1244, [%r45+8216];
	ld.shared.u32 	%r1245, [%r44+10088];
	add.s32 	%r1246, %r1245, %r1239;
	min.s32 	%r1247, %r1244, %r1246;
	st.shared.u32 	[%r45+8216], %r1247;
	ld.shared.u32 	%r1248, [%r45+8320];
	ld.shared.u32 	%r1249, [%r44+10192];
	add.s32 	%r1250, %r1249, %r1239;
	min.s32 	%r1251, %r1248, %r1250;
	st.shared.u32 	[%r45+8320], %r1251;
	ld.shared.u32 	%r1252, [%r33+16352];
	ld.shared.u32 	%r1253, [%r45+16224];
	ld.shared.u32 	%r1254, [%r44+9984];
	add.s32 	%r1255, %r1254, %r1252;
	min.s32 	%r1256, %r1253, %r1255;
	st.shared.u32 	[%r45+16224], %r1256;
	ld.shared.u32 	%r1257, [%r45+16328];
	ld.shared.u32 	%r1258, [%r44+10088];
	add.s32 	%r1259, %r1258, %r1252;
	min.s32 	%r1260, %r1257, %r1259;
	st.shared.u32 	[%r45+16328], %r1260;
	ld.shared.u32 	%r1261, [%r45+16432];
	ld.shared.u32 	%r1262, [%r44+10192];
	add.s32 	%r1263, %r1262, %r1252;
	min.s32 	%r1264, %r1261, %r1263;
	st.shared.u32 	[%r45+16432], %r1264;
	bar.sync 	0;
	ld.shared.u32 	%r1265, [%r33+132];
	ld.shared.u32 	%r1266, [%r45];
	ld.shared.u32 	%r1267, [%r44+10296];
	add.s32 	%r1268, %r1267, %r1265;
	min.s32 	%r1269, %r1266, %r1268;
	st.shared.u32 	[%r45], %r1269;
	ld.shared.u32 	%r1270, [%r45+104];
	ld.shared.u32 	%r1271, [%r44+10400];
	add.s32 	%r1272, %r1271, %r1265;
	min.s32 	%r1273, %r1270, %r1272;
	st.shared.u32 	[%r45+104], %r1273;
	ld.shared.u32 	%r1274, [%r45+208];
	ld.shared.u32 	%r1275, [%r44+10504];
	add.s32 	%r1276, %r1275, %r1265;
	min.s32 	%r1277, %r1274, %r1276;
	st.shared.u32 	[%r45+208], %r1277;
	ld.shared.u32 	%r1278, [%r33+8244];
	ld.shared.u32 	%r1279, [%r45+8112];
	ld.shared.u32 	%r1280, [%r44+10296];
	add.s32 	%r1281, %r1280, %r1278;
	min.s32 	%r1282, %r1279, %r1281;
	st.shared.u32 	[%r45+8112], %r1282;
	ld.shared.u32 	%r1283, [%r45+8216];
	ld.shared.u32 	%r1284, [%r44+10400];
	add.s32 	%r1285, %r1284, %r1278;
	min.s32 	%r1286, %r1283, %r1285;
	st.shared.u32 	[%r45+8216], %r1286;
	ld.shared.u32 	%r1287, [%r45+8320];
	ld.shared.u32 	%r1288, [%r44+10504];
	add.s32 	%r1289, %r1288, %r1278;
	min.s32 	%r1290, %r1287, %r1289;
	st.shared.u32 	[%r45+8320], %r1290;
	ld.shared.u32 	%r1291, [%r33+16356];
	ld.shared.u32 	%r1292, [%r45+16224];
	ld.shared.u32 	%r1293, [%r44+10296];
	add.s32 	%r1294, %r1293, %r1291;
	min.s32 	%r1295, %r1292, %r1294;
	st.shared.u32 	[%r45+16224], %r1295;
	ld.shared.u32 	%r1296, [%r45+16328];
	ld.shared.u32 	%r1297, [%r44+10400];
	add.s32 	%r1298, %r1297, %r1291;
	min.s32 	%r1299, %r1296, %r1298;
	st.shared.u32 	[%r45+16328], %r1299;
	ld.shared.u32 	%r1300, [%r45+16432];
	ld.shared.u32 	%r1301, [%r44+10504];
	add.s32 	%r1302, %r1301, %r1291;
	min.s32 	%r1303, %r1300, %r1302;
	st.shared.u32 	[%r45+16432], %r1303;
	bar.sync 	0;
	ld.shared.u32 	%r1304, [%r33+136];
	ld.shared.u32 	%r1305, [%r45];
	ld.shared.u32 	%r1306, [%r44+10608];
	add.s32 	%r1307, %r1306, %r1304;
	min.s32 	%r1308, %r1305, %r1307;
	st.shared.u32 	[%r45], %r1308;
	ld.shared.u32 	%r1309, [%r45+104];
	ld.shared.u32 	%r1310, [%r44+10712];
	add.s32 	%r1311, %r1310, %r1304;
	min.s32 	%r1312, %r1309, %r1311;
	st.shared.u32 	[%r45+104], %r1312;
	ld.shared.u32 	%r1313, [%r45+208];
	ld.shared.u32 	%r1314, [%r44+10816];
	add.s32 	%r1315, %r1314, %r1304;
	min.s32 	%r1316, %r1313, %r1315;
	st.shared.u32 	[%r45+208], %r1316;
	ld.shared.u32 	%r1317, [%r33+8248];
	ld.shared.u32 	%r1318, [%r45+8112];
	ld.shared.u32 	%r1319, [%r44+10608];
	add.s32 	%r1320, %r1319, %r1317;
	min.s32 	%r1321, %r1318, %r1320;
	st.shared.u32 	[%r45+8112], %r1321;
	ld.shared.u32 	%r1322, [%r45+8216];
	ld.shared.u32 	%r1323, [%r44+10712];
	add.s32 	%r1324, %r1323, %r1317;
	min.s32 	%r1325, %r1322, %r1324;
	st.shared.u32 	[%r45+8216], %r1325;
	ld.shared.u32 	%r1326, [%r45+8320];
	ld.shared.u32 	%r1327, [%r44+10816];
	add.s32 	%r1328, %r1327, %r1317;
	min.s32 	%r1329, %r1326, %r1328;
	st.shared.u32 	[%r45+8320], %r1329;
	ld.shared.u32 	%r1330, [%r33+16360];
	ld.shared.u32 	%r1331, [%r45+16224];
	ld.shared.u32 	%r1332, [%r44+10608];
	add.s32 	%r1333, %r1332, %r1330;
	min.s32 	%r1334, %r1331, %r1333;
	st.shared.u32 	[%r45+16224], %r1334;
	ld.shared.u32 	%r1335, [%r45+16328];
	ld.shared.u32 	%r1336, [%r44+10712];
	add.s32 	%r1337, %r1336, %r1330;
	min.s32 	%r1338, %r1335, %r1337;
	st.shared.u32 	[%r45+16328], %r1338;
	ld.shared.u32 	%r1339, [%r45+16432];
	ld.shared.u32 	%r1340, [%r44+10816];
	add.s32 	%r1341, %r1340, %r1330;
	min.s32 	%r1342, %r1339, %r1341;
	st.shared.u32 	[%r45+16432], %r1342;
	bar.sync 	0;
	ld.shared.u32 	%r1343, [%r33+140];
	ld.shared.u32 	%r1344, [%r45];
	ld.shared.u32 	%r1345, [%r44+10920];
	add.s32 	%r1346, %r1345, %r1343;
	min.s32 	%r1347, %r1344, %r1346;
	st.shared.u32 	[%r45], %r1347;
	ld.shared.u32 	%r1348, [%r45+104];
	ld.shared.u32 	%r1349, [%r44+11024];
	add.s32 	%r1350, %r1349, %r1343;
	min.s32 	%r1351, %r1348, %r1350;
	st.shared.u32 	[%r45+104], %r1351;
	ld.shared.u32 	%r1352, [%r45+208];
	ld.shared.u32 	%r1353, [%r44+11128];
	add.s32 	%r1354, %r1353, %r1343;
	min.s32 	%r1355, %r1352, %r1354;
	st.shared.u32 	[%r45+208], %r1355;
	ld.shared.u32 	%r1356, [%r33+8252];
	ld.shared.u32 	%r1357, [%r45+8112];
	ld.shared.u32 	%r1358, [%r44+10920];
	add.s32 	%r1359, %r1358, %r1356;
	min.s32 	%r1360, %r1357, %r1359;
	st.shared.u32 	[%r45+8112], %r1360;
	ld.shared.u32 	%r1361, [%r45+8216];
	ld.shared.u32 	%r1362, [%r44+11024];
	add.s32 	%r1363, %r1362, %r1356;
	min.s32 	%r1364, %r1361, %r1363;
	st.shared.u32 	[%r45+8216], %r1364;
	ld.shared.u32 	%r1365, [%r45+8320];
	ld.shared.u32 	%r1366, [%r44+11128];
	add.s32 	%r1367, %r1366, %r1356;
	min.s32 	%r1368, %r1365, %r1367;
	st.shared.u32 	[%r45+8320], %r1368;
	ld.shared.u32 	%r1369, [%r33+16364];
	ld.shared.u32 	%r1370, [%r45+16224];
	ld.shared.u32 	%r1371, [%r44+10920];
	add.s32 	%r1372, %r1371, %r1369;
	min.s32 	%r1373, %r1370, %r1372;
	st.shared.u32 	[%r45+16224], %r1373;
	ld.shared.u32 	%r1374, [%r45+16328];
	ld.shared.u32 	%r1375, [%r44+11024];
	add.s32 	%r1376, %r1375, %r1369;
	min.s32 	%r1377, %r1374, %r1376;
	st.shared.u32 	[%r45+16328], %r1377;
	ld.shared.u32 	%r1378, [%r45+16432];
	ld.shared.u32 	%r1379, [%r44+11128];
	add.s32 	%r1380, %r1379, %r1369;
	min.s32 	%r1381, %r1378, %r1380;
	st.shared.u32 	[%r45+16432], %r1381;
	bar.sync 	0;
	ld.shared.u32 	%r1382, [%r33+144];
	ld.shared.u32 	%r1383, [%r45];
	ld.shared.u32 	%r1384, [%r44+11232];
	add.s32 	%r1385, %r1384, %r1382;
	min.s32 	%r1386, %r1383, %r1385;
	st.shared.u32 	[%r45], %r1386;
	ld.shared.u32 	%r1387, [%r45+104];
	ld.shared.u32 	%r1388, [%r44+11336];
	add.s32 	%r1389, %r1388, %r1382;
	min.s32 	%r1390, %r1387, %r1389;
	st.shared.u32 	[%r45+104], %r1390;
	ld.shared.u32 	%r1391, [%r45+208];
	ld.shared.u32 	%r1392, [%r44+11440];
	add.s32 	%r1393, %r1392, %r1382;
	min.s32 	%r1394, %r1391, %r1393;
	st.shared.u32 	[%r45+208], %r1394;
	ld.shared.u32 	%r1395, [%r33+8256];
	ld.shared.u32 	%r1396, [%r45+8112];
	ld.shared.u32 	%r1397, [%r44+11232];
	add.s32 	%r1398, %r1397, %r1395;
	min.s32 	%r1399, %r1396, %r1398;
	st.shared.u32 	[%r45+8112], %r1399;
	ld.shared.u32 	%r1400, [%r45+8216];
	ld.shared.u32 	%r1401, [%r44+11336];
	add.s32 	%r1402, %r1401, %r1395;
	min.s32 	%r1403, %r1400, %r1402;
	st.shared.u32 	[%r45+8216], %r1403;
	ld.shared.u32 	%r1404, [%r45+8320];
	ld.shared.u32 	%r1405, [%r44+11440];
	add.s32 	%r1406, %r1405, %r1395;
	min.s32 	%r1407, %r1404, %r1406;
	st.shared.u32 	[%r45+8320], %r1407;
	ld.shared.u32 	%r1408, [%r33+16368];
	ld.shared.u32 	%r1409, [%r45+16224];
	ld.shared.u32 	%r1410, [%r44+11232];
	add.s32 	%r1411, %r1410, %r1408;
	min.s32 	%r1412, %r1409, %r1411;
	st.shared.u32 	[%r45+16224], %r1412;
	ld.shared.u32 	%r1413, [%r45+16328];
	ld.shared.u32 	%r1414, [%r44+11336];
	add.s32 	%r1415, %r1414, %r1408;
	min.s32 	%r1416, %r1413, %r1415;
	st.shared.u32 	[%r45+16328], %r1416;
	ld.shared.u32 	%r1417, [%r45+16432];
	ld.shared.u32 	%r1418, [%r44+11440];
	add.s32 	%r1419, %r1418, %r1408;
	min.s32 	%r1420, %r1417, %r1419;
	st.shared.u32 	[%r45+16432], %r1420;
	bar.sync 	0;
	ld.shared.u32 	%r1421, [%r33+148];
	ld.shared.u32 	%r1422, [%r45];
	ld.shared.u32 	%r1423, [%r44+11544];
	add.s32 	%r1424, %r1423, %r1421;
	min.s32 	%r1425, %r1422, %r1424;
	st.shared.u32 	[%r45], %r1425;
	ld.shared.u32 	%r1426, [%r45+104];
	ld.shared.u32 	%r1427, [%r44+11648];
	add.s32 	%r1428, %r1427, %r1421;
	min.s32 	%r1429, %r1426, %r1428;
	st.shared.u32 	[%r45+104], %r1429;
	ld.shared.u32 	%r1430, [%r45+208];
	ld.shared.u32 	%r1431, [%r44+11752];
	add.s32 	%r1432, %r1431, %r1421;
	min.s32 	%r1433, %r1430, %r1432;
	st.shared.u32 	[%r45+208], %r1433;
	ld.shared.u32 	%r1434, [%r33+8260];
	ld.shared.u32 	%r1435, [%r45+8112];
	ld.shared.u32 	%r1436, [%r44+11544];
	add.s32 	%r1437, %r1436, %r1434;
	min.s32 	%r1438, %r1435, %r1437;
	st.shared.u32 	[%r45+8112], %r1438;
	ld.shared.u32 	%r1439, [%r45+8216];
	ld.shared.u32 	%r1440, [%r44+11648];
	add.s32 	%r1441, %r1440, %r1434;
	min.s32 	%r1442, %r1439, %r1441;
	st.shared.u32 	[%r45+8216], %r1442;
	ld.shared.u32 	%r1443, [%r45+8320];
	ld.shared.u32 	%r1444, [%r44+11752];
	add.s32 	%r1445, %r1444, %r1434;
	min.s32 	%r1446, %r1443, %r1445;
	st.shared.u32 	[%r45+8320], %r1446;
	ld.shared.u32 	%r1447, [%r33+16372];
	ld.shared.u32 	%r1448, [%r45+16224];
	ld.shared.u32 	%r1449, [%r44+11544];
	add.s32 	%r1450, %r1449, %r1447;
	min.s32 	%r1451, %r1448, %r1450;
	st.shared.u32 	[%r45+16224], %r1451;
	ld.shared.u32 	%r1452, [%r45+16328];
	ld.shared.u32 	%r1453, [%r44+11648];
	add.s32 	%r1454, %r1453, %r1447;
	min.s32 	%r1455, %r1452, %r1454;
	st.shared.u32 	[%r45+16328], %r1455;
	ld.shared.u32 	%r1456, [%r45+16432];
	ld.shared.u32 	%r1457, [%r44+11752];
	add.s32 	%r1458, %r1457, %r1447;
	min.s32 	%r1459, %r1456, %r1458;
	st.shared.u32 	[%r45+16432], %r1459;
	bar.sync 	0;
	ld.shared.u32 	%r1460, [%r33+152];
	ld.shared.u32 	%r1461, [%r45];
	ld.shared.u32 	%r1462, [%r44+11856];
	add.s32 	%r1463, %r1462, %r1460;
	min.s32 	%r1464, %r1461, %r1463;
	st.shared.u32 	[%r45], %r1464;
	ld.shared.u32 	%r1465, [%r45+104];
	ld.shared.u32 	%r1466, [%r44+11960];
	add.s32 	%r1467, %r1466, %r1460;
	min.s32 	%r1468, %r1465, %r1467;
	st.shared.u32 	[%r45+104], %r1468;
	ld.shared.u32 	%r1469, [%r45+208];
	ld.shared.u32 	%r1470, [%r44+12064];
	add.s32 	%r1471, %r1470, %r1460;
	min.s32 	%r1472, %r1469, %r1471;
	st.shared.u32 	[%r45+208], %r1472;
	ld.shared.u32 	%r1473, [%r33+8264];
	ld.shared.u32 	%r1474, [%r45+8112];
	ld.shared.u32 	%r1475, [%r44+11856];
	add.s32 	%r1476, %r1475, %r1473;
	min.s32 	%r1477, %r1474, %r1476;
	st.shared.u32 	[%r45+8112], %r1477;
	ld.shared.u32 	%r1478, [%r45+8216];
	ld.shared.u32 	%r1479, [%r44+11960];
	add.s32 	%r1480, %r1479, %r1473;
	min.s32 	%r1481, %r1478, %r1480;
	st.shared.u32 	[%r45+8216], %r1481;
	ld.shared.u32 	%r1482, [%r45+8320];
	ld.shared.u32 	%r1483, [%r44+12064];
	add.s32 	%r1484, %r1483, %r1473;
	min.s32 	%r1485, %r1482, %r1484;
	st.shared.u32 	[%r45+8320], %r1485;
	ld.shared.u32 	%r1486, [%r33+16376];
	ld.shared.u32 	%r1487, [%r45+16224];
	ld.shared.u32 	%r1488, [%r44+11856];
	add.s32 	%r1489, %r1488, %r1486;
	min.s32 	%r1490, %r1487, %r1489;
	st.shared.u32 	[%r45+16224], %r1490;
	ld.shared.u32 	%r1491, [%r45+16328];
	ld.shared.u32 	%r1492, [%r44+11960];
	add.s32 	%r1493, %r1492, %r1486;
	min.s32 	%r1494, %r1491, %r1493;
	st.shared.u32 	[%r45+16328], %r1494;
	ld.shared.u32 	%r1495, [%r45+16432];
	ld.shared.u32 	%r1496, [%r44+12064];
	add.s32 	%r1497, %r1496, %r1486;
	min.s32 	%r1498, %r1495, %r1497;
	st.shared.u32 	[%r45+16432], %r1498;
	bar.sync 	0;
	ld.shared.u32 	%r1499, [%r33+156];
	ld.shared.u32 	%r1500, [%r45];
	ld.shared.u32 	%r1501, [%r44+12168];
	add.s32 	%r1502, %r1501, %r1499;
	min.s32 	%r1503, %r1500, %r1502;
	st.shared.u32 	[%r45], %r1503;
	ld.shared.u32 	%r1504, [%r45+104];
	ld.shared.u32 	%r1505, [%r44+12272];
	add.s32 	%r1506, %r1505, %r1499;
	min.s32 	%r1507, %r1504, %r1506;
	st.shared.u32 	[%r45+104], %r1507;
	ld.shared.u32 	%r1508, [%r45+208];
	ld.shared.u32 	%r1509, [%r44+12376];
	add.s32 	%r1510, %r1509, %r1499;
	min.s32 	%r1511, %r1508, %r1510;
	st.shared.u32 	[%r45+208], %r1511;
	ld.shared.u32 	%r1512, [%r33+8268];
	ld.shared.u32 	%r1513, [%r45+8112];
	ld.shared.u32 	%r1514, [%r44+12168];
	add.s32 	%r1515, %r1514, %r1512;
	min.s32 	%r1516, %r1513, %r1515;
	st.shared.u32 	[%r45+8112], %r1516;
	ld.shared.u32 	%r1517, [%r45+8216];
	ld.shared.u32 	%r1518, [%r44+12272];
	add.s32 	%r1519, %r1518, %r1512;
	min.s32 	%r1520, %r1517, %r1519;
	st.shared.u32 	[%r45+8216], %r1520;
	ld.shared.u32 	%r1521, [%r45+8320];
	ld.shared.u32 	%r1522, [%r44+12376];
	add.s32 	%r1523, %r1522, %r1512;
	min.s32 	%r1524, %r1521, %r1523;
	st.shared.u32 	[%r45+8320], %r1524;
	ld.shared.u32 	%r1525, [%r33+16380];
	ld.shared.u32 	%r1526, [%r45+16224];
	ld.shared.u32 	%r1527, [%r44+12168];
	add.s32 	%r1528, %r1527, %r1525;
	min.s32 	%r1529, %r1526, %r1528;
	st.shared.u32 	[%r45+16224], %r1529;
	ld.shared.u32 	%r1530, [%r45+16328];
	ld.shared.u32 	%r1531, [%r44+12272];
	add.s32 	%r1532, %r1531, %r1525;
	min.s32 	%r1533, %r1530, %r1532;
	st.shared.u32 	[%r45+16328], %r1533;
	ld.shared.u32 	%r1534, [%r45+16432];
	ld.shared.u32 	%r1535, [%r44+12376];
	add.s32 	%r1536, %r1535, %r1525;
	min.s32 	%r1537, %r1534, %r1536;
	st.shared.u32 	[%r45+16432], %r1537;
	bar.sync 	0;
	ld.shared.u32 	%r1538, [%r33+160];
	ld.shared.u32 	%r1539, [%r45];
	ld.shared.u32 	%r1540, [%r44+12480];
	add.s32 	%r1541, %r1540, %r1538;
	min.s32 	%r1542, %r1539, %r1541;
	st.shared.u32 	[%r45], %r1542;
	ld.shared.u32 	%r1543, [%r45+104];
	ld.shared.u32 	%r1544, [%r44+12584];
	add.s32 	%r1545, %r1544, %r1538;
	min.s32 	%r1546, %r1543, %r1545;
	st.shared.u32 	[%r45+104], %r1546;
	ld.shared.u32 	%r1547, [%r45+208];
	ld.shared.u32 	%r1548, [%r44+12688];
	add.s32 	%r1549, %r1548, %r1538;
	min.s32 	%r1550, %r1547, %r1549;
	st.shared.u32 	[%r45+208], %r1550;
	ld.shared.u32 	%r1551, [%r33+8272];
	ld.shared.u32 	%r1552, [%r45+8112];
	ld.shared.u32 	%r1553, [%r44+12480];
	add.s32 	%r1554, %r1553, %r1551;
	min.s32 	%r1555, %r1552, %r1554;
	st.shared.u32 	[%r45+8112], %r1555;
	ld.shared.u32 	%r1556, [%r45+8216];
	ld.shared.u32 	%r1557, [%r44+12584];
	add.s32 	%r1558, %r1557, %r1551;
	min.s32 	%r1559, %r1556, %r1558;
	st.shared.u32 	[%r45+8216], %r1559;
	ld.shared.u32 	%r1560, [%r45+8320];
	ld.shared.u32 	%r1561, [%r44+12688];
	add.s32 	%r1562, %r1561, %r1551;
	min.s32 	%r1563, %r1560, %r1562;
	st.shared.u32 	[%r45+8320], %r1563;
	ld.shared.u32 	%r1564, [%r33+16384];
	ld.shared.u32 	%r1565, [%r45+16224];
	ld.shared.u32 	%r1566, [%r44+12480];
	add.s32 	%r1567, %r1566, %r1564;
	min.s32 	%r1568, %r1565, %r1567;
	st.shared.u32 	[%r45+16224], %r1568;
	ld.shared.u32 	%r1569, [%r45+16328];
	ld.shared.u32 	%r1570, [%r44+12584];
	add.s32 	%r1571, %r1570, %r1564;
	min.s32 	%r1572, %r1569, %r1571;
	st.shared.u32 	[%r45+16328], %r1572;
	ld.shared.u32 	%r1573, [%r45+16432];
	ld.shared.u32 	%r1574, [%r44+12688];
	add.s32 	%r1575, %r1574, %r1564;
	min.s32 	%r1576, %r1573, %r1575;
	st.shared.u32 	[%r45+16432], %r1576;
	bar.sync 	0;
	ld.shared.u32 	%r1577, [%r33+164];
	ld.shared.u32 	%r1578, [%r45];
	ld.shared.u32 	%r1579, [%r44+12792];
	add.s32 	%r1580, %r1579, %r1577;
	min.s32 	%r1581, %r1578, %r1580;
	st.shared.u32 	[%r45], %r1581;
	ld.shared.u32 	%r1582, [%r45+104];
	ld.shared.u32 	%r1583, [%r44+12896];
	add.s32 	%r1584, %r1583, %r1577;
	min.s32 	%r1585, %r1582, %r1584;
	st.shared.u32 	[%r45+104], %r1585;
	ld.shared.u32 	%r1586, [%r45+208];
	ld.shared.u32 	%r1587, [%r44+13000];
	add.s32 	%r1588, %r1587, %r1577;
	min.s32 	%r1589, %r1586, %r1588;
	st.shared.u32 	[%r45+208], %r1589;
	ld.shared.u32 	%r1590, [%r33+8276];
	ld.shared.u32 	%r1591, [%r45+8112];
	ld.shared.u32 	%r1592, [%r44+12792];
	add.s32 	%r1593, %r1592, %r1590;
	min.s32 	%r1594, %r1591, %r1593;
	st.shared.u32 	[%r45+8112], %r1594;
	ld.shared.u32 	%r1595, [%r45+8216];
	ld.shared.u32 	%r1596, [%r44+12896];
	add.s32 	%r1597, %r1596, %r1590;
	min.s32 	%r1598, %r1595, %r1597;
	st.shared.u32 	[%r45+8216], %r1598;
	ld.shared.u32 	%r1599, [%r45+8320];
	ld.shared.u32 	%r1600, [%r44+13000];
	add.s32 	%r1601, %r1600, %r1590;
	min.s32 	%r1602, %r1599, %r1601;
	st.shared.u32 	[%r45+8320], %r1602;
	ld.shared.u32 	%r1603, [%r33+16388];
	ld.shared.u32 	%r1604, [%r45+16224];
	ld.shared.u32 	%r1605, [%r44+12792];
	add.s32 	%r1606, %r1605, %r1603;
	min.s32 	%r1607, %r1604, %r1606;
	st.shared.u32 	[%r45+16224], %r1607;
	ld.shared.u32 	%r1608, [%r45+16328];
	ld.shared.u32 	%r1609, [%r44+12896];
	add.s32 	%r1610, %r1609, %r1603;
	min.s32 	%r1611, %r1608, %r1610;
	st.shared.u32 	[%r45+16328], %r1611;
	ld.shared.u32 	%r1612, [%r45+16432];
	ld.shared.u32 	%r1613, [%r44+13000];
	add.s32 	%r1614, %r1613, %r1603;
	min.s32 	%r1615, %r1612, %r1614;
	st.shared.u32 	[%r45+16432], %r1615;
	bar.sync 	0;
	ld.shared.u32 	%r1616, [%r33+168];
	ld.shared.u32 	%r1617, [%r45];
	ld.shared.u32 	%r1618, [%r44+13104];
	add.s32 	%r1619, %r1618, %r1616;
	min.s32 	%r1620, %r1617, %r1619;
	st.shared.u32 	[%r45], %r1620;
	ld.shared.u32 	%r1621, [%r45+104];
	ld.shared.u32 	%r1622, [%r44+13208];
	add.s32 	%r1623, %r1622, %r1616;
	min.s32 	%r1624, %r1621, %r1623;
	st.shared.u32 	[%r45+104], %r1624;
	ld.shared.u32 	%r1625, [%r45+208];
	ld.shared.u32 	%r1626, [%r44+13312];
	add.s32 	%r1627, %r1626, %r1616;
	min.s32 	%r1628, %r1625, %r1627;
	st.shared.u32 	[%r45+208], %r1628;
	ld.shared.u32 	%r1629, [%r33+8280];
	ld.shared.u32 	%r1630, [%r45+8112];
	ld.shared.u32 	%r1631, [%r44+13104];
	add.s32 	%r1632, %r1631, %r1629;
	min.s32 	%r1633, %r1630, %r1632;
	st.shared.u32 	[%r45+8112], %r1633;
	ld.shared.u32 	%r1634, [%r45+8216];
	ld.shared.u32 	%r1635, [%r44+13208];
	add.s32 	%r1636, %r1635, %r1629;
	min.s32 	%r1637, %r1634, %r1636;
	st.shared.u32 	[%r45+8216], %r1637;
	ld.shared.u32 	%r1638, [%r45+8320];
	ld.shared.u32 	%r1639, [%r44+13312];
	add.s32 	%r1640, %r1639, %r1629;
	min.s32 	%r1641, %r1638, %r1640;
	st.shared.u32 	[%r45+8320], %r1641;
	ld.shared.u32 	%r1642, [%r33+16392];
	ld.shared.u32 	%r1643, [%r45+16224];
	ld.shared.u32 	%r1644, [%r44+13104];
	add.s32 	%r1645, %r1644, %r1642;
	min.s32 	%r1646, %r1643, %r1645;
	st.shared.u32 	[%r45+16224], %r1646;
	ld.shared.u32 	%r1647, [%r45+16328];
	ld.shared.u32 	%r1648, [%r44+13208];
	add.s32 	%r1649, %r1648, %r1642;
	min.s32 	%r1650, %r1647, %r1649;
	st.shared.u32 	[%r45+16328], %r1650;
	ld.shared.u32 	%r1651, [%r45+16432];
	ld.shared.u32 	%r1652, [%r44+13312];
	add.s32 	%r1653, %r1652, %r1642;
	min.s32 	%r1654, %r1651, %r1653;
	st.shared.u32 	[%r45+16432], %r1654;
	bar.sync 	0;
	ld.shared.u32 	%r1655, [%r33+172];
	ld.shared.u32 	%r1656, [%r45];
	ld.shared.u32 	%r1657, [%r44+13416];
	add.s32 	%r1658, %r1657, %r1655;
	min.s32 	%r1659, %r1656, %r1658;
	st.shared.u32 	[%r45], %r1659;
	ld.shared.u32 	%r1660, [%r45+104];
	ld.shared.u32 	%r1661, [%r44+13520];
	add.s32 	%r1662, %r1661, %r1655;
	min.s32 	%r1663, %r1660, %r1662;
	st.shared.u32 	[%r45+104], %r1663;
	ld.shared.u32 	%r1664, [%r45+208];
	ld.shared.u32 	%r1665, [%r44+13624];
	add.s32 	%r1666, %r1665, %r1655;
	min.s32 	%r1667, %r1664, %r1666;
	st.shared.u32 	[%r45+208], %r1667;
	ld.shared.u32 	%r1668, [%r33+8284];
	ld.shared.u32 	%r1669, [%r45+8112];
	ld.shared.u32 	%r1670, [%r44+13416];
	add.s32 	%r1671, %r1670, %r1668;
	min.s32 	%r1672, %r1669, %r1671;
	st.shared.u32 	[%r45+8112], %r1672;
	ld.shared.u32 	%r1673, [%r45+8216];
	ld.shared.u32 	%r1674, [%r44+13520];
	add.s32 	%r1675, %r1674, %r1668;
	min.s32 	%r1676, %r1673, %r1675;
	st.shared.u32 	[%r45+8216], %r1676;
	ld.shared.u32 	%r1677, [%r45+8320];
	ld.shared.u32 	%r1678, [%r44+13624];
	add.s32 	%r1679, %r1678, %r1668;
	min.s32 	%r1680, %r1677, %r1679;
	st.shared.u32 	[%r45+8320], %r1680;
	ld.shared.u32 	%r1681, [%r33+16396];
	ld.shared.u32 	%r1682, [%r45+16224];
	ld.shared.u32 	%r1683, [%r44+13416];
	add.s32 	%r1684, %r1683, %r1681;
	min.s32 	%r1685, %r1682, %r1684;
	st.shared.u32 	[%r45+16224], %r1685;
	ld.shared.u32 	%r1686, [%r45+16328];
	ld.shared.u32 	%r1687, [%r44+13520];
	add.s32 	%r1688, %r1687, %r1681;
	min.s32 	%r1689, %r1686, %r1688;
	st.shared.u32 	[%r45+16328], %r1689;
	ld.shared.u32 	%r1690, [%r45+16432];
	ld.shared.u32 	%r1691, [%r44+13624];
	add.s32 	%r1692, %r1691, %r1681;
	min.s32 	%r1693, %r1690, %r1692;
	st.shared.u32 	[%r45+16432], %r1693;
	bar.sync 	0;
	ld.shared.u32 	%r1694, [%r33+176];
	ld.shared.u32 	%r1695, [%r45];
	ld.shared.u32 	%r1696, [%r44+13728];
	add.s32 	%r1697, %r1696, %r1694;
	min.s32 	%r1698, %r1695, %r1697;
	st.shared.u32 	[%r45], %r1698;
	ld.shared.u32 	%r1699, [%r45+104];
	ld.shared.u32 	%r1700, [%r44+13832];
	add.s32 	%r1701, %r1700, %r1694;
	min.s32 	%r1702, %r1699, %r1701;
	st.shared.u32 	[%r45+104], %r1702;
	ld.shared.u32 	%r1703, [%r45+208];
	ld.shared.u32 	%r1704, [%r44+13936];
	add.s32 	%r1705, %r1704, %r1694;
	min.s32 	%r1706, %r1703, %r1705;
	st.shared.u32 	[%r45+208], %r1706;
	ld.shared.u32 	%r1707, [%r33+8288];
	ld.shared.u32 	%r1708, [%r45+8112];
	ld.shared.u32 	%r1709, [%r44+13728];
	add.s32 	%r1710, %r1709, %r1707;
	min.s32 	%r1711, %r1708, %r1710;
	st.shared.u32 	[%r45+8112], %r1711;
	ld.shared.u32 	%r1712, [%r45+8216];
	ld.shared.u32 	%r1713, [%r44+13832];
	add.s32 	%r1714, %r1713, %r1707;
	min.s32 	%r1715, %r1712, %r1714;
	st.shared.u32 	[%r45+8216], %r1715;
	ld.shared.u32 	%r1716, [%r45+8320];
	ld.shared.u32 	%r1717, [%r44+13936];
	add.s32 	%r1718, %r1717, %r1707;
	min.s32 	%r1719, %r1716, %r1718;
	st.shared.u32 	[%r45+8320], %r1719;
	ld.shared.u32 	%r1720, [%r33+16400];
	ld.shared.u32 	%r1721, [%r45+16224];
	ld.shared.u32 	%r1722, [%r44+13728];
	add.s32 	%r1723, %r1722, %r1720;
	min.s32 	%r1724, %r1721, %r1723;
	st.shared.u32 	[%r45+16224], %r1724;
	ld.shared.u32 	%r1725, [%r45+16328];
	ld.shared.u32 	%r1726, [%r44+13832];
	add.s32 	%r1727, %r1726, %r1720;
	min.s32 	%r1728, %r1725, %r1727;
	st.shared.u32 	[%r45+16328], %r1728;
	ld.shared.u32 	%r1729, [%r45+16432];
	ld.shared.u32 	%r1730, [%r44+13936];
	add.s32 	%r1731, %r1730, %r1720;
	min.s32 	%r1732, %r1729, %r1731;
	st.shared.u32 	[%r45+16432], %r1732;
	bar.sync 	0;
	ld.shared.u32 	%r1733, [%r33+180];
	ld.shared.u32 	%r1734, [%r45];
	ld.shared.u32 	%r1735, [%r44+14040];
	add.s32 	%r1736, %r1735, %r1733;
	min.s32 	%r1737, %r1734, %r1736;
	st.shared.u32 	[%r45], %r1737;
	ld.shared.u32 	%r1738, [%r45+104];
	ld.shared.u32 	%r1739, [%r44+14144];
	add.s32 	%r1740, %r1739, %r1733;
	min.s32 	%r1741, %r1738, %r1740;
	st.shared.u32 	[%r45+104], %r1741;
	ld.shared.u32 	%r1742, [%r45+208];
	ld.shared.u32 	%r1743, [%r44+14248];
	add.s32 	%r1744, %r1743, %r1733;
	min.s32 	%r1745, %r1742, %r1744;
	st.shared.u32 	[%r45+208], %r1745;
	ld.shared.u32 	%r1746, [%r33+8292];
	ld.shared.u32 	%r1747, [%r45+8112];
	ld.shared.u32 	%r1748, [%r44+14040];
	add.s32 	%r1749, %r1748, %r1746;
	min.s32 	%r1750, %r1747, %r1749;
	st.shared.u32 	[%r45+8112], %r1750;
	ld.shared.u32 	%r1751, [%r45+8216];
	ld.shared.u32 	%r1752, [%r44+14144];
	add.s32 	%r1753, %r1752, %r1746;
	min.s32 	%r1754, %r1751, %r1753;
	st.shared.u32 	[%r45+8216], %r1754;
	ld.shared.u32 	%r1755, [%r45+8320];
	ld.shared.u32 	%r1756, [%r44+14248];
	add.s32 	%r1757, %r1756, %r1746;
	min.s32 	%r1758, %r1755, %r1757;
	st.shared.u32 	[%r45+8320], %r1758;
	ld.shared.u32 	%r1759, [%r33+16404];
	ld.shared.u32 	%r1760, [%r45+16224];
	ld.shared.u32 	%r1761, [%r44+14040];
	add.s32 	%r1762, %r1761, %r1759;
	min.s32 	%r1763, %r1760, %r1762;
	st.shared.u32 	[%r45+16224], %r1763;
	ld.shared.u32 	%r1764, [%r45+16328];
	ld.shared.u32 	%r1765, [%r44+14144];
	add.s32 	%r1766, %r1765, %r1759;
	min.s32 	%r1767, %r1764, %r1766;
	st.shared.u32 	[%r45+16328], %r1767;
	ld.shared.u32 	%r1768, [%r45+16432];
	ld.shared.u32 	%r1769, [%r44+14248];
	add.s32 	%r1770, %r1769, %r1759;
	min.s32 	%r1771, %r1768, %r1770;
	st.shared.u32 	[%r45+16432], %r1771;
	bar.sync 	0;
	ld.shared.u32 	%r1772, [%r33+184];
	ld.shared.u32 	%r1773, [%r45];
	ld.shared.u32 	%r1774, [%r44+14352];
	add.s32 	%r1775, %r1774, %r1772;
	min.s32 	%r1776, %r1773, %r1775;
	st.shared.u32 	[%r45], %r1776;
	ld.shared.u32 	%r1777, [%r45+104];
	ld.shared.u32 	%r1778, [%r44+14456];
	add.s32 	%r1779, %r1778, %r1772;
	min.s32 	%r1780, %r1777, %r1779;
	st.shared.u32 	[%r45+104], %r1780;
	ld.shared.u32 	%r1781, [%r45+208];
	ld.shared.u32 	%r1782, [%r44+14560];
	add.s32 	%r1783, %r1782, %r1772;
	min.s32 	%r1784, %r1781, %r1783;
	st.shared.u32 	[%r45+208], %r1784;
	ld.shared.u32 	%r1785, [%r33+8296];
	ld.shared.u32 	%r1786, [%r45+8112];
	ld.shared.u32 	%r1787, [%r44+14352];
	add.s32 	%r1788, %r1787, %r1785;
	min.s32 	%r1789, %r1786, %r1788;
	st.shared.u32 	[%r45+8112], %r1789;
	ld.shared.u32 	%r1790, [%r45+8216];
	ld.shared.u32 	%r1791, [%r44+14456];
	add.s32 	%r1792, %r1791, %r1785;
	min.s32 	%r1793, %r1790, %r1792;
	st.shared.u32 	[%r45+8216], %r1793;
	ld.shared.u32 	%r1794, [%r45+8320];
	ld.shared.u32 	%r1795, [%r44+14560];
	add.s32 	%r1796, %r1795, %r1785;
	min.s32 	%r1797, %r1794, %r1796;
	st.shared.u32 	[%r45+8320], %r1797;
	ld.shared.u32 	%r1798, [%r33+16408];
	ld.shared.u32 	%r1799, [%r45+16224];
	ld.shared.u32 	%r1800, [%r44+14352];
	add.s32 	%r1801, %r1800, %r1798;
	min.s32 	%r1802, %r1799, %r1801;
	st.shared.u32 	[%r45+16224], %r1802;
	ld.shared.u32 	%r1803, [%r45+16328];
	ld.shared.u32 	%r1804, [%r44+14456];
	add.s32 	%r1805, %r1804, %r1798;
	min.s32 	%r1806, %r1803, %r1805;
	st.shared.u32 	[%r45+16328], %r1806;
	ld.shared.u32 	%r1807, [%r45+16432];
	ld.shared.u32 	%r1808, [%r44+14560];
	add.s32 	%r1809, %r1808, %r1798;
	min.s32 	%r1810, %r1807, %r1809;
	st.shared.u32 	[%r45+16432], %r1810;
	bar.sync 	0;
	ld.shared.u32 	%r1811, [%r33+188];
	ld.shared.u32 	%r1812, [%r45];
	ld.shared.u32 	%r1813, [%r44+14664];
	add.s32 	%r1814, %r1813, %r1811;
	min.s32 	%r1815, %r1812, %r1814;
	st.shared.u32 	[%r45], %r1815;
	ld.shared.u32 	%r1816, [%r45+104];
	ld.shared.u32 	%r1817, [%r44+14768];
	add.s32 	%r1818, %r1817, %r1811;
	min.s32 	%r1819, %r1816, %r1818;
	st.shared.u32 	[%r45+104], %r1819;
	ld.shared.u32 	%r1820, [%r45+208];
	ld.shared.u32 	%r1821, [%r44+14872];
	add.s32 	%r1822, %r1821, %r1811;
	min.s32 	%r1823, %r1820, %r1822;
	st.shared.u32 	[%r45+208], %r1823;
	ld.shared.u32 	%r1824, [%r33+8300];
	ld.shared.u32 	%r1825, [%r45+8112];
	ld.shared.u32 	%r1826, [%r44+14664];
	add.s32 	%r1827, %r1826, %r1824;
	min.s32 	%r1828, %r1825, %r1827;
	st.shared.u32 	[%r45+8112], %r1828;
	ld.shared.u32 	%r1829, [%r45+8216];
	ld.shared.u32 	%r1830, [%r44+14768];
	add.s32 	%r1831, %r1830, %r1824;
	min.s32 	%r1832, %r1829, %r1831;
	st.shared.u32 	[%r45+8216], %r1832;
	ld.shared.u32 	%r1833, [%r45+8320];
	ld.shared.u32 	%r1834, [%r44+14872];
	add.s32 	%r1835, %r1834, %r1824;
	min.s32 	%r1836, %r1833, %r1835;
	st.shared.u32 	[%r45+8320], %r1836;
	ld.shared.u32 	%r1837, [%r33+16412];
	ld.shared.u32 	%r1838, [%r45+16224];
	ld.shared.u32 	%r1839, [%r44+14664];
	add.s32 	%r1840, %r1839, %r1837;
	min.s32 	%r1841, %r1838, %r1840;
	st.shared.u32 	[%r45+16224], %r1841;
	ld.shared.u32 	%r1842, [%r45+16328];
	ld.shared.u32 	%r1843, [%r44+14768];
	add.s32 	%r1844, %r1843, %r1837;
	min.s32 	%r1845, %r1842, %r1844;
	st.shared.u32 	[%r45+16328], %r1845;
	ld.shared.u32 	%r1846, [%r45+16432];
	ld.shared.u32 	%r1847, [%r44+14872];
	add.s32 	%r1848, %r1847, %r1837;
	min.s32 	%r1849, %r1846, %r1848;
	st.shared.u32 	[%r45+16432], %r1849;
	bar.sync 	0;
	ld.shared.u32 	%r1850, [%r33+192];
	ld.shared.u32 	%r1851, [%r45];
	ld.shared.u32 	%r1852, [%r44+14976];
	add.s32 	%r1853, %r1852, %r1850;
	min.s32 	%r1854, %r1851, %r1853;
	st.shared.u32 	[%r45], %r1854;
	ld.shared.u32 	%r1855, [%r45+104];
	ld.shared.u32 	%r1856, [%r44+15080];
	add.s32 	%r1857, %r1856, %r1850;
	min.s32 	%r1858, %r1855, %r1857;
	st.shared.u32 	[%r45+104], %r1858;
	ld.shared.u32 	%r1859, [%r45+208];
	ld.shared.u32 	%r1860, [%r44+15184];
	add.s32 	%r1861, %r1860, %r1850;
	min.s32 	%r1862, %r1859, %r1861;
	st.shared.u32 	[%r45+208], %r1862;
	ld.shared.u32 	%r1863, [%r33+8304];
	ld.shared.u32 	%r1864, [%r45+8112];
	ld.shared.u32 	%r1865, [%r44+14976];
	add.s32 	%r1866, %r1865, %r1863;
	min.s32 	%r1867, %r1864, %r1866;
	st.shared.u32 	[%r45+8112], %r1867;
	ld.shared.u32 	%r1868, [%r45+8216];
	ld.shared.u32 	%r1869, [%r44+15080];
	add.s32 	%r1870, %r1869, %r1863;
	min.s32 	%r1871, %r1868, %r1870;
	st.shared.u32 	[%r45+8216], %r1871;
	ld.shared.u32 	%r1872, [%r45+8320];
	ld.shared.u32 	%r1873, [%r44+15184];
	add.s32 	%r1874, %r1873, %r1863;
	min.s32 	%r1875, %r1872, %r1874;
	st.shared.u32 	[%r45+8320], %r1875;
	ld.shared.u32 	%r1876, [%r33+16416];
	ld.shared.u32 	%r1877, [%r45+16224];
	ld.shared.u32 	%r1878, [%r44+14976];
	add.s32 	%r1879, %r1878, %r1876;
	min.s32 	%r1880, %r1877, %r1879;
	st.shared.u32 	[%r45+16224], %r1880;
	ld.shared.u32 	%r1881, [%r45+16328];
	ld.shared.u32 	%r1882, [%r44+15080];
	add.s32 	%r1883, %r1882, %r1876;
	min.s32 	%r1884, %r1881, %r1883;
	st.shared.u32 	[%r45+16328], %r1884;
	ld.shared.u32 	%r1885, [%r45+16432];
	ld.shared.u32 	%r1886, [%r44+15184];
	add.s32 	%r1887, %r1886, %r1876;
	min.s32 	%r1888, %r1885, %r1887;
	st.shared.u32 	[%r45+16432], %r1888;
	bar.sync 	0;
	ld.shared.u32 	%r1889, [%r33+196];
	ld.shared.u32 	%r1890, [%r45];
	ld.shared.u32 	%r1891, [%r44+15288];
	add.s32 	%r1892, %r1891, %r1889;
	min.s32 	%r1893, %r1890, %r1892;
	st.shared.u32 	[%r45], %r1893;
	ld.shared.u32 	%r1894, [%r45+104];
	ld.shared.u32 	%r1895, [%r44+15392];
	add.s32 	%r1896, %r1895, %r1889;
	min.s32 	%r1897, %r1894, %r1896;
	st.shared.u32 	[%r45+104], %r1897;
	ld.shared.u32 	%r1898, [%r45+208];
	ld.shared.u32 	%r1899, [%r44+15496];
	add.s32 	%r1900, %r1899, %r1889;
	min.s32 	%r1901, %r1898, %r1900;
	st.shared.u32 	[%r45+208], %r1901;
	ld.shared.u32 	%r1902, [%r33+8308];
	ld.shared.u32 	%r1903, [%r45+8112];
	ld.shared.u32 	%r1904, [%r44+15288];
	add.s32 	%r1905, %r1904, %r1902;
	min.s32 	%r1906, %r1903, %r1905;
	st.shared.u32 	[%r45+8112], %r1906;
	ld.shared.u32 	%r1907, [%r45+8216];
	ld.shared.u32 	%r1908, [%r44+15392];
	add.s32 	%r1909, %r1908, %r1902;
	min.s32 	%r1910, %r1907, %r1909;
	st.shared.u32 	[%r45+8216], %r1910;
	ld.shared.u32 	%r1911, [%r45+8320];
	ld.shared.u32 	%r1912, [%r44+15496];
	add.s32 	%r1913, %r1912, %r1902;
	min.s32 	%r1914, %r1911, %r1913;
	st.shared.u32 	[%r45+8320], %r1914;
	ld.shared.u32 	%r1915, [%r33+16420];
	ld.shared.u32 	%r1916, [%r45+16224];
	ld.shared.u32 	%r1917, [%r44+15288];
	add.s32 	%r1918, %r1917, %r1915;
	min.s32 	%r1919, %r1916, %r1918;
	st.shared.u32 	[%r45+16224], %r1919;
	ld.shared.u32 	%r1920, [%r45+16328];
	ld.shared.u32 	%r1921, [%r44+15392];
	add.s32 	%r1922, %r1921, %r1915;
	min.s32 	%r1923, %r1920, %r1922;
	st.shared.u32 	[%r45+16328], %r1923;
	ld.shared.u32 	%r1924, [%r45+16432];
	ld.shared.u32 	%r1925, [%r44+15496];
	add.s32 	%r1926, %r1925, %r1915;
	min.s32 	%r1927, %r1924, %r1926;
	st.shared.u32 	[%r45+16432], %r1927;
	bar.sync 	0;
	ld.shared.u32 	%r1928, [%r33+200];
	ld.shared.u32 	%r1929, [%r45];
	ld.shared.u32 	%r1930, [%r44+15600];
	add.s32 	%r1931, %r1930, %r1928;
	min.s32 	%r1932, %r1929, %r1931;
	st.shared.u32 	[%r45], %r1932;
	ld.shared.u32 	%r1933, [%r45+104];
	ld.shared.u32 	%r1934, [%r44+15704];
	add.s32 	%r1935, %r1934, %r1928;
	min.s32 	%r1936, %r1933, %r1935;
	st.shared.u32 	[%r45+104], %r1936;
	ld.shared.u32 	%r1937, [%r45+208];
	ld.shared.u32 	%r1938, [%r44+15808];
	add.s32 	%r1939, %r1938, %r1928;
	min.s32 	%r1940, %r1937, %r1939;
	st.shared.u32 	[%r45+208], %r1940;
	ld.shared.u32 	%r1941, [%r33+8312];
	ld.shared.u32 	%r1942, [%r45+8112];
	ld.shared.u32 	%r1943, [%r44+15600];
	add.s32 	%r1944, %r1943, %r1941;
	min.s32 	%r1945, %r1942, %r1944;
	st.shared.u32 	[%r45+8112], %r1945;
	ld.shared.u32 	%r1946, [%r45+8216];
	ld.shared.u32 	%r1947, [%r44+15704];
	add.s32 	%r1948, %r1947, %r1941;
	min.s32 	%r1949, %r1946, %r1948;
	st.shared.u32 	[%r45+8216], %r1949;
	ld.shared.u32 	%r1950, [%r45+8320];
	ld.shared.u32 	%r1951, [%r44+15808];
	add.s32 	%r1952, %r1951, %r1941;
	min.s32 	%r1953, %r1950, %r1952;
	st.shared.u32 	[%r45+8320], %r1953;
	ld.shared.u32 	%r1954, [%r33+16424];
	ld.shared.u32 	%r1955, [%r45+16224];
	ld.shared.u32 	%r1956, [%r44+15600];
	add.s32 	%r1957, %r1956, %r1954;
	min.s32 	%r1958, %r1955, %r1957;
	st.shared.u32 	[%r45+16224], %r1958;
	ld.shared.u32 	%r1959, [%r45+16328];
	ld.shared.u32 	%r1960, [%r44+15704];
	add.s32 	%r1961, %r1960, %r1954;
	min.s32 	%r1962, %r1959, %r1961;
	st.shared.u32 	[%r45+16328], %r1962;
	ld.shared.u32 	%r1963, [%r45+16432];
	ld.shared.u32 	%r1964, [%r44+15808];
	add.s32 	%r1965, %r1964, %r1954;
	min.s32 	%r1966, %r1963, %r1965;
	st.shared.u32 	[%r45+16432], %r1966;
	bar.sync 	0;
	ld.shared.u32 	%r1967, [%r33+204];
	ld.shared.u32 	%r1968, [%r45];
	ld.shared.u32 	%r1969, [%r44+15912];
	add.s32 	%r1970, %r1969, %r1967;
	min.s32 	%r1971, %r1968, %r1970;
	st.shared.u32 	[%r45], %r1971;
	ld.shared.u32 	%r1972, [%r45+104];
	ld.shared.u32 	%r1973, [%r44+16016];
	add.s32 	%r1974, %r1973, %r1967;
	min.s32 	%r1975, %r1972, %r1974;
	st.shared.u32 	[%r45+104], %r1975;
	ld.shared.u32 	%r1976, [%r45+208];
	ld.shared.u32 	%r1977, [%r44+16120];
	add.s32 	%r1978, %r1977, %r1967;
	min.s32 	%r1979, %r1976, %r1978;
	st.shared.u32 	[%r45+208], %r1979;
	ld.shared.u32 	%r1980, [%r33+8316];
	ld.shared.u32 	%r1981, [%r45+8112];
	ld.shared.u32 	%r1982, [%r44+15912];
	add.s32 	%r1983, %r1982, %r1980;
	min.s32 	%r1984, %r1981, %r1983;
	st.shared.u32 	[%r45+8112], %r1984;
	ld.shared.u32 	%r1985, [%r45+8216];
	ld.shared.u32 	%r1986, [%r44+16016];
	add.s32 	%r1987, %r1986, %r1980;
	min.s32 	%r1988, %r1985, %r1987;
	st.shared.u32 	[%r45+8216], %r1988;
	ld.shared.u32 	%r1989, [%r45+8320];
	ld.shared.u32 	%r1990, [%r44+16120];
	add.s32 	%r1991, %r1990, %r1980;
	min.s32 	%r1992, %r1989, %r1991;
	st.shared.u32 	[%r45+8320], %r1992;
	ld.shared.u32 	%r1993, [%r33+16428];
	ld.shared.u32 	%r1994, [%r45+16224];
	ld.shared.u32 	%r1995, [%r44+15912];
	add.s32 	%r1996, %r1995, %r1993;
	min.s32 	%r1997, %r1994, %r1996;
	st.shared.u32 	[%r45+16224], %r1997;
	ld.shared.u32 	%r1998, [%r45+16328];
	ld.shared.u32 	%r1999, [%r44+16016];
	add.s32 	%r2000, %r1999, %r1993;
	min.s32 	%r2001, %r1998, %r2000;
	st.shared.u32 	[%r45+16328], %r2001;
	ld.shared.u32 	%r2002, [%r45+16432];
	ld.shared.u32 	%r2003, [%r44+16120];
	add.s32 	%r2004, %r2003, %r1993;
	min.s32 	%r2005, %r2002, %r2004;
	st.shared.u32 	[%r45+16432], %r2005;
	bar.sync 	0;
	ld.shared.u32 	%r2006, [%r33+208];
	ld.shared.u32 	%r2007, [%r45];
	ld.shared.u32 	%r2008, [%r44+16224];
	add.s32 	%r2009, %r2008, %r2006;
	min.s32 	%r2010, %r2007, %r2009;
	st.shared.u32 	[%r45], %r2010;
	ld.shared.u32 	%r2011, [%r45+104];
	ld.shared.u32 	%r2012, [%r44+16328];
	add.s32 	%r2013, %r2012, %r2006;
	min.s32 	%r2014, %r2011, %r2013;
	st.shared.u32 	[%r45+104], %r2014;
	ld.shared.u32 	%r2015, [%r45+208];
	ld.shared.u32 	%r2016, [%r44+16432];
	add.s32 	%r2017, %r2016, %r2006;
	min.s32 	%r2018, %r2015, %r2017;
	st.shared.u32 	[%r45+208], %r2018;
	ld.shared.u32 	%r2019, [%r33+8320];
	ld.shared.u32 	%r2020, [%r45+8112];
	ld.shared.u32 	%r2021, [%r44+16224];
	add.s32 	%r2022, %r2021, %r2019;
	min.s32 	%r2023, %r2020, %r2022;
	st.shared.u32 	[%r45+8112], %r2023;
	ld.shared.u32 	%r2024, [%r45+8216];
	ld.shared.u32 	%r2025, [%r44+16328];
	add.s32 	%r2026, %r2025, %r2019;
	min.s32 	%r2027, %r2024, %r2026;
	st.shared.u32 	[%r45+8216], %r2027;
	ld.shared.u32 	%r2028, [%r45+8320];
	ld.shared.u32 	%r2029, [%r44+16432];
	add.s32 	%r2030, %r2029, %r2019;
	min.s32 	%r2031, %r2028, %r2030;
	st.shared.u32 	[%r45+8320], %r2031;
	ld.shared.u32 	%r2032, [%r33+16432];
	ld.shared.u32 	%r2033, [%r45+16224];
	ld.shared.u32 	%r2034, [%r44+16224];
	add.s32 	%r2035, %r2034, %r2032;
	min.s32 	%r2036, %r2033, %r2035;
	st.shared.u32 	[%r45+16224], %r2036;
	ld.shared.u32 	%r2037, [%r45+16328];
	ld.shared.u32 	%r2038, [%r44+16328];
	add.s32 	%r2039, %r2038, %r2032;
	min.s32 	%r2040, %r2037, %r2039;
	st.shared.u32 	[%r45+16328], %r2040;
	ld.shared.u32 	%r2041, [%r45+16432];
	ld.shared.u32 	%r2042, [%r44+16432];
	add.s32 	%r2043, %r2042, %r2032;
	min.s32 	%r2044, %r2041, %r2043;
	st.shared.u32 	[%r45+16432], %r2044;
	bar.sync 	0;
	ld.shared.u32 	%r2045, [%r33+212];
	ld.shared.u32 	%r2046, [%r45];
	ld.shared.u32 	%r2047, [%r44+16536];
	add.s32 	%r2048, %r2047, %r2045;
	min.s32 	%r2049, %r2046, %r2048;
	st.shared.u32 	[%r45], %r2049;
	ld.shared.u32 	%r2050, [%r45+104];
	ld.shared.u32 	%r2051, [%r44+16640];
	add.s32 	%r2052, %r2051, %r2045;
	min.s32 	%r2053, %r2050, %r2052;
	st.shared.u32 	[%r45+104], %r2053;
	ld.shared.u32 	%r2054, [%r45+208];
	ld.shared.u32 	%r2055, [%r44+16744];
	add.s32 	%r2056, %r2055, %r2045;
	min.s32 	%r2057, %r2054, %r2056;
	st.shared.u32 	[%r45+208], %r2057;
	ld.shared.u32 	%r2058, [%r33+8324];
	ld.shared.u32 	%r2059, [%r45+8112];
	ld.shared.u32 	%r2060, [%r44+16536];
	add.s32 	%r2061, %r2060, %r2058;
	min.s32 	%r2062, %r2059, %r2061;
	st.shared.u32 	[%r45+8112], %r2062;
	ld.shared.u32 	%r2063, [%r45+8216];
	ld.shared.u32 	%r2064, [%r44+16640];
	add.s32 	%r2065, %r2064, %r2058;
	min.s32 	%r2066, %r2063, %r2065;
	st.shared.u32 	[%r45+8216], %r2066;
	ld.shared.u32 	%r2067, [%r45+8320];
	ld.shared.u32 	%r2068, [%r44+16744];
	add.s32 	%r2069, %r2068, %r2058;
	min.s32 	%r2070, %r2067, %r2069;
	st.shared.u32 	[%r45+8320], %r2070;
	ld.shared.u32 	%r2071, [%r33+16436];
	ld.shared.u32 	%r2072, [%r45+16224];
	ld.shared.u32 	%r2073, [%r44+16536];
	add.s32 	%r2074, %r2073, %r2071;
	min.s32 	%r2075, %r2072, %r2074;
	st.shared.u32 	[%r45+16224], %r2075;
	ld.shared.u32 	%r2076, [%r45+16328];
	ld.shared.u32 	%r2077, [%r44+16640];
	add.s32 	%r2078, %r2077, %r2071;
	min.s32 	%r2079, %r2076, %r2078;
	st.shared.u32 	[%r45+16328], %r2079;
	ld.shared.u32 	%r2080, [%r45+16432];
	ld.shared.u32 	%r2081, [%r44+16744];
	add.s32 	%r2082, %r2081, %r2071;
	min.s32 	%r2083, %r2080, %r2082;
	st.shared.u32 	[%r45+16432], %r2083;
	bar.sync 	0;
	ld.shared.u32 	%r2084, [%r33+216];
	ld.shared.u32 	%r2085, [%r45];
	ld.shared.u32 	%r2086, [%r44+16848];
	add.s32 	%r2087, %r2086, %r2084;
	min.s32 	%r2088, %r2085, %r2087;
	st.shared.u32 	[%r45], %r2088;
	ld.shared.u32 	%r2089, [%r45+104];
	ld.shared.u32 	%r2090, [%r44+16952];
	add.s32 	%r2091, %r2090, %r2084;
	min.s32 	%r2092, %r2089, %r2091;
	st.shared.u32 	[%r45+104], %r2092;
	ld.shared.u32 	%r2093, [%r45+208];
	ld.shared.u32 	%r2094, [%r44+17056];
	add.s32 	%r2095, %r2094, %r2084;
	min.s32 	%r2096, %r2093, %r2095;
	st.shared.u32 	[%r45+208], %r2096;
	ld.shared.u32 	%r2097, [%r33+8328];
	ld.shared.u32 	%r2098, [%r45+8112];
	ld.shared.u32 	%r2099, [%r44+16848];
	add.s32 	%r2100, %r2099, %r2097;
	min.s32 	%r2101, %r2098, %r2100;
	st.shared.u32 	[%r45+8112], %r2101;
	ld.shared.u32 	%r2102, [%r45+8216];
	ld.shared.u32 	%r2103, [%r44+16952];
	add.s32 	%r2104, %r2103, %r2097;
	min.s32 	%r2105, %r2102, %r2104;
	st.shared.u32 	[%r45+8216], %r2105;
	ld.shared.u32 	%r2106, [%r45+8320];
	ld.shared.u32 	%r2107, [%r44+17056];
	add.s32 	%r2108, %r2107, %r2097;
	min.s32 	%r2109, %r2106, %r2108;
	st.shared.u32 	[%r45+8320], %r2109;
	ld.shared.u32 	%r2110, [%r33+16440];
	ld.shared.u32 	%r2111, [%r45+16224];
	ld.shared.u32 	%r2112, [%r44+16848];
	add.s32 	%r2113, %r2112, %r2110;
	min.s32 	%r2114, %r2111, %r2113;
	st.shared.u32 	[%r45+16224], %r2114;
	ld.shared.u32 	%r2115, [%r45+16328];
	ld.shared.u32 	%r2116, [%r44+16952];
	add.s32 	%r2117, %r2116, %r2110;
	min.s32 	%r2118, %r2115, %r2117;
	st.shared.u32 	[%r45+16328], %r2118;
	ld.shared.u32 	%r2119, [%r45+16432];
	ld.shared.u32 	%r2120, [%r44+17056];
	add.s32 	%r2121, %r2120, %r2110;
	min.s32 	%r2122, %r2119, %r2121;
	st.shared.u32 	[%r45+16432], %r2122;
	bar.sync 	0;
	ld.shared.u32 	%r2123, [%r33+220];
	ld.shared.u32 	%r2124, [%r45];
	ld.shared.u32 	%r2125, [%r44+17160];
	add.s32 	%r2126, %r2125, %r2123;
	min.s32 	%r2127, %r2124, %r2126;
	st.shared.u32 	[%r45], %r2127;
	ld.shared.u32 	%r2128, [%r45+104];
	ld.shared.u32 	%r2129, [%r44+17264];
	add.s32 	%r2130, %r2129, %r2123;
	min.s32 	%r2131, %r2128, %r2130;
	st.shared.u32 	[%r45+104], %r2131;
	ld.shared.u32 	%r2132, [%r45+208];
	ld.shared.u32 	%r2133, [%r44+17368];
	add.s32 	%r2134, %r2133, %r2123;
	min.s32 	%r2135, %r2132, %r2134;
	st.shared.u32 	[%r45+208], %r2135;
	ld.shared.u32 	%r2136, [%r33+8332];
	ld.shared.u32 	%r2137, [%r45+8112];
	ld.shared.u32 	%r2138, [%r44+17160];
	add.s32 	%r2139, %r2138, %r2136;
	min.s32 	%r2140, %r2137, %r2139;
	st.shared.u32 	[%r45+8112], %r2140;
	ld.shared.u32 	%r2141, [%r45+8216];
	ld.shared.u32 	%r2142, [%r44+17264];
	add.s32 	%r2143, %r2142, %r2136;
	min.s32 	%r2144, %r2141, %r2143;
	st.shared.u32 	[%r45+8216], %r2144;
	ld.shared.u32 	%r2145, [%r45+8320];
	ld.shared.u32 	%r2146, [%r44+17368];
	add.s32 	%r2147, %r2146, %r2136;
	min.s32 	%r2148, %r2145, %r2147;
	st.shared.u32 	[%r45+8320], %r2148;
	ld.shared.u32 	%r2149, [%r33+16444];
	ld.shared.u32 	%r2150, [%r45+16224];
	ld.shared.u32 	%r2151, [%r44+17160];
	add.s32 	%r2152, %r2151, %r2149;
	min.s32 	%r2153, %r2150, %r2152;
	st.shared.u32 	[%r45+16224], %r2153;
	ld.shared.u32 	%r2154, [%r45+16328];
	ld.shared.u32 	%r2155, [%r44+17264];
	add.s32 	%r2156, %r2155, %r2149;
	min.s32 	%r2157, %r2154, %r2156;
	st.shared.u32 	[%r45+16328], %r2157;
	ld.shared.u32 	%r2158, [%r45+16432];
	ld.shared.u32 	%r2159, [%r44+17368];
	add.s32 	%r2160, %r2159, %r2149;
	min.s32 	%r2161, %r2158, %r2160;
	st.shared.u32 	[%r45+16432], %r2161;
	bar.sync 	0;
	ld.shared.u32 	%r2162, [%r33+224];
	ld.shared.u32 	%r2163, [%r45];
	ld.shared.u32 	%r2164, [%r44+17472];
	add.s32 	%r2165, %r2164, %r2162;
	min.s32 	%r2166, %r2163, %r2165;
	st.shared.u32 	[%r45], %r2166;
	ld.shared.u32 	%r2167, [%r45+104];
	ld.shared.u32 	%r2168, [%r44+17576];
	add.s32 	%r2169, %r2168, %r2162;
	min.s32 	%r2170, %r2167, %r2169;
	st.shared.u32 	[%r45+104], %r2170;
	ld.shared.u32 	%r2171, [%r45+208];
	ld.shared.u32 	%r2172, [%r44+17680];
	add.s32 	%r2173, %r2172, %r2162;
	min.s32 	%r2174, %r2171, %r2173;
	st.shared.u32 	[%r45+208], %r2174;
	ld.shared.u32 	%r2175, [%r33+8336];
	ld.shared.u32 	%r2176, [%r45+8112];
	ld.shared.u32 	%r2177, [%r44+17472];
	add.s32 	%r2178, %r2177, %r2175;
	min.s32 	%r2179, %r2176, %r2178;
	st.shared.u32 	[%r45+8112], %r2179;
	ld.shared.u32 	%r2180, [%r45+8216];
	ld.shared.u32 	%r2181, [%r44+17576];
	add.s32 	%r2182, %r2181, %r2175;
	min.s32 	%r2183, %r2180, %r2182;
	st.shared.u32 	[%r45+8216], %r2183;
	ld.shared.u32 	%r2184, [%r45+8320];
	ld.shared.u32 	%r2185, [%r44+17680];
	add.s32 	%r2186, %r2185, %r2175;
	min.s32 	%r2187, %r2184, %r2186;
	st.shared.u32 	[%r45+8320], %r2187;
	ld.shared.u32 	%r2188, [%r33+16448];
	ld.shared.u32 	%r2189, [%r45+16224];
	ld.shared.u32 	%r2190, [%r44+17472];
	add.s32 	%r2191, %r2190, %r2188;
	min.s32 	%r2192, %r2189, %r2191;
	st.shared.u32 	[%r45+16224], %r2192;
	ld.shared.u32 	%r2193, [%r45+16328];
	ld.shared.u32 	%r2194, [%r44+17576];
	add.s32 	%r2195, %r2194, %r2188;
	min.s32 	%r2196, %r2193, %r2195;
	st.shared.u32 	[%r45+16328], %r2196;
	ld.shared.u32 	%r2197, [%r45+16432];
	ld.shared.u32 	%r2198, [%r44+17680];
	add.s32 	%r2199, %r2198, %r2188;
	min.s32 	%r2200, %r2197, %r2199;
	st.shared.u32 	[%r45+16432], %r2200;
	bar.sync 	0;
	ld.shared.u32 	%r2201, [%r33+228];
	ld.shared.u32 	%r2202, [%r45];
	ld.shared.u32 	%r2203, [%r44+17784];
	add.s32 	%r2204, %r2203, %r2201;
	min.s32 	%r2205, %r2202, %r2204;
	st.shared.u32 	[%r45], %r2205;
	ld.shared.u32 	%r2206, [%r45+104];
	ld.shared.u32 	%r2207, [%r44+17888];
	add.s32 	%r2208, %r2207, %r2201;
	min.s32 	%r2209, %r2206, %r2208;
	st.shared.u32 	[%r45+104], %r2209;
	ld.shared.u32 	%r2210, [%r45+208];
	ld.shared.u32 	%r2211, [%r44+17992];
	add.s32 	%r2212, %r2211, %r2201;
	min.s32 	%r2213, %r2210, %r2212;
	st.shared.u32 	[%r45+208], %r2213;
	ld.shared.u32 	%r2214, [%r33+8340];
	ld.shared.u32 	%r2215, [%r45+8112];
	ld.shared.u32 	%r2216, [%r44+17784];
	add.s32 	%r2217, %r2216, %r2214;
	min.s32 	%r2218, %r2215, %r2217;
	st.shared.u32 	[%r45+8112], %r2218;
	ld.shared.u32 	%r2219, [%r45+8216];
	ld.shared.u32 	%r2220, [%r44+17888];
	add.s32 	%r2221, %r2220, %r2214;
	min.s32 	%r2222, %r2219, %r2221;
	st.shared.u32 	[%r45+8216], %r2222;
	ld.shared.u32 	%r2223, [%r45+8320];
	ld.shared.u32 	%r2224, [%r44+17992];
	add.s32 	%r2225, %r2224, %r2214;
	min.s32 	%r2226, %r2223, %r2225;
	st.shared.u32 	[%r45+8320], %r2226;
	ld.shared.u32 	%r2227, [%r33+16452];
	ld.shared.u32 	%r2228, [%r45+16224];
	ld.shared.u32 	%r2229, [%r44+17784];
	add.s32 	%r2230, %r2229, %r2227;
	min.s32 	%r2231, %r2228, %r2230;
	st.shared.u32 	[%r45+16224], %r2231;
	ld.shared.u32 	%r2232, [%r45+16328];
	ld.shared.u32 	%r2233, [%r44+17888];
	add.s32 	%r2234, %r2233, %r2227;
	min.s32 	%r2235, %r2232, %r2234;
	st.shared.u32 	[%r45+16328], %r2235;
	ld.shared.u32 	%r2236, [%r45+16432];
	ld.shared.u32 	%r2237, [%r44+17992];
	add.s32 	%r2238, %r2237, %r2227;
	min.s32 	%r2239, %r2236, %r2238;
	st.shared.u32 	[%r45+16432], %r2239;
	bar.sync 	0;
	ld.shared.u32 	%r2240, [%r33+232];
	ld.shared.u32 	%r2241, [%r45];
	ld.shared.u32 	%r2242, [%r44+18096];
	add.s32 	%r2243, %r2242, %r2240;
	min.s32 	%r2244, %r2241, %r2243;
	st.shared.u32 	[%r45], %r2244;
	ld.shared.u32 	%r2245, [%r45+104];
	ld.shared.u32 	%r2246, [%r44+18200];
	add.s32 	%r2247, %r2246, %r2240;
	min.s32 	%r2248, %r2245, %r2247;
	st.shared.u32 	[%r45+104], %r2248;
	ld.shared.u32 	%r2249, [%r45+208];
	ld.shared.u32 	%r2250, [%r44+18304];
	add.s32 	%r2251, %r2250, %r2240;
	min.s32 	%r2252, %r2249, %r2251;
	st.shared.u32 	[%r45+208], %r2252;
	ld.shared.u32 	%r2253, [%r33+8344];
	ld.shared.u32 	%r2254, [%r45+8112];
	ld.shared.u32 	%r2255, [%r44+18096];
	add.s32 	%r2256, %r2255, %r2253;
	min.s32 	%r2257, %r2254, %r2256;
	st.shared.u32 	[%r45+8112], %r2257;
	ld.shared.u32 	%r2258, [%r45+8216];
	ld.shared.u32 	%r2259, [%r44+18200];
	add.s32 	%r2260, %r2259, %r2253;
	min.s32 	%r2261, %r2258, %r2260;
	st.shared.u32 	[%r45+8216], %r2261;
	ld.shared.u32 	%r2262, [%r45+8320];
	ld.shared.u32 	%r2263, [%r44+18304];
	add.s32 	%r2264, %r2263, %r2253;
	min.s32 	%r2265, %r2262, %r2264;
	st.shared.u32 	[%r45+8320], %r2265;
	ld.shared.u32 	%r2266, [%r33+16456];
	ld.shared.u32 	%r2267, [%r45+16224];
	ld.shared.u32 	%r2268, [%r44+18096];
	add.s32 	%r2269, %r2268, %r2266;
	min.s32 	%r2270, %r2267, %r2269;
	st.shared.u32 	[%r45+16224], %r2270;
	ld.shared.u32 	%r2271, [%r45+16328];
	ld.shared.u32 	%r2272, [%r44+18200];
	add.s32 	%r2273, %r2272, %r2266;
	min.s32 	%r2274, %r2271, %r2273;
	st.shared.u32 	[%r45+16328], %r2274;
	ld.shared.u32 	%r2275, [%r45+16432];
	ld.shared.u32 	%r2276, [%r44+18304];
	add.s32 	%r2277, %r2276, %r2266;
	min.s32 	%r2278, %r2275, %r2277;
	st.shared.u32 	[%r45+16432], %r2278;
	bar.sync 	0;
	ld.shared.u32 	%r2279, [%r33+236];
	ld.shared.u32 	%r2280, [%r45];
	ld.shared.u32 	%r2281, [%r44+18408];
	add.s32 	%r2282, %r2281, %r2279;
	min.s32 	%r2283, %r2280, %r2282;
	st.shared.u32 	[%r45], %r2283;
	ld.shared.u32 	%r2284, [%r45+104];
	ld.shared.u32 	%r2285, [%r44+18512];
	add.s32 	%r2286, %r2285, %r2279;
	min.s32 	%r2287, %r2284, %r2286;
	st.shared.u32 	[%r45+104], %r2287;
	ld.shared.u32 	%r2288, [%r45+208];
	ld.shared.u32 	%r2289, [%r44+18616];
	add.s32 	%r2290, %r2289, %r2279;
	min.s32 	%r2291, %r2288, %r2290;
	st.shared.u32 	[%r45+208], %r2291;
	ld.shared.u32 	%r2292, [%r33+8348];
	ld.shared.u32 	%r2293, [%r45+8112];
	ld.shared.u32 	%r2294, [%r44+18408];
	add.s32 	%r2295, %r2294, %r2292;
	min.s32 	%r2296, %r2293, %r2295;
	st.shared.u32 	[%r45+8112], %r2296;
	ld.shared.u32 	%r2297, [%r45+8216];
	ld.shared.u32 	%r2298, [%r44+18512];
	add.s32 	%r2299, %r2298, %r2292;
	min.s32 	%r2300, %r2297, %r2299;
	st.shared.u32 	[%r45+8216], %r2300;
	ld.shared.u32 	%r2301, [%r45+8320];
	ld.shared.u32 	%r2302, [%r44+18616];
	add.s32 	%r2303, %r2302, %r2292;
	min.s32 	%r2304, %r2301, %r2303;
	st.shared.u32 	[%r45+8320], %r2304;
	ld.shared.u32 	%r2305, [%r33+16460];
	ld.shared.u32 	%r2306, [%r45+16224];
	ld.shared.u32 	%r2307, [%r44+18408];
	add.s32 	%r2308, %r2307, %r2305;
	min.s32 	%r2309, %r2306, %r2308;
	st.shared.u32 	[%r45+16224], %r2309;
	ld.shared.u32 	%r2310, [%r45+16328];
	ld.shared.u32 	%r2311, [%r44+18512];
	add.s32 	%r2312, %r2311, %r2305;
	min.s32 	%r2313, %r2310, %r2312;
	st.shared.u32 	[%r45+16328], %r2313;
	ld.shared.u32 	%r2314, [%r45+16432];
	ld.shared.u32 	%r2315, [%r44+18616];
	add.s32 	%r2316, %r2315, %r2305;
	min.s32 	%r2317, %r2314, %r2316;
	st.shared.u32 	[%r45+16432], %r2317;
	bar.sync 	0;
	ld.shared.u32 	%r2318, [%r33+240];
	ld.shared.u32 	%r2319, [%r45];
	ld.shared.u32 	%r2320, [%r44+18720];
	add.s32 	%r2321, %r2320, %r2318;
	min.s32 	%r2322, %r2319, %r2321;
	st.shared.u32 	[%r45], %r2322;
	ld.shared.u32 	%r2323, [%r45+104];
	ld.shared.u32 	%r2324, [%r44+18824];
	add.s32 	%r2325, %r2324, %r2318;
	min.s32 	%r2326, %r2323, %r2325;
	st.shared.u32 	[%r45+104], %r2326;
	ld.shared.u32 	%r2327, [%r45+208];
	ld.shared.u32 	%r2328, [%r44+18928];
	add.s32 	%r2329, %r2328, %r2318;
	min.s32 	%r2330, %r2327, %r2329;
	st.shared.u32 	[%r45+208], %r2330;
	ld.shared.u32 	%r2331, [%r33+8352];
	ld.shared.u32 	%r2332, [%r45+8112];
	ld.shared.u32 	%r2333, [%r44+18720];
	add.s32 	%r2334, %r2333, %r2331;
	min.s32 	%r2335, %r2332, %r2334;
	st.shared.u32 	[%r45+8112], %r2335;
	ld.shared.u32 	%r2336, [%r45+8216];
	ld.shared.u32 	%r2337, [%r44+18824];
	add.s32 	%r2338, %r2337, %r2331;
	min.s32 	%r2339, %r2336, %r2338;
	st.shared.u32 	[%r45+8216], %r2339;
	ld.shared.u32 	%r2340, [%r45+8320];
	ld.shared.u32 	%r2341, [%r44+18928];
	add.s32 	%r2342, %r2341, %r2331;
	min.s32 	%r2343, %r2340, %r2342;
	st.shared.u32 	[%r45+8320], %r2343;
	ld.shared.u32 	%r2344, [%r33+16464];
	ld.shared.u32 	%r2345, [%r45+16224];
	ld.shared.u32 	%r2346, [%r44+18720];
	add.s32 	%r2347, %r2346, %r2344;
	min.s32 	%r2348, %r2345, %r2347;
	st.shared.u32 	[%r45+16224], %r2348;
	ld.shared.u32 	%r2349, [%r45+16328];
	ld.shared.u32 	%r2350, [%r44+18824];
	add.s32 	%r2351, %r2350, %r2344;
	min.s32 	%r2352, %r2349, %r2351;
	st.shared.u32 	[%r45+16328], %r2352;
	ld.shared.u32 	%r2353, [%r45+16432];
	ld.shared.u32 	%r2354, [%r44+18928];
	add.s32 	%r2355, %r2354, %r2344;
	min.s32 	%r2356, %r2353, %r2355;
	st.shared.u32 	[%r45+16432], %r2356;
	bar.sync 	0;
	ld.shared.u32 	%r2357, [%r33+244];
	ld.shared.u32 	%r2358, [%r45];
	ld.shared.u32 	%r2359, [%r44+19032];
	add.s32 	%r2360, %r2359, %r2357;
	min.s32 	%r2361, %r2358, %r2360;
	st.shared.u32 	[%r45], %r2361;
	ld.shared.u32 	%r2362, [%r45+104];
	ld.shared.u32 	%r2363, [%r44+19136];
	add.s32 	%r2364, %r2363, %r2357;
	min.s32 	%r2365, %r2362, %r2364;
	st.shared.u32 	[%r45+104], %r2365;
	ld.shared.u32 	%r2366, [%r45+208];
	ld.shared.u32 	%r2367, [%r44+19240];
	add.s32 	%r2368, %r2367, %r2357;
	min.s32 	%r2369, %r2366, %r2368;
	st.shared.u32 	[%r45+208], %r2369;
	ld.shared.u32 	%r2370, [%r33+8356];
	ld.shared.u32 	%r2371, [%r45+8112];
	ld.shared.u32 	%r2372, [%r44+19032];
	add.s32 	%r2373, %r2372, %r2370;
	min.s32 	%r2374, %r2371, %r2373;
	st.shared.u32 	[%r45+8112], %r2374;
	ld.shared.u32 	%r2375, [%r45+8216];
	ld.shared.u32 	%r2376, [%r44+19136];
	add.s32 	%r2377, %r2376, %r2370;
	min.s32 	%r2378, %r2375, %r2377;
	st.shared.u32 	[%r45+8216], %r2378;
	ld.shared.u32 	%r2379, [%r45+8320];
	ld.shared.u32 	%r2380, [%r44+19240];
	add.s32 	%r2381, %r2380, %r2370;
	min.s32 	%r2382, %r2379, %r2381;
	st.shared.u32 	[%r45+8320], %r2382;
	ld.shared.u32 	%r2383, [%r33+16468];
	ld.shared.u32 	%r2384, [%r45+16224];
	ld.shared.u32 	%r2385, [%r44+19032];
	add.s32 	%r2386, %r2385, %r2383;
	min.s32 	%r2387, %r2384, %r2386;
	st.shared.u32 	[%r45+16224], %r2387;
	ld.shared.u32 	%r2388, [%r45+16328];
	ld.shared.u32 	%r2389, [%r44+19136];
	add.s32 	%r2390, %r2389, %r2383;
	min.s32 	%r2391, %r2388, %r2390;
	st.shared.u32 	[%r45+16328], %r2391;
	ld.shared.u32 	%r2392, [%r45+16432];
	ld.shared.u32 	%r2393, [%r44+19240];
	add.s32 	%r2394, %r2393, %r2383;
	min.s32 	%r2395, %r2392, %r2394;
	st.shared.u32 	[%r45+16432], %r2395;
	bar.sync 	0;
	ld.shared.u32 	%r2396, [%r33+248];
	ld.shared.u32 	%r2397, [%r45];
	ld.shared.u32 	%r2398, [%r44+19344];
	add.s32 	%r2399, %r2398, %r2396;
	min.s32 	%r2400, %r2397, %r2399;
	st.shared.u32 	[%r45], %r2400;
	ld.shared.u32 	%r2401, [%r45+104];
	ld.shared.u32 	%r2402, [%r44+19448];
	add.s32 	%r2403, %r2402, %r2396;
	min.s32 	%r2404, %r2401, %r2403;
	st.shared.u32 	[%r45+104], %r2404;
	ld.shared.u32 	%r2405, [%r45+208];
	ld.shared.u32 	%r2406, [%r44+19552];
	add.s32 	%r2407, %r2406, %r2396;
	min.s32 	%r2408, %r2405, %r2407;
	st.shared.u32 	[%r45+208], %r2408;
	ld.shared.u32 	%r2409, [%r33+8360];
	ld.shared.u32 	%r2410, [%r45+8112];
	ld.shared.u32 	%r2411, [%r44+19344];
	add.s32 	%r2412, %r2411, %r2409;
	min.s32 	%r2413, %r2410, %r2412;
	st.shared.u32 	[%r45+8112], %r2413;
	ld.shared.u32 	%r2414, [%r45+8216];
	ld.shared.u32 	%r2415, [%r44+19448];
	add.s32 	%r2416, %r2415, %r2409;
	min.s32 	%r2417, %r2414, %r2416;
	st.shared.u32 	[%r45+8216], %r2417;
	ld.shared.u32 	%r2418, [%r45+8320];
	ld.shared.u32 	%r2419, [%r44+19552];
	add.s32 	%r2420, %r2419, %r2409;
	min.s32 	%r2421, %r2418, %r2420;
	st.shared.u32 	[%r45+8320], %r2421;
	ld.shared.u32 	%r2422, [%r33+16472];
	ld.shared.u32 	%r2423, [%r45+16224];
	ld.shared.u32 	%r2424, [%r44+19344];
	add.s32 	%r2425, %r2424, %r2422;
	min.s32 	%r2426, %r2423, %r2425;
	st.shared.u32 	[%r45+16224], %r2426;
	ld.shared.u32 	%r2427, [%r45+16328];
	ld.shared.u32 	%r2428, [%r44+19448];
	add.s32 	%r2429, %r2428, %r2422;
	min.s32 	%r2430, %r2427, %r2429;
	st.shared.u32 	[%r45+16328], %r2430;
	ld.shared.u32 	%r2431, [%r45+16432];
	ld.shared.u32 	%r2432, [%r44+19552];
	add.s32 	%r2433, %r2432, %r2422;
	min.s32 	%r2434, %r2431, %r2433;
	st.shared.u32 	[%r45+16432], %r2434;
	bar.sync 	0;
	ld.shared.u32 	%r2435, [%r33+252];
	ld.shared.u32 	%r2436, [%r45];
	ld.shared.u32 	%r2437, [%r44+19656];
	add.s32 	%r2438, %r2437, %r2435;
	min.s32 	%r2439, %r2436, %r2438;
	st.shared.u32 	[%r45], %r2439;
	ld.shared.u32 	%r2440, [%r45+104];
	ld.shared.u32 	%r2441, [%r44+19760];
	add.s32 	%r2442, %r2441, %r2435;
	min.s32 	%r2443, %r2440, %r2442;
	st.shared.u32 	[%r45+104], %r2443;
	ld.shared.u32 	%r2444, [%r45+208];
	ld.shared.u32 	%r2445, [%r44+19864];
	add.s32 	%r2446, %r2445, %r2435;
	min.s32 	%r2447, %r2444, %r2446;
	st.shared.u32 	[%r45+208], %r2447;
	ld.shared.u32 	%r2448, [%r33+8364];
	ld.shared.u32 	%r2449, [%r45+8112];
	ld.shared.u32 	%r2450, [%r44+19656];
	add.s32 	%r2451, %r2450, %r2448;
	min.s32 	%r2452, %r2449, %r2451;
	st.shared.u32 	[%r45+8112], %r2452;
	ld.shared.u32 	%r2453, [%r45+8216];
	ld.shared.u32 	%r2454, [%r44+19760];
	add.s32 	%r2455, %r2454, %r2448;
	min.s32 	%r2456, %r2453, %r2455;
	st.shared.u32 	[%r45+8216], %r2456;
	ld.shared.u32 	%r2457, [%r45+8320];
	ld.shared.u32 	%r2458, [%r44+19864];
	add.s32 	%r2459, %r2458, %r2448;
	min.s32 	%r2460, %r2457, %r2459;
	st.shared.u32 	[%r45+8320], %r2460;
	ld.shared.u32 	%r2461, [%r33+16476];
	ld.shared.u32 	%r2462, [%r45+16224];
	ld.shared.u32 	%r2463, [%r44+19656];
	add.s32 	%r2464, %r2463, %r2461;
	min.s32 	%r2465, %r2462, %r2464;
	st.shared.u32 	[%r45+16224], %r2465;
	ld.shared.u32 	%r2466, [%r45+16328];
	ld.shared.u32 	%r2467, [%r44+19760];
	add.s32 	%r2468, %r2467, %r2461;
	min.s32 	%r2469, %r2466, %r2468;
	st.shared.u32 	[%r45+16328], %r2469;
	ld.shared.u32 	%r2470, [%r45+16432];
	ld.shared.u32 	%r2471, [%r44+19864];
	add.s32 	%r2472, %r2471, %r2461;
	min.s32 	%r2473, %r2470, %r2472;
	st.shared.u32 	[%r45+16432], %r2473;
	bar.sync 	0;
	ld.shared.u32 	%r2474, [%r33+256];
	ld.shared.u32 	%r2475, [%r45];
	ld.shared.u32 	%r2476, [%r44+19968];
	add.s32 	%r2477, %r2476, %r2474;
	min.s32 	%r2478, %r2475, %r2477;
	st.shared.u32 	[%r45], %r2478;
	ld.shared.u32 	%r2479, [%r45+104];
	ld.shared.u32 	%r2480, [%r44+20072];
	add.s32 	%r2481, %r2480, %r2474;
	min.s32 	%r2482, %r2479, %r2481;
	st.shared.u32 	[%r45+104], %r2482;
	ld.shared.u32 	%r2483, [%r45+208];
	ld.shared.u32 	%r2484, [%r44+20176];
	add.s32 	%r2485, %r2484, %r2474;
	min.s32 	%r2486, %r2483, %r2485;
	st.shared.u32 	[%r45+208], %r2486;
	ld.shared.u32 	%r2487, [%r33+8368];
	ld.shared.u32 	%r2488, [%r45+8112];
	ld.shared.u32 	%r2489, [%r44+19968];
	add.s32 	%r2490, %r2489, %r2487;
	min.s32 	%r2491, %r2488, %r2490;
	st.shared.u32 	[%r45+8112], %r2491;
	ld.shared.u32 	%r2492, [%r45+8216];
	ld.shared.u32 	%r2493, [%r44+20072];
	add.s32 	%r2494, %r2493, %r2487;
	min.s32 	%r2495, %r2492, %r2494;
	st.shared.u32 	[%r45+8216], %r2495;
	ld.shared.u32 	%r2496, [%r45+8320];
	ld.shared.u32 	%r2497, [%r44+20176];
	add.s32 	%r2498, %r2497, %r2487;
	min.s32 	%r2499, %r2496, %r2498;
	st.shared.u32 	[%r45+8320], %r2499;
	ld.shared.u32 	%r2500, [%r33+16480];
	ld.shared.u32 	%r2501, [%r45+16224];
	ld.shared.u32 	%r2502, [%r44+19968];
	add.s32 	%r2503, %r2502, %r2500;
	min.s32 	%r2504, %r2501, %r2503;
	st.shared.u32 	[%r45+16224], %r2504;
	ld.shared.u32 	%r2505, [%r45+16328];
	ld.shared.u32 	%r2506, [%r44+20072];
	add.s32 	%r2507, %r2506, %r2500;
	min.s32 	%r2508, %r2505, %r2507;
	st.shared.u32 	[%r45+16328], %r2508;
	ld.shared.u32 	%r2509, [%r45+16432];
	ld.shared.u32 	%r2510, [%r44+20176];
	add.s32 	%r2511, %r2510, %r2500;
	min.s32 	%r2512, %r2509, %r2511;
	st.shared.u32 	[%r45+16432], %r2512;
	bar.sync 	0;
	ld.shared.u32 	%r2513, [%r33+260];
	ld.shared.u32 	%r2514, [%r45];
	ld.shared.u32 	%r2515, [%r44+20280];
	add.s32 	%r2516, %r2515, %r2513;
	min.s32 	%r2517, %r2514, %r2516;
	st.shared.u32 	[%r45], %r2517;
	ld.shared.u32 	%r2518, [%r45+104];
	ld.shared.u32 	%r2519, [%r44+20384];
	add.s32 	%r2520, %r2519, %r2513;
	min.s32 	%r2521, %r2518, %r2520;
	st.shared.u32 	[%r45+104], %r2521;
	ld.shared.u32 	%r2522, [%r45+208];
	ld.shared.u32 	%r2523, [%r44+20488];
	add.s32 	%r2524, %r2523, %r2513;
	min.s32 	%r2525, %r2522, %r2524;
	st.shared.u32 	[%r45+208], %r2525;
	ld.shared.u32 	%r2526, [%r33+8372];
	ld.shared.u32 	%r2527, [%r45+8112];
	ld.shared.u32 	%r2528, [%r44+20280];
	add.s32 	%r2529, %r2528, %r2526;
	min.s32 	%r2530, %r2527, %r2529;
	st.shared.u32 	[%r45+8112], %r2530;
	ld.shared.u32 	%r2531, [%r45+8216];
	ld.shared.u32 	%r2532, [%r44+20384];
	add.s32 	%r2533, %r2532, %r2526;
	min.s32 	%r2534, %r2531, %r2533;
	st.shared.u32 	[%r45+8216], %r2534;
	ld.shared.u32 	%r2535, [%r45+8320];
	ld.shared.u32 	%r2536, [%r44+20488];
	add.s32 	%r2537, %r2536, %r2526;
	min.s32 	%r2538, %r2535, %r2537;
	st.shared.u32 	[%r45+8320], %r2538;
	ld.shared.u32 	%r2539, [%r33+16484];
	ld.shared.u32 	%r2540, [%r45+16224];
	ld.shared.u32 	%r2541, [%r44+20280];
	add.s32 	%r2542, %r2541, %r2539;
	min.s32 	%r2543, %r2540, %r2542;
	st.shared.u32 	[%r45+16224], %r2543;
	ld.shared.u32 	%r2544, [%r45+16328];
	ld.shared.u32 	%r2545, [%r44+20384];
	add.s32 	%r2546, %r2545, %r2539;
	min.s32 	%r2547, %r2544, %r2546;
	st.shared.u32 	[%r45+16328], %r2547;
	ld.shared.u32 	%r2548, [%r45+16432];
	ld.shared.u32 	%r2549, [%r44+20488];
	add.s32 	%r2550, %r2549, %r2539;
	min.s32 	%r2551, %r2548, %r2550;
	st.shared.u32 	[%r45+16432], %r2551;
	bar.sync 	0;
	ld.shared.u32 	%r2552, [%r33+264];
	ld.shared.u32 	%r2553, [%r45];
	ld.shared.u32 	%r2554, [%r44+20592];
	add.s32 	%r2555, %r2554, %r2552;
	min.s32 	%r2556, %r2553, %r2555;
	st.shared.u32 	[%r45], %r2556;
	ld.shared.u32 	%r2557, [%r45+104];
	ld.shared.u32 	%r2558, [%r44+20696];
	add.s32 	%r2559, %r2558, %r2552;
	min.s32 	%r2560, %r2557, %r2559;
	st.shared.u32 	[%r45+104], %r2560;
	ld.shared.u32 	%r2561, [%r45+208];
	ld.shared.u32 	%r2562, [%r44+20800];
	add.s32 	%r2563, %r2562, %r2552;
	min.s32 	%r2564, %r2561, %r2563;
	st.shared.u32 	[%r45+208], %r2564;
	ld.shared.u32 	%r2565, [%r33+8376];
	ld.shared.u32 	%r2566, [%r45+8112];
	ld.shared.u32 	%r2567, [%r44+20592];
	add.s32 	%r2568, %r2567, %r2565;
	min.s32 	%r2569, %r2566, %r2568;
	st.shared.u32 	[%r45+8112], %r2569;
	ld.shared.u32 	%r2570, [%r45+8216];
	ld.shared.u32 	%r2571, [%r44+20696];
	add.s32 	%r2572, %r2571, %r2565;
	min.s32 	%r2573, %r2570, %r2572;
	st.shared.u32 	[%r45+8216], %r2573;
	ld.shared.u32 	%r2574, [%r45+8320];
	ld.shared.u32 	%r2575, [%r44+20800];
	add.s32 	%r2576, %r2575, %r2565;
	min.s32 	%r2577, %r2574, %r2576;
	st.shared.u32 	[%r45+8320], %r2577;
	ld.shared.u32 	%r2578, [%r33+16488];
	ld.shared.u32 	%r2579, [%r45+16224];
	ld.shared.u32 	%r2580, [%r44+20592];
	add.s32 	%r2581, %r2580, %r2578;
	min.s32 	%r2582, %r2579, %r2581;
	st.shared.u32 	[%r45+16224], %r2582;
	ld.shared.u32 	%r2583, [%r45+16328];
	ld.shared.u32 	%r2584, [%r44+20696];
	add.s32 	%r2585, %r2584, %r2578;
	min.s32 	%r2586, %r2583, %r2585;
	st.shared.u32 	[%r45+16328], %r2586;
	ld.shared.u32 	%r2587, [%r45+16432];
	ld.shared.u32 	%r2588, [%r44+20800];
	add.s32 	%r2589, %r2588, %r2578;
	min.s32 	%r2590, %r2587, %r2589;
	st.shared.u32 	[%r45+16432], %r2590;
	bar.sync 	0;
	ld.shared.u32 	%r2591, [%r33+268];
	ld.shared.u32 	%r2592, [%r45];
	ld.shared.u32 	%r2593, [%r44+20904];
	add.s32 	%r2594, %r2593, %r2591;
	min.s32 	%r2595, %r2592, %r2594;
	st.shared.u32 	[%r45], %r2595;
	ld.shared.u32 	%r2596, [%r45+104];
	ld.shared.u32 	%r2597, [%r44+21008];
	add.s32 	%r2598, %r2597, %r2591;
	min.s32 	%r2599, %r2596, %r2598;
	st.shared.u32 	[%r45+104], %r2599;
	ld.shared.u32 	%r2600, [%r45+208];
	ld.shared.u32 	%r2601, [%r44+21112];
	add.s32 	%r2602, %r2601, %r2591;
	min.s32 	%r2603, %r2600, %r2602;
	st.shared.u32 	[%r45+208], %r2603;
	ld.shared.u32 	%r2604, [%r33+8380];
	ld.shared.u32 	%r2605, [%r45+8112];
	ld.shared.u32 	%r2606, [%r44+20904];
	add.s32 	%r2607, %r2606, %r2604;
	min.s32 	%r2608, %r2605, %r2607;
	st.shared.u32 	[%r45+8112], %r2608;
	ld.shared.u32 	%r2609, [%r45+8216];
	ld.shared.u32 	%r2610, [%r44+21008];
	add.s32 	%r2611, %r2610, %r2604;
	min.s32 	%r2612, %r2609, %r2611;
	st.shared.u32 	[%r45+8216], %r2612;
	ld.shared.u32 	%r2613, [%r45+8320];
	ld.shared.u32 	%r2614, [%r44+21112];
	add.s32 	%r2615, %r2614, %r2604;
	min.s32 	%r2616, %r2613, %r2615;
	st.shared.u32 	[%r45+8320], %r2616;
	ld.shared.u32 	%r2617, [%r33+16492];
	ld.shared.u32 	%r2618, [%r45+16224];
	ld.shared.u32 	%r2619, [%r44+20904];
	add.s32 	%r2620, %r2619, %r2617;
	min.s32 	%r2621, %r2618, %r2620;
	st.shared.u32 	[%r45+16224], %r2621;
	ld.shared.u32 	%r2622, [%r45+16328];
	ld.shared.u32 	%r2623, [%r44+21008];
	add.s32 	%r2624, %r2623, %r2617;
	min.s32 	%r2625, %r2622, %r2624;
	st.shared.u32 	[%r45+16328], %r2625;
	ld.shared.u32 	%r2626, [%r45+16432];
	ld.shared.u32 	%r2627, [%r44+21112];
	add.s32 	%r2628, %r2627, %r2617;
	min.s32 	%r2629, %r2626, %r2628;
	st.shared.u32 	[%r45+16432], %r2629;
	bar.sync 	0;
	ld.shared.u32 	%r2630, [%r33+272];
	ld.shared.u32 	%r2631, [%r45];
	ld.shared.u32 	%r2632, [%r44+21216];
	add.s32 	%r2633, %r2632, %r2630;
	min.s32 	%r2634, %r2631, %r2633;
	st.shared.u32 	[%r45], %r2634;
	ld.shared.u32 	%r2635, [%r45+104];
	ld.shared.u32 	%r2636, [%r44+21320];
	add.s32 	%r2637, %r2636, %r2630;
	min.s32 	%r2638, %r2635, %r2637;
	st.shared.u32 	[%r45+104], %r2638;
	ld.shared.u32 	%r2639, [%r45+208];
	ld.shared.u32 	%r2640, [%r44+21424];
	add.s32 	%r2641, %r2640, %r2630;
	min.s32 	%r2642, %r2639, %r2641;
	st.shared.u32 	[%r45+208], %r2642;
	ld.shared.u32 	%r2643, [%r33+8384];
	ld.shared.u32 	%r2644, [%r45+8112];
	ld.shared.u32 	%r2645, [%r44+21216];
	add.s32 	%r2646, %r2645, %r2643;
	min.s32 	%r2647, %r2644, %r2646;
	st.shared.u32 	[%r45+8112], %r2647;
	ld.shared.u32 	%r2648, [%r45+8216];
	ld.shared.u32 	%r2649, [%r44+21320];
	add.s32 	%r2650, %r2649, %r2643;
	min.s32 	%r2651, %r2648, %r2650;
	st.shared.u32 	[%r45+8216], %r2651;
	ld.shared.u32 	%r2652, [%r45+8320];
	ld.shared.u32 	%r2653, [%r44+21424];
	add.s32 	%r2654, %r2653, %r2643;
	min.s32 	%r2655, %r2652, %r2654;
	st.shared.u32 	[%r45+8320], %r2655;
	ld.shared.u32 	%r2656, [%r33+16496];
	ld.shared.u32 	%r2657, [%r45+16224];
	ld.shared.u32 	%r2658, [%r44+21216];
	add.s32 	%r2659, %r2658, %r2656;
	min.s32 	%r2660, %r2657, %r2659;
	st.shared.u32 	[%r45+16224], %r2660;
	ld.shared.u32 	%r2661, [%r45+16328];
	ld.shared.u32 	%r2662, [%r44+21320];
	add.s32 	%r2663, %r2662, %r2656;
	min.s32 	%r2664, %r2661, %r2663;
	st.shared.u32 	[%r45+16328], %r2664;
	ld.shared.u32 	%r2665, [%r45+16432];
	ld.shared.u32 	%r2666, [%r44+21424];
	add.s32 	%r2667, %r2666, %r2656;
	min.s32 	%r2668, %r2665, %r2667;
	st.shared.u32 	[%r45+16432], %r2668;
	bar.sync 	0;
	ld.shared.u32 	%r2669, [%r33+276];
	ld.shared.u32 	%r2670, [%r45];
	ld.shared.u32 	%r2671, [%r44+21528];
	add.s32 	%r2672, %r2671, %r2669;
	min.s32 	%r2673, %r2670, %r2672;
	st.shared.u32 	[%r45], %r2673;
	ld.shared.u32 	%r2674, [%r45+104];
	ld.shared.u32 	%r2675, [%r44+21632];
	add.s32 	%r2676, %r2675, %r2669;
	min.s32 	%r2677, %r2674, %r2676;
	st.shared.u32 	[%r45+104], %r2677;
	ld.shared.u32 	%r2678, [%r45+208];
	ld.shared.u32 	%r2679, [%r44+21736];
	add.s32 	%r2680, %r2679, %r2669;
	min.s32 	%r2681, %r2678, %r2680;
	st.shared.u32 	[%r45+208], %r2681;
	ld.shared.u32 	%r2682, [%r33+8388];
	ld.shared.u32 	%r2683, [%r45+8112];
	ld.shared.u32 	%r2684, [%r44+21528];
	add.s32 	%r2685, %r2684, %r2682;
	min.s32 	%r2686, %r2683, %r2685;
	st.shared.u32 	[%r45+8112], %r2686;
	ld.shared.u32 	%r2687, [%r45+8216];
	ld.shared.u32 	%r2688, [%r44+21632];
	add.s32 	%r2689, %r2688, %r2682;
	min.s32 	%r2690, %r2687, %r2689;
	st.shared.u32 	[%r45+8216], %r2690;
	ld.shared.u32 	%r2691, [%r45+8320];
	ld.shared.u32 	%r2692, [%r44+21736];
	add.s32 	%r2693, %r2692, %r2682;
	min.s32 	%r2694, %r2691, %r2693;
	st.shared.u32 	[%r45+8320], %r2694;
	ld.shared.u32 	%r2695, [%r33+16500];
	ld.shared.u32 	%r2696, [%r45+16224];
	ld.shared.u32 	%r2697, [%r44+21528];
	add.s32 	%r2698, %r2697, %r2695;
	min.s32 	%r2699, %r2696, %r2698;
	st.shared.u32 	[%r45+16224], %r2699;
	ld.shared.u32 	%r2700, [%r45+16328];
	ld.shared.u32 	%r2701, [%r44+21632];
	add.s32 	%r2702, %r2701, %r2695;
	min.s32 	%r2703, %r2700, %r2702;
	st.shared.u32 	[%r45+16328], %r2703;
	ld.shared.u32 	%r2704, [%r45+16432];
	ld.shared.u32 	%r2705, [%r44+21736];
	add.s32 	%r2706, %r2705, %r2695;
	min.s32 	%r2707, %r2704, %r2706;
	st.shared.u32 	[%r45+16432], %r2707;
	bar.sync 	0;
	ld.shared.u32 	%r2708, [%r33+280];
	ld.shared.u32 	%r2709, [%r45];
	ld.shared.u32 	%r2710, [%r44+21840];
	add.s32 	%r2711, %r2710, %r2708;
	min.s32 	%r2712, %r2709, %r2711;
	st.shared.u32 	[%r45], %r2712;
	ld.shared.u32 	%r2713, [%r45+104];
	ld.shared.u32 	%r2714, [%r44+21944];
	add.s32 	%r2715, %r2714, %r2708;
	min.s32 	%r2716, %r2713, %r2715;
	st.shared.u32 	[%r45+104], %r2716;
	ld.shared.u32 	%r2717, [%r45+208];
	ld.shared.u32 	%r2718, [%r44+22048];
	add.s32 	%r2719, %r2718, %r2708;
	min.s32 	%r2720, %r2717, %r2719;
	st.shared.u32 	[%r45+208], %r2720;
	ld.shared.u32 	%r2721, [%r33+8392];
	ld.shared.u32 	%r2722, [%r45+8112];
	ld.shared.u32 	%r2723, [%r44+21840];
	add.s32 	%r2724, %r2723, %r2721;
	min.s32 	%r2725, %r2722, %r2724;
	st.shared.u32 	[%r45+8112], %r2725;
	ld.shared.u32 	%r2726, [%r45+8216];
	ld.shared.u32 	%r2727, [%r44+21944];
	add.s32 	%r2728, %r2727, %r2721;
	min.s32 	%r2729, %r2726, %r2728;
	st.shared.u32 	[%r45+8216], %r2729;
	ld.shared.u32 	%r2730, [%r45+8320];
	ld.shared.u32 	%r2731, [%r44+22048];
	add.s32 	%r2732, %r2731, %r2721;
	min.s32 	%r2733, %r2730, %r2732;
	st.shared.u32 	[%r45+8320], %r2733;
	ld.shared.u32 	%r2734, [%r33+16504];
	ld.shared.u32 	%r2735, [%r45+16224];
	ld.shared.u32 	%r2736, [%r44+21840];
	add.s32 	%r2737, %r2736, %r2734;
	min.s32 	%r2738, %r2735, %r2737;
	st.shared.u32 	[%r45+16224], %r2738;
	ld.shared.u32 	%r2739, [%r45+16328];
	ld.shared.u32 	%r2740, [%r44+21944];
	add.s32 	%r2741, %r2740, %r2734;
	min.s32 	%r2742, %r2739, %r2741;
	st.shared.u32 	[%r45+16328], %r2742;
	ld.shared.u32 	%r2743, [%r45+16432];
	ld.shared.u32 	%r2744, [%r44+22048];
	add.s32 	%r2745, %r2744, %r2734;
	min.s32 	%r2746, %r2743, %r2745;
	st.shared.u32 	[%r45+16432], %r2746;
	bar.sync 	0;
	ld.shared.u32 	%r2747, [%r33+284];
	ld.shared.u32 	%r2748, [%r45];
	ld.shared.u32 	%r2749, [%r44+22152];
	add.s32 	%r2750, %r2749, %r2747;
	min.s32 	%r2751, %r2748, %r2750;
	st.shared.u32 	[%r45], %r2751;
	ld.shared.u32 	%r2752, [%r45+104];
	ld.shared.u32 	%r2753, [%r44+22256];
	add.s32 	%r2754, %r2753, %r2747;
	min.s32 	%r2755, %r2752, %r2754;
	st.shared.u32 	[%r45+104], %r2755;
	ld.shared.u32 	%r2756, [%r45+208];
	ld.shared.u32 	%r2757, [%r44+22360];
	add.s32 	%r2758, %r2757, %r2747;
	min.s32 	%r2759, %r2756, %r2758;
	st.shared.u32 	[%r45+208], %r2759;
	ld.shared.u32 	%r2760, [%r33+8396];
	ld.shared.u32 	%r2761, [%r45+8112];
	ld.shared.u32 	%r2762, [%r44+22152];
	add.s32 	%r2763, %r2762, %r2760;
	min.s32 	%r2764, %r2761, %r2763;
	st.shared.u32 	[%r45+8112], %r2764;
	ld.shared.u32 	%r2765, [%r45+8216];
	ld.shared.u32 	%r2766, [%r44+22256];
	add.s32 	%r2767, %r2766, %r2760;
	min.s32 	%r2768, %r2765, %r2767;
	st.shared.u32 	[%r45+8216], %r2768;
	ld.shared.u32 	%r2769, [%r45+8320];
	ld.shared.u32 	%r2770, [%r44+22360];
	add.s32 	%r2771, %r2770, %r2760;
	min.s32 	%r2772, %r2769, %r2771;
	st.shared.u32 	[%r45+8320], %r2772;
	ld.shared.u32 	%r2773, [%r33+16508];
	ld.shared.u32 	%r2774, [%r45+16224];
	ld.shared.u32 	%r2775, [%r44+22152];
	add.s32 	%r2776, %r2775, %r2773;
	min.s32 	%r2777, %r2774, %r2776;
	st.shared.u32 	[%r45+16224], %r2777;
	ld.shared.u32 	%r2778, [%r45+16328];
	ld.shared.u32 	%r2779, [%r44+22256];
	add.s32 	%r2780, %r2779, %r2773;
	min.s32 	%r2781, %r2778, %r2780;
	st.shared.u32 	[%r45+16328], %r2781;
	ld.shared.u32 	%r2782, [%r45+16432];
	ld.shared.u32 	%r2783, [%r44+22360];
	add.s32 	%r2784, %r2783, %r2773;
	min.s32 	%r2785, %r2782, %r2784;
	st.shared.u32 	[%r45+16432], %r2785;
	bar.sync 	0;
	ld.shared.u32 	%r2786, [%r33+288];
	ld.shared.u32 	%r2787, [%r45];
	ld.shared.u32 	%r2788, [%r44+22464];
	add.s32 	%r2789, %r2788, %r2786;
	min.s32 	%r2790, %r2787, %r2789;
	st.shared.u32 	[%r45], %r2790;
	ld.shared.u32 	%r2791, [%r45+104];
	ld.shared.u32 	%r2792, [%r44+22568];
	add.s32 	%r2793, %r2792, %r2786;
	min.s32 	%r2794, %r2791, %r2793;
	st.shared.u32 	[%r45+104], %r2794;
	ld.shared.u32 	%r2795, [%r45+208];
	ld.shared.u32 	%r2796, [%r44+22672];
	add.s32 	%r2797, %r2796, %r2786;
	min.s32 	%r2798, %r2795, %r2797;
	st.shared.u32 	[%r45+208], %r2798;
	ld.shared.u32 	%r2799, [%r33+8400];
	ld.shared.u32 	%r2800, [%r45+8112];
	ld.shared.u32 	%r2801, [%r44+22464];
	add.s32 	%r2802, %r2801, %r2799;
	min.s32 	%r2803, %r2800, %r2802;
	st.shared.u32 	[%r45+8112], %r2803;
	ld.shared.u32 	%r2804, [%r45+8216];
	ld.shared.u32 	%r2805, [%r44+22568];
	add.s32 	%r2806, %r2805, %r2799;
	min.s32 	%r2807, %r2804, %r2806;
	st.shared.u32 	[%r45+8216], %r2807;
	ld.shared.u32 	%r2808, [%r45+8320];
	ld.shared.u32 	%r2809, [%r44+22672];
	add.s32 	%r2810, %r2809, %r2799;
	min.s32 	%r2811, %r2808, %r2810;
	st.shared.u32 	[%r45+8320], %r2811;
	ld.shared.u32 	%r2812, [%r33+16512];
	ld.shared.u32 	%r2813, [%r45+16224];
	ld.shared.u32 	%r2814, [%r44+22464];
	add.s32 	%r2815, %r2814, %r2812;
	min.s32 	%r2816, %r2813, %r2815;
	st.shared.u32 	[%r45+16224], %r2816;
	ld.shared.u32 	%r2817, [%r45+16328];
	ld.shared.u32 	%r2818, [%r44+22568];
	add.s32 	%r2819, %r2818, %r2812;
	min.s32 	%r2820, %r2817, %r2819;
	st.shared.u32 	[%r45+16328], %r2820;
	ld.shared.u32 	%r2821, [%r45+16432];
	ld.shared.u32 	%r2822, [%r44+22672];
	add.s32 	%r2823, %r2822, %r2812;
	min.s32 	%r2824, %r2821, %r2823;
	st.shared.u32 	[%r45+16432], %r2824;
	bar.sync 	0;
	ld.shared.u32 	%r2825, [%r33+292];
	ld.shared.u32 	%r2826, [%r45];
	ld.shared.u32 	%r2827, [%r44+22776];
	add.s32 	%r2828, %r2827, %r2825;
	min.s32 	%r2829, %r2826, %r2828;
	st.shared.u32 	[%r45], %r2829;
	ld.shared.u32 	%r2830, [%r45+104];
	ld.shared.u32 	%r2831, [%r44+22880];
	add.s32 	%r2832, %r2831, %r2825;
	min.s32 	%r2833, %r2830, %r2832;
	st.shared.u32 	[%r45+104], %r2833;
	ld.shared.u32 	%r2834, [%r45+208];
	ld.shared.u32 	%r2835, [%r44+22984];
	add.s32 	%r2836, %r2835, %r2825;
	min.s32 	%r2837, %r2834, %r2836;
	st.shared.u32 	[%r45+208], %r2837;
	ld.shared.u32 	%r2838, [%r33+8404];
	ld.shared.u32 	%r2839, [%r45+8112];
	ld.shared.u32 	%r2840, [%r44+22776];
	add.s32 	%r2841, %r2840, %r2838;
	min.s32 	%r2842, %r2839, %r2841;
	st.shared.u32 	[%r45+8112], %r2842;
	ld.shared.u32 	%r2843, [%r45+8216];
	ld.shared.u32 	%r2844, [%r44+22880];
	add.s32 	%r2845, %r2844, %r2838;
	min.s32 	%r2846, %r2843, %r2845;
	st.shared.u32 	[%r45+8216], %r2846;
	ld.shared.u32 	%r2847, [%r45+8320];
	ld.shared.u32 	%r2848, [%r44+22984];
	add.s32 	%r2849, %r2848, %r2838;
	min.s32 	%r2850, %r2847, %r2849;
	st.shared.u32 	[%r45+8320], %r2850;
	ld.shared.u32 	%r2851, [%r33+16516];
	ld.shared.u32 	%r2852, [%r45+16224];
	ld.shared.u32 	%r2853, [%r44+22776];
	add.s32 	%r2854, %r2853, %r2851;
	min.s32 	%r2855, %r2852, %r2854;
	st.shared.u32 	[%r45+16224], %r2855;
	ld.shared.u32 	%r2856, [%r45+16328];
	ld.shared.u32 	%r2857, [%r44+22880];
	add.s32 	%r2858, %r2857, %r2851;
	min.s32 	%r2859, %r2856, %r2858;
	st.shared.u32 	[%r45+16328], %r2859;
	ld.shared.u32 	%r2860, [%r45+16432];
	ld.shared.u32 	%r2861, [%r44+22984];
	add.s32 	%r2862, %r2861, %r2851;
	min.s32 	%r2863, %r2860, %r2862;
	st.shared.u32 	[%r45+16432], %r2863;
	bar.sync 	0;
	ld.shared.u32 	%r2864, [%r33+296];
	ld.shared.u32 	%r2865, [%r45];
	ld.shared.u32 	%r2866, [%r44+23088];
	add.s32 	%r2867, %r2866, %r2864;
	min.s32 	%r2868, %r2865, %r2867;
	st.shared.u32 	[%r45], %r2868;
	ld.shared.u32 	%r2869, [%r45+104];
	ld.shared.u32 	%r2870, [%r44+23192];
	add.s32 	%r2871, %r2870, %r2864;
	min.s32 	%r2872, %r2869, %r2871;
	st.shared.u32 	[%r45+104], %r2872;
	ld.shared.u32 	%r2873, [%r45+208];
	ld.shared.u32 	%r2874, [%r44+23296];
	add.s32 	%r2875, %r2874, %r2864;
	min.s32 	%r2876, %r2873, %r2875;
	st.shared.u32 	[%r45+208], %r2876;
	ld.shared.u32 	%r2877, [%r33+8408];
	ld.shared.u32 	%r2878, [%r45+8112];
	ld.shared.u32 	%r2879, [%r44+23088];
	add.s32 	%r2880, %r2879, %r2877;
	min.s32 	%r2881, %r2878, %r2880;
	st.shared.u32 	[%r45+8112], %r2881;
	ld.shared.u32 	%r2882, [%r45+8216];
	ld.shared.u32 	%r2883, [%r44+23192];
	add.s32 	%r2884, %r2883, %r2877;
	min.s32 	%r2885, %r2882, %r2884;
	st.shared.u32 	[%r45+8216], %r2885;
	ld.shared.u32 	%r2886, [%r45+8320];
	ld.shared.u32 	%r2887, [%r44+23296];
	add.s32 	%r2888, %r2887, %r2877;
	min.s32 	%r2889, %r2886, %r2888;
	st.shared.u32 	[%r45+8320], %r2889;
	ld.shared.u32 	%r2890, [%r33+16520];
	ld.shared.u32 	%r2891, [%r45+16224];
	ld.shared.u32 	%r2892, [%r44+23088];
	add.s32 	%r2893, %r2892, %r2890;
	min.s32 	%r2894, %r2891, %r2893;
	st.shared.u32 	[%r45+16224], %r2894;
	ld.shared.u32 	%r2895, [%r45+16328];
	ld.shared.u32 	%r2896, [%r44+23192];
	add.s32 	%r2897, %r2896, %r2890;
	min.s32 	%r2898, %r2895, %r2897;
	st.shared.u32 	[%r45+16328], %r2898;
	ld.shared.u32 	%r2899, [%r45+16432];
	ld.shared.u32 	%r2900, [%r44+23296];
	add.s32 	%r2901, %r2900, %r2890;
	min.s32 	%r2902, %r2899, %r2901;
	st.shared.u32 	[%r45+16432], %r2902;
	bar.sync 	0;
	ld.shared.u32 	%r2903, [%r33+300];
	ld.shared.u32 	%r2904, [%r45];
	ld.shared.u32 	%r2905, [%r44+23400];
	add.s32 	%r2906, %r2905, %r2903;
	min.s32 	%r2907, %r2904, %r2906;
	st.shared.u32 	[%r45], %r2907;
	ld.shared.u32 	%r2908, [%r45+104];
	ld.shared.u32 	%r2909, [%r44+23504];
	add.s32 	%r2910, %r2909, %r2903;
	min.s32 	%r2911, %r2908, %r2910;
	st.shared.u32 	[%r45+104], %r2911;
	ld.shared.u32 	%r2912, [%r45+208];
	ld.shared.u32 	%r2913, [%r44+23608];
	add.s32 	%r2914, %r2913, %r2903;
	min.s32 	%r2915, %r2912, %r2914;
	st.shared.u32 	[%r45+208], %r2915;
	ld.shared.u32 	%r2916, [%r33+8412];
	ld.shared.u32 	%r2917, [%r45+8112];
	ld.shared.u32 	%r2918, [%r44+23400];
	add.s32 	%r2919, %r2918, %r2916;
	min.s32 	%r2920, %r2917, %r2919;
	st.shared.u32 	[%r45+8112], %r2920;
	ld.shared.u32 	%r2921, [%r45+8216];
	ld.shared.u32 	%r2922, [%r44+23504];
	add.s32 	%r2923, %r2922, %r2916;
	min.s32 	%r2924, %r2921, %r2923;
	st.shared.u32 	[%r45+8216], %r2924;
	ld.shared.u32 	%r2925, [%r45+8320];
	ld.shared.u32 	%r2926, [%r44+23608];
	add.s32 	%r2927, %r2926, %r2916;
	min.s32 	%r2928, %r2925, %r2927;
	st.shared.u32 	[%r45+8320], %r2928;
	ld.shared.u32 	%r2929, [%r33+16524];
	ld.shared.u32 	%r2930, [%r45+16224];
	ld.shared.u32 	%r2931, [%r44+23400];
	add.s32 	%r2932, %r2931, %r2929;
	min.s32 	%r2933, %r2930, %r2932;
	st.shared.u32 	[%r45+16224], %r2933;
	ld.shared.u32 	%r2934, [%r45+16328];
	ld.shared.u32 	%r2935, [%r44+23504];
	add.s32 	%r2936, %r2935, %r2929;
	min.s32 	%r2937, %r2934, %r2936;
	st.shared.u32 	[%r45+16328], %r2937;
	ld.shared.u32 	%r2938, [%r45+16432];
	ld.shared.u32 	%r2939, [%r44+23608];
	add.s32 	%r2940, %r2939, %r2929;
	min.s32 	%r2941, %r2938, %r2940;
	st.shared.u32 	[%r45+16432], %r2941;
	bar.sync 	0;
	ld.shared.u32 	%r2942, [%r33+304];
	ld.shared.u32 	%r2943, [%r45];
	ld.shared.u32 	%r2944, [%r44+23712];
	add.s32 	%r2945, %r2944, %r2942;
	min.s32 	%r2946, %r2943, %r2945;
	st.shared.u32 	[%r45], %r2946;
	ld.shared.u32 	%r2947, [%r45+104];
	ld.shared.u32 	%r2948, [%r44+23816];
	add.s32 	%r2949, %r2948, %r2942;
	min.s32 	%r2950, %r2947, %r2949;
	st.shared.u32 	[%r45+104], %r2950;
	ld.shared.u32 	%r2951, [%r45+208];
	ld.shared.u32 	%r2952, [%r44+23920];
	add.s32 	%r2953, %r2952, %r2942;
	min.s32 	%r2954, %r2951, %r2953;
	st.shared.u32 	[%r45+208], %r2954;
	ld.shared.u32 	%r2955, [%r33+8416];
	ld.shared.u32 	%r2956, [%r45+8112];
	ld.shared.u32 	%r2957, [%r44+23712];
	add.s32 	%r2958, %r2957, %r2955;
	min.s32 	%r2959, %r2956, %r2958;
	st.shared.u32 	[%r45+8112], %r2959;
	ld.shared.u32 	%r2960, [%r45+8216];
	ld.shared.u32 	%r2961, [%r44+23816];
	add.s32 	%r2962, %r2961, %r2955;
	min.s32 	%r2963, %r2960, %r2962;
	st.shared.u32 	[%r45+8216], %r2963;
	ld.shared.u32 	%r2964, [%r45+8320];
	ld.shared.u32 	%r2965, [%r44+23920];
	add.s32 	%r2966, %r2965, %r2955;
	min.s32 	%r2967, %r2964, %r2966;
	st.shared.u32 	[%r45+8320], %r2967;
	ld.shared.u32 	%r2968, [%r33+16528];
	ld.shared.u32 	%r2969, [%r45+16224];
	ld.shared.u32 	%r2970, [%r44+23712];
	add.s32 	%r2971, %r2970, %r2968;
	min.s32 	%r2972, %r2969, %r2971;
	st.shared.u32 	[%r45+16224], %r2972;
	ld.shared.u32 	%r2973, [%r45+16328];
	ld.shared.u32 	%r2974, [%r44+23816];
	add.s32 	%r2975, %r2974, %r2968;
	min.s32 	%r2976, %r2973, %r2975;
	st.shared.u32 	[%r45+16328], %r2976;
	ld.shared.u32 	%r2977, [%r45+16432];
	ld.shared.u32 	%r2978, [%r44+23920];
	add.s32 	%r2979, %r2978, %r2968;
	min.s32 	%r2980, %r2977, %r2979;
	st.shared.u32 	[%r45+16432], %r2980;
	bar.sync 	0;
	ld.shared.u32 	%r2981, [%r33+308];
	ld.shared.u32 	%r2982, [%r45];
	ld.shared.u32 	%r2983, [%r44+24024];
	add.s32 	%r2984, %r2983, %r2981;
	min.s32 	%r2985, %r2982, %r2984;
	st.shared.u32 	[%r45], %r2985;
	ld.shared.u32 	%r2986, [%r45+104];
	ld.shared.u32 	%r2987, [%r44+24128];
	add.s32 	%r2988, %r2987, %r2981;
	min.s32 	%r2989, %r2986, %r2988;
	st.shared.u32 	[%r45+104], %r2989;
	ld.shared.u32 	%r2990, [%r45+208];
	ld.shared.u32 	%r2991, [%r44+24232];
	add.s32 	%r2992, %r2991, %r2981;
	min.s32 	%r2993, %r2990, %r2992;
	st.shared.u32 	[%r45+208], %r2993;
	ld.shared.u32 	%r2994, [%r33+8420];
	ld.shared.u32 	%r2995, [%r45+8112];
	ld.shared.u32 	%r2996, [%r44+24024];
	add.s32 	%r2997, %r2996, %r2994;
	min.s32 	%r2998, %r2995, %r2997;
	st.shared.u32 	[%r45+8112], %r2998;
	ld.shared.u32 	%r2999, [%r45+8216];
	ld.shared.u32 	%r3000, [%r44+24128];
	add.s32 	%r3001, %r3000, %r2994;
	min.s32 	%r3002, %r2999, %r3001;
	st.shared.u32 	[%r45+8216], %r3002;
	ld.shared.u32 	%r3003, [%r45+8320];
	ld.shared.u32 	%r3004, [%r44+24232];
	add.s32 	%r3005, %r3004, %r2994;
	min.s32 	%r3006, %r3003, %r3005;
	st.shared.u32 	[%r45+8320], %r3006;
	ld.shared.u32 	%r3007, [%r33+16532];
	ld.shared.u32 	%r3008, [%r45+16224];
	ld.shared.u32 	%r3009, [%r44+24024];
	add.s32 	%r3010, %r3009, %r3007;
	min.s32 	%r3011, %r3008, %r3010;
	st.shared.u32 	[%r45+16224], %r3011;
	ld.shared.u32 	%r3012, [%r45+16328];
	ld.shared.u32 	%r3013, [%r44+24128];
	add.s32 	%r3014, %r3013, %r3007;
	min.s32 	%r3015, %r3012, %r3014;
	st.shared.u32 	[%r45+16328], %r3015;
	ld.shared.u32 	%r3016, [%r45+16432];
	ld.shared.u32 	%r3017, [%r44+24232];
	add.s32 	%r3018, %r3017, %r3007;
	min.s32 	%r3019, %r3016, %r3018;
	st.shared.u32 	[%r45+16432], %r3019;
	bar.sync 	0;
	ld.shared.u32 	%r3020, [%r45];
	st.global.u32 	[%rd11], %r3020;
	ld.shared.u32 	%r3021, [%r45+104];
	st.global.u32 	[%rd11+104], %r3021;
	ld.shared.u32 	%r3022, [%r45+208];
	st.global.u32 	[%rd11+208], %r3022;
	ld.shared.u32 	%r3023, [%r45+8112];
	st.global.u32 	[%rd13], %r3023;
	ld.shared.u32 	%r3024, [%r45+8216];
	st.global.u32 	[%rd13+104], %r3024;
	ld.shared.u32 	%r3025, [%r45+8320];
	st.global.u32 	[%rd13+208], %r3025;
	ld.shared.u32 	%r3026, [%r45+16224];
	st.global.u32 	[%rd15], %r3026;
	ld.shared.u32 	%r3027, [%r45+16328];
	st.global.u32 	[%rd15+104], %r3027;
	ld.shared.u32 	%r3028, [%r45+16432];
	st.global.u32 	[%rd15+208], %r3028;
	bra.uni 	$L__BB3_3;
$L__BB3_2:
	ld.param.u32 	%r6033, [_Z11proc_2_globILi3ELi26ELi78EEvPiiii_param_3];
	ld.param.u32 	%r6032, [_Z11proc_2_globILi3ELi26ELi78EEvPiiii_param_2];
	ld.param.u32 	%r6030, [_Z11proc_2_globILi3ELi26ELi78EEvPiiii_param_1];
	ld.param.u64 	%rd24, [_Z11proc_2_globILi3ELi26ELi78EEvPiiii_param_0];
	mov.u32 	%r3029, %ctaid.x;
	add.s32 	%r3030, %r6030, %r3029;
	setp.ge.s32 	%p3, %r3030, %r6032;
	selp.u32 	%r3031, 1, 0, %p3;
	add.s32 	%r3032, %r3030, %r3031;
	mad.lo.s32 	%r3033, %r3032, 78, %r1;
	mad.lo.s32 	%r3035, %r6032, 78, %r8;
	mad.lo.s32 	%r3036, %r3033, %r6033, %r3035;
	mov.u32 	%r3037, _ZZ11proc_2_globILi3ELi26ELi78EEvPiiiiE2sm;
	mad.lo.s32 	%r3038, %r1, 312, %r3037;
	cvta.to.global.u64 	%rd16, %rd24;
	mul.wide.s32 	%rd17, %r3036, 4;
	add.s64 	%rd18, %rd16, %rd17;
	ld.global.u32 	%r3039, [%rd18];
	add.s32 	%r3041, %r3038, %r16;
	st.shared.u32 	[%r3041], %r3039;
	ld.global.u32 	%r3042, [%rd18+104];
	st.shared.u32 	[%r3041+104], %r3042;
	ld.global.u32 	%r3043, [%rd18+208];
	st.shared.u32 	[%r3041+208], %r3043;
	add.s32 	%r3044, %r3033, 26;
	mad.lo.s32 	%r3045, %r3044, %r6033, %r3035;
	mul.wide.s32 	%rd19, %r3045, 4;
	add.s64 	%rd20, %rd16, %rd19;
	ld.global.u32 	%r3046, [%rd20];
	st.shared.u32 	[%r3041+8112], %r3046;
	ld.global.u32 	%r3047, [%rd20+104];
	st.shared.u32 	[%r3041+8216], %r3047;
	ld.global.u32 	%r3048, [%rd20+208];
	st.shared.u32 	[%r3041+8320], %r3048;
	add.s32 	%r3049, %r3033, 52;
	mad.lo.s32 	%r3050, %r3049, %r6033, %r3035;
	mul.wide.s32 	%rd21, %r3050, 4;
	add.s64 	%rd22, %rd16, %rd21;
	ld.global.u32 	%r3051, [%rd22];
	st.shared.u32 	[%r3041+16224], %r3051;
	ld.global.u32 	%r3052, [%rd22+104];
	st.shared.u32 	[%r3041+16328], %r3052;
	ld.global.u32 	%r3053, [%rd22+208];
	st.shared.u32 	[%r3041+16432], %r3053;
	bar.sync 	0;
	ld.shared.u32 	%r3054, [%r3041];
	ld.shared.u32 	%r3055, [%r3038];
	add.s32 	%r3057, %r13, %r16;
	ld.shared.u32 	%r3058, [%r3057];
	add.s32 	%r3059, %r3058, %r3055;
	min.s32 	%r3060, %r3054, %r3059;
	st.shared.u32 	[%r3041], %r3060;
	ld.shared.u32 	%r3061, [%r3041+104];
	ld.shared.u32 	%r3062, [%r3038];
	ld.shared.u32 	%r3063, [%r3057+104];
	add.s32 	%r3064, %r3063, %r3062;
	min.s32 	%r3065, %r3061, %r3064;
	st.shared.u32 	[%r3041+104], %r3065;
	ld.shared.u32 	%r3066, [%r3041+208];
	ld.shared.u32 	%r3067, [%r3057+208];
	add.s32 	%r3068, %r3067, %r3062;
	min.s32 	%r3069, %r3066, %r3068;
	st.shared.u32 	[%r3041+208], %r3069;
	ld.shared.u32 	%r3070, [%r3041+8112];
	ld.shared.u32 	%r3071, [%r3038+8112];
	add.s32 	%r3072, %r3058, %r3071;
	min.s32 	%r3073, %r3070, %r3072;
	st.shared.u32 	[%r3041+8112], %r3073;
	ld.shared.u32 	%r3074, [%r3041+8216];
	ld.shared.u32 	%r3075, [%r3038+8112];
	add.s32 	%r3076, %r3063, %r3075;
	min.s32 	%r3077, %r3074, %r3076;
	st.shared.u32 	[%r3041+8216], %r3077;
	ld.shared.u32 	%r3078, [%r3041+8320];
	add.s32 	%r3079, %r3067, %r3075;
	min.s32 	%r3080, %r3078, %r3079;
	st.shared.u32 	[%r3041+8320], %r3080;
	ld.shared.u32 	%r3081, [%r3041+16224];
	ld.shared.u32 	%r3082, [%r3038+16224];
	add.s32 	%r3083, %r3058, %r3082;
	min.s32 	%r3084, %r3081, %r3083;
	st.shared.u32 	[%r3041+16224], %r3084;
	ld.shared.u32 	%r3085, [%r3041+16328];
	ld.shared.u32 	%r3086, [%r3038+16224];
	add.s32 	%r3087, %r3063, %r3086;
	min.s32 	%r3088, %r3085, %r3087;
	st.shared.u32 	[%r3041+16328], %r3088;
	ld.shared.u32 	%r3089, [%r3041+16432];
	add.s32 	%r3090, %r3067, %r3086;
	min.s32 	%r3091, %r3089, %r3090;
	st.shared.u32 	[%r3041+16432], %r3091;
	bar.sync 	0;
	ld.shared.u32 	%r3092, [%r3041];
	ld.shared.u32 	%r3093, [%r3038+4];
	ld.shared.u32 	%r3094, [%r3057+312];
	add.s32 	%r3095, %r3094, %r3093;
	min.s32 	%r3096, %r3092, %r3095;
	st.shared.u32 	[%r3041], %r3096;
	ld.shared.u32 	%r3097, [%r3041+104];
	ld.shared.u32 	%r3098, [%r3038+4];
	ld.shared.u32 	%r3099, [%r3057+416];
	add.s32 	%r3100, %r3099, %r3098;
	min.s32 	%r3101, %r3097, %r3100;
	st.shared.u32 	[%r3041+104], %r3101;
	ld.shared.u32 	%r3102, [%r3041+208];
	ld.shared.u32 	%r3103, [%r3057+520];
	add.s32 	%r3104, %r3103, %r3098;
	min.s32 	%r3105, %r3102, %r3104;
	st.shared.u32 	[%r3041+208], %r3105;
	ld.shared.u32 	%r3106, [%r3041+8112];
	ld.shared.u32 	%r3107, [%r3038+8116];
	add.s32 	%r3108, %r3094, %r3107;
	min.s32 	%r3109, %r3106, %r3108;
	st.shared.u32 	[%r3041+8112], %r3109;
	ld.shared.u32 	%r3110, [%r3041+8216];
	ld.shared.u32 	%r3111, [%r3038+8116];
	add.s32 	%r3112, %r3099, %r3111;
	min.s32 	%r3113, %r3110, %r3112;
	st.shared.u32 	[%r3041+8216], %r3113;
	ld.shared.u32 	%r3114, [%r3041+8320];
	add.s32 	%r3115, %r3103, %r3111;
	min.s32 	%r3116, %r3114, %r3115;
	st.shared.u32 	[%r3041+8320], %r3116;
	ld.shared.u32 	%r3117, [%r3041+16224];
	ld.shared.u32 	%r3118, [%r3038+16228];
	add.s32 	%r3119, %r3094, %r3118;
	min.s32 	%r3120, %r3117, %r3119;
	st.shared.u32 	[%r3041+16224], %r3120;
	ld.shared.u32 	%r3121, [%r3041+16328];
	ld.shared.u32 	%r3122, [%r3038+16228];
	add.s32 	%r3123, %r3099, %r3122;
	min.s32 	%r3124, %r3121, %r3123;
	st.shared.u32 	[%r3041+16328], %r3124;
	ld.shared.u32 	%r3125, [%r3041+16432];
	add.s32 	%r3126, %r3103, %r3122;
	min.s32 	%r3127, %r3125, %r3126;
	st.shared.u32 	[%r3041+16432], %r3127;
	bar.sync 	0;
	ld.shared.u32 	%r3128, [%r3041];
	ld.shared.u32 	%r3129, [%r3038+8];
	ld.shared.u32 	%r3130, [%r3057+624];
	add.s32 	%r3131, %r3130, %r3129;
	min.s32 	%r3132, %r3128, %r3131;
	st.shared.u32 	[%r3041], %r3132;
	ld.shared.u32 	%r3133, [%r3041+104];
	ld.shared.u32 	%r3134, [%r3038+8];
	ld.shared.u32 	%r3135, [%r3057+728];
	add.s32 	%r3136, %r3135, %r3134;
	min.s32 	%r3137, %r3133, %r3136;
	st.shared.u32 	[%r3041+104], %r3137;
	ld.shared.u32 	%r3138, [%r3041+208];
	ld.shared.u32 	%r3139, [%r3057+832];
	add.s32 	%r3140, %r3139, %r3134;
	min.s32 	%r3141, %r3138, %r3140;
	st.shared.u32 	[%r3041+208], %r3141;
	ld.shared.u32 	%r3142, [%r3041+8112];
	ld.shared.u32 	%r3143, [%r3038+8120];
	add.s32 	%r3144, %r3130, %r3143;
	min.s32 	%r3145, %r3142, %r3144;
	st.shared.u32 	[%r3041+8112], %r3145;
	ld.shared.u32 	%r3146, [%r3041+8216];
	ld.shared.u32 	%r3147, [%r3038+8120];
	add.s32 	%r3148, %r3135, %r3147;
	min.s32 	%r3149, %r3146, %r3148;
	st.shared.u32 	[%r3041+8216], %r3149;
	ld.shared.u32 	%r3150, [%r3041+8320];
	add.s32 	%r3151, %r3139, %r3147;
	min.s32 	%r3152, %r3150, %r3151;
	st.shared.u32 	[%r3041+8320], %r3152;
	ld.shared.u32 	%r3153, [%r3041+16224];
	ld.shared.u32 	%r3154, [%r3038+16232];
	add.s32 	%r3155, %r3130, %r3154;
	min.s32 	%r3156, %r3153, %r3155;
	st.shared.u32 	[%r3041+16224], %r3156;
	ld.shared.u32 	%r3157, [%r3041+16328];
	ld.shared.u32 	%r3158, [%r3038+16232];
	add.s32 	%r3159, %r3135, %r3158;
	min.s32 	%r3160, %r3157, %r3159;
	st.shared.u32 	[%r3041+16328], %r3160;
	ld.shared.u32 	%r3161, [%r3041+16432];
	add.s32 	%r3162, %r3139, %r3158;
	min.s32 	%r3163, %r3161, %r3162;
	st.shared.u32 	[%r3041+16432], %r3163;
	bar.sync 	0;
	ld.shared.u32 	%r3164, [%r3041];
	ld.shared.u32 	%r3165, [%r3038+12];
	ld.shared.u32 	%r3166, [%r3057+936];
	add.s32 	%r3167, %r3166, %r3165;
	min.s32 	%r3168, %r3164, %r3167;
	st.shared.u32 	[%r3041], %r3168;
	ld.shared.u32 	%r3169, [%r3041+104];
	ld.shared.u32 	%r3170, [%r3038+12];
	ld.shared.u32 	%r3171, [%r3057+1040];
	add.s32 	%r3172, %r3171, %r3170;
	min.s32 	%r3173, %r3169, %r3172;
	st.shared.u32 	[%r3041+104], %r3173;
	ld.shared.u32 	%r3174, [%r3041+208];
	ld.shared.u32 	%r3175, [%r3057+1144];
	add.s32 	%r3176, %r3175, %r3170;
	min.s32 	%r3177, %r3174, %r3176;
	st.shared.u32 	[%r3041+208], %r3177;
	ld.shared.u32 	%r3178, [%r3041+8112];
	ld.shared.u32 	%r3179, [%r3038+8124];
	add.s32 	%r3180, %r3166, %r3179;
	min.s32 	%r3181, %r3178, %r3180;
	st.shared.u32 	[%r3041+8112], %r3181;
	ld.shared.u32 	%r3182, [%r3041+8216];
	ld.shared.u32 	%r3183, [%r3038+8124];
	add.s32 	%r3184, %r3171, %r3183;
	min.s32 	%r3185, %r3182, %r3184;
	st.shared.u32 	[%r3041+8216], %r3185;
	ld.shared.u32 	%r3186, [%r3041+8320];
	add.s32 	%r3187, %r3175, %r3183;
	min.s32 	%r3188, %r3186, %r3187;
	st.shared.u32 	[%r3041+8320], %r3188;
	ld.shared.u32 	%r3189, [%r3041+16224];
	ld.shared.u32 	%r3190, [%r3038+16236];
	add.s32 	%r3191, %r3166, %r3190;
	min.s32 	%r3192, %r3189, %r3191;
	st.shared.u32 	[%r3041+16224], %r3192;
	ld.shared.u32 	%r3193, [%r3041+16328];
	ld.shared.u32 	%r3194, [%r3038+16236];
	add.s32 	%r3195, %r3171, %r3194;
	min.s32 	%r3196, %r3193, %r3195;
	st.shared.u32 	[%r3041+16328], %r3196;
	ld.shared.u32 	%r3197, [%r3041+16432];
	add.s32 	%r3198, %r3175, %r3194;
	min.s32 	%r3199, %r3197, %r3198;
	st.shared.u32 	[%r3041+16432], %r3199;
	bar.sync 	0;
	ld.shared.u32 	%r3200, [%r3041];
	ld.shared.u32 	%r3201, [%r3038+16];
	ld.shared.u32 	%r3202, [%r3057+1248];
	add.s32 	%r3203, %r3202, %r3201;
	min.s32 	%r3204, %r3200, %r3203;
	st.shared.u32 	[%r3041], %r3204;
	ld.shared.u32 	%r3205, [%r3041+104];
	ld.shared.u32 	%r3206, [%r3038+16];
	ld.shared.u32 	%r3207, [%r3057+1352];
	add.s32 	%r3208, %r3207, %r3206;
	min.s32 	%r3209, %r3205, %r3208;
	st.shared.u32 	[%r3041+104], %r3209;
	ld.shared.u32 	%r3210, [%r3041+208];
	ld.shared.u32 	%r3211, [%r3057+1456];
	add.s32 	%r3212, %r3211, %r3206;
	min.s32 	%r3213, %r3210, %r3212;
	st.shared.u32 	[%r3041+208], %r3213;
	ld.shared.u32 	%r3214, [%r3041+8112];
	ld.shared.u32 	%r3215, [%r3038+8128];
	add.s32 	%r3216, %r3202, %r3215;
	min.s32 	%r3217, %r3214, %r3216;
	st.shared.u32 	[%r3041+8112], %r3217;
	ld.shared.u32 	%r3218, [%r3041+8216];
	ld.shared.u32 	%r3219, [%r3038+8128];
	add.s32 	%r3220, %r3207, %r3219;
	min.s32 	%r3221, %r3218, %r3220;
	st.shared.u32 	[%r3041+8216], %r3221;
	ld.shared.u32 	%r3222, [%r3041+8320];
	add.s32 	%r3223, %r3211, %r3219;
	min.s32 	%r3224, %r3222, %r3223;
	st.shared.u32 	[%r3041+8320], %r3224;
	ld.shared.u32 	%r3225, [%r3041+16224];
	ld.shared.u32 	%r3226, [%r3038+16240];
	add.s32 	%r3227, %r3202, %r3226;
	min.s32 	%r3228, %r3225, %r3227;
	st.shared.u32 	[%r3041+16224], %r3228;
	ld.shared.u32 	%r3229, [%r3041+16328];
	ld.shared.u32 	%r3230, [%r3038+16240];
	add.s32 	%r3231, %r3207, %r3230;
	min.s32 	%r3232, %r3229, %r3231;
	st.shared.u32 	[%r3041+16328], %r3232;
	ld.shared.u32 	%r3233, [%r3041+16432];
	add.s32 	%r3234, %r3211, %r3230;
	min.s32 	%r3235, %r3233, %r3234;
	st.shared.u32 	[%r3041+16432], %r3235;
	bar.sync 	0;
	ld.shared.u32 	%r3236, [%r3041];
	ld.shared.u32 	%r3237, [%r3038+20];
	ld.shared.u32 	%r3238, [%r3057+1560];
	add.s32 	%r3239, %r3238, %r3237;
	min.s32 	%r3240, %r3236, %r3239;
	st.shared.u32 	[%r3041], %r3240;
	ld.shared.u32 	%r3241, [%r3041+104];
	ld.shared.u32 	%r3242, [%r3038+20];
	ld.shared.u32 	%r3243, [%r3057+1664];
	add.s32 	%r3244, %r3243, %r3242;
	min.s32 	%r3245, %r3241, %r3244;
	st.shared.u32 	[%r3041+104], %r3245;
	ld.shared.u32 	%r3246, [%r3041+208];
	ld.shared.u32 	%r3247, [%r3057+1768];
	add.s32 	%r3248, %r3247, %r3242;
	min.s32 	%r3249, %r3246, %r3248;
	st.shared.u32 	[%r3041+208], %r3249;
	ld.shared.u32 	%r3250, [%r3041+8112];
	ld.shared.u32 	%r3251, [%r3038+8132];
	add.s32 	%r3252, %r3238, %r3251;
	min.s32 	%r3253, %r3250, %r3252;
	st.shared.u32 	[%r3041+8112], %r3253;
	ld.shared.u32 	%r3254, [%r3041+8216];
	ld.shared.u32 	%r3255, [%r3038+8132];
	add.s32 	%r3256, %r3243, %r3255;
	min.s32 	%r3257, %r3254, %r3256;
	st.shared.u32 	[%r3041+8216], %r3257;
	ld.shared.u32 	%r3258, [%r3041+8320];
	add.s32 	%r3259, %r3247, %r3255;
	min.s32 	%r3260, %r3258, %r3259;
	st.shared.u32 	[%r3041+8320], %r3260;
	ld.shared.u32 	%r3261, [%r3041+16224];
	ld.shared.u32 	%r3262, [%r3038+16244];
	add.s32 	%r3263, %r3238, %r3262;
	min.s32 	%r3264, %r3261, %r3263;
	st.shared.u32 	[%r3041+16224], %r3264;
	ld.shared.u32 	%r3265, [%r3041+16328];
	ld.shared.u32 	%r3266, [%r3038+16244];
	add.s32 	%r3267, %r3243, %r3266;
	min.s32 	%r3268, %r3265, %r3267;
	st.shared.u32 	[%r3041+16328], %r3268;
	ld.shared.u32 	%r3269, [%r3041+16432];
	add.s32 	%r3270, %r3247, %r3266;
	min.s32 	%r3271, %r3269, %r3270;
	st.shared.u32 	[%r3041+16432], %r3271;
	bar.sync 	0;
	ld.shared.u32 	%r3272, [%r3041];
	ld.shared.u32 	%r3273, [%r3038+24];
	ld.shared.u32 	%r3274, [%r3057+1872];
	add.s32 	%r3275, %r3274, %r3273;
	min.s32 	%r3276, %r3272, %r3275;
	st.shared.u32 	[%r3041], %r3276;
	ld.shared.u32 	%r3277, [%r3041+104];
	ld.shared.u32 	%r3278, [%r3038+24];
	ld.shared.u32 	%r3279, [%r3057+1976];
	add.s32 	%r3280, %r3279, %r3278;
	min.s32 	%r3281, %r3277, %r3280;
	st.shared.u32 	[%r3041+104], %r3281;
	ld.shared.u32 	%r3282, [%r3041+208];
	ld.shared.u32 	%r3283, [%r3057+2080];
	add.s32 	%r3284, %r3283, %r3278;
	min.s32 	%r3285, %r3282, %r3284;
	st.shared.u32 	[%r3041+208], %r3285;
	ld.shared.u32 	%r3286, [%r3041+8112];
	ld.shared.u32 	%r3287, [%r3038+8136];
	add.s32 	%r3288, %r3274, %r3287;
	min.s32 	%r3289, %r3286, %r3288;
	st.shared.u32 	[%r3041+8112], %r3289;
	ld.shared.u32 	%r3290, [%r3041+8216];
	ld.shared.u32 	%r3291, [%r3038+8136];
	add.s32 	%r3292, %r3279, %r3291;
	min.s32 	%r3293, %r3290, %r3292;
	st.shared.u32 	[%r3041+8216], %r3293;
	ld.shared.u32 	%r3294, [%r3041+8320];
	add.s32 	%r3295, %r3283, %r3291;
	min.s32 	%r3296, %r3294, %r3295;
	st.shared.u32 	[%r3041+8320], %r3296;
	ld.shared.u32 	%r3297, [%r3041+16224];
	ld.shared.u32 	%r3298, [%r3038+16248];
	add.s32 	%r3299, %r3274, %r3298;
	min.s32 	%r3300, %r3297, %r3299;
	st.shared.u32 	[%r3041+16224], %r3300;
	ld.shared.u32 	%r3301, [%r3041+16328];
	ld.shared.u32 	%r3302, [%r3038+16248];
	add.s32 	%r3303, %r3279, %r3302;
	min.s32 	%r3304, %r3301, %r3303;
	st.shared.u32 	[%r3041+16328], %r3304;
	ld.shared.u32 	%r3305, [%r3041+16432];
	add.s32 	%r3306, %r3283, %r3302;
	min.s32 	%r3307, %r3305, %r3306;
	st.shared.u32 	[%r3041+16432], %r3307;
	bar.sync 	0;
	ld.shared.u32 	%r3308, [%r3041];
	ld.shared.u32 	%r3309, [%r3038+28];
	ld.shared.u32 	%r3310, [%r3057+2184];
	add.s32 	%r3311, %r3310, %r3309;
	min.s32 	%r3312, %r3308, %r3311;
	st.shared.u32 	[%r3041], %r3312;
	ld.shared.u32 	%r3313, [%r3041+104];
	ld.shared.u32 	%r3314, [%r3038+28];
	ld.shared.u32 	%r3315, [%r3057+2288];
	add.s32 	%r3316, %r3315, %r3314;
	min.s32 	%r3317, %r3313, %r3316;
	st.shared.u32 	[%r3041+104], %r3317;
	ld.shared.u32 	%r3318, [%r3041+208];
	ld.shared.u32 	%r3319, [%r3057+2392];
	add.s32 	%r3320, %r3319, %r3314;
	min.s32 	%r3321, %r3318, %r3320;
	st.shared.u32 	[%r3041+208], %r3321;
	ld.shared.u32 	%r3322, [%r3041+8112];
	ld.shared.u32 	%r3323, [%r3038+8140];
	add.s32 	%r3324, %r3310, %r3323;
	min.s32 	%r3325, %r3322, %r3324;
	st.shared.u32 	[%r3041+8112], %r3325;
	ld.shared.u32 	%r3326, [%r3041+8216];
	ld.shared.u32 	%r3327, [%r3038+8140];
	add.s32 	%r3328, %r3315, %r3327;
	min.s32 	%r3329, %r3326, %r3328;
	st.shared.u32 	[%r3041+8216], %r3329;
	ld.shared.u32 	%r3330, [%r3041+8320];
	add.s32 	%r3331, %r3319, %r3327;
	min.s32 	%r3332, %r3330, %r3331;
	st.shared.u32 	[%r3041+8320], %r3332;
	ld.shared.u32 	%r3333, [%r3041+16224];
	ld.shared.u32 	%r3334, [%r3038+16252];
	add.s32 	%r3335, %r3310, %r3334;
	min.s32 	%r3336, %r3333, %r3335;
	st.shared.u32 	[%r3041+16224], %r3336;
	ld.shared.u32 	%r3337, [%r3041+16328];
	ld.shared.u32 	%r3338, [%r3038+16252];
	add.s32 	%r3339, %r3315, %r3338;
	min.s32 	%r3340, %r3337, %r3339;
	st.shared.u32 	[%r3041+16328], %r3340;
	ld.shared.u32 	%r3341, [%r3041+16432];
	add.s32 	%r3342, %r3319, %r3338;
	min.s32 	%r3343, %r3341, %r3342;
	st.shared.u32 	[%r3041+16432], %r3343;
	bar.sync 	0;
	ld.shared.u32 	%r3344, [%r3041];
	ld.shared.u32 	%r3345, [%r3038+32];
	ld.shared.u32 	%r3346, [%r3057+2496];
	add.s32 	%r3347, %r3346, %r3345;
	min.s32 	%r3348, %r3344, %r3347;
	st.shared.u32 	[%r3041], %r3348;
	ld.shared.u32 	%r3349, [%r3041+104];
	ld.shared.u32 	%r3350, [%r3038+32];
	ld.shared.u32 	%r3351, [%r3057+2600];
	add.s32 	%r3352, %r3351, %r3350;
	min.s32 	%r3353, %r3349, %r3352;
	st.shared.u32 	[%r3041+104], %r3353;
	ld.shared.u32 	%r3354, [%r3041+208];
	ld.shared.u32 	%r3355, [%r3057+2704];
	add.s32 	%r3356, %r3355, %r3350;
	min.s32 	%r3357, %r3354, %r3356;
	st.shared.u32 	[%r3041+208], %r3357;
	ld.shared.u32 	%r3358, [%r3041+8112];
	ld.shared.u32 	%r3359, [%r3038+8144];
	add.s32 	%r3360, %r3346, %r3359;
	min.s32 	%r3361, %r3358, %r3360;
	st.shared.u32 	[%r3041+8112], %r3361;
	ld.shared.u32 	%r3362, [%r3041+8216];
	ld.shared.u32 	%r3363, [%r3038+8144];
	add.s32 	%r3364, %r3351, %r3363;
	min.s32 	%r3365, %r3362, %r3364;
	st.shared.u32 	[%r3041+8216], %r3365;
	ld.shared.u32 	%r3366, [%r3041+8320];
	add.s32 	%r3367, %r3355, %r3363;
	min.s32 	%r3368, %r3366, %r3367;
	st.shared.u32 	[%r3041+8320], %r3368;
	ld.shared.u32 	%r3369, [%r3041+16224];
	ld.shared.u32 	%r3370, [%r3038+16256];
	add.s32 	%r3371, %r3346, %r3370;
	min.s32 	%r3372, %r3369, %r3371;
	st.shared.u32 	[%r3041+16224], %r3372;
	ld.shared.u32 	%r3373, [%r3041+16328];
	ld.shared.u32 	%r3374, [%r3038+16256];
	add.s32 	%r3375, %r3351, %r3374;
	min.s32 	%r3376, %r3373, %r3375;
	st.shared.u32 	[%r3041+16328], %r3376;
	ld.shared.u32 	%r3377, [%r3041+16432];
	add.s32 	%r3378, %r3355, %r3374;
	min.s32 	%r3379, %r3377, %r3378;
	st.shared.u32 	[%r3041+16432], %r3379;
	bar.sync 	0;
	ld.shared.u32 	%r3380, [%r3041];
	ld.shared.u32 	%r3381, [%r3038+36];
	ld.shared.u32 	%r3382, [%r3057+2808];
	add.s32 	%r3383, %r3382, %r3381;
	min.s32 	%r3384, %r3380, %r3383;
	st.shared.u32 	[%r3041], %r3384;
	ld.shared.u32 	%r3385, [%r3041+104];
	ld.shared.u32 	%r3386, [%r3038+36];
	ld.shared.u32 	%r3387, [%r3057+2912];
	add.s32 	%r3388, %r3387, %r3386;
	min.s32 	%r3389, %r3385, %r3388;
	st.shared.u32 	[%r3041+104], %r3389;
	ld.shared.u32 	%r3390, [%r3041+208];
	ld.shared.u32 	%r3391, [%r3057+3016];
	add.s32 	%r3392, %r3391, %r3386;
	min.s32 	%r3393, %r3390, %r3392;
	st.shared.u32 	[%r3041+208], %r3393;
	ld.shared.u32 	%r3394, [%r3041+8112];
	ld.shared.u32 	%r3395, [%r3038+8148];
	add.s32 	%r3396, %r3382, %r3395;
	min.s32 	%r3397, %r3394, %r3396;
	st.shared.u32 	[%r3041+8112], %r3397;
	ld.shared.u32 	%r3398, [%r3041+8216];
	ld.shared.u32 	%r3399, [%r3038+8148];
	add.s32 	%r3400, %r3387, %r3399;
	min.s32 	%r3401, %r3398, %r3400;
	st.shared.u32 	[%r3041+8216], %r3401;
	ld.shared.u32 	%r3402, [%r3041+8320];
	add.s32 	%r3403, %r3391, %r3399;
	min.s32 	%r3404, %r3402, %r3403;
	st.shared.u32 	[%r3041+8320], %r3404;
	ld.shared.u32 	%r3405, [%r3041+16224];
	ld.shared.u32 	%r3406, [%r3038+16260];
	add.s32 	%r3407, %r3382, %r3406;
	min.s32 	%r3408, %r3405, %r3407;
	st.shared.u32 	[%r3041+16224], %r3408;
	ld.shared.u32 	%r3409, [%r3041+16328];
	ld.shared.u32 	%r3410, [%r3038+16260];
	add.s32 	%r3411, %r3387, %r3410;
	min.s32 	%r3412, %r3409, %r3411;
	st.shared.u32 	[%r3041+16328], %r3412;
	ld.shared.u32 	%r3413, [%r3041+16432];
	add.s32 	%r3414, %r3391, %r3410;
	min.s32 	%r3415, %r3413, %r3414;
	st.shared.u32 	[%r3041+16432], %r3415;
	bar.sync 	0;
	ld.shared.u32 	%r3416, [%r3041];
	ld.shared.u32 	%r3417, [%r3038+40];
	ld.shared.u32 	%r3418, [%r3057+3120];
	add.s32 	%r3419, %r3418, %r3417;
	min.s32 	%r3420, %r3416, %r3419;
	st.shared.u32 	[%r3041], %r3420;
	ld.shared.u32 	%r3421, [%r3041+104];
	ld.shared.u32 	%r3422, [%r3038+40];
	ld.shared.u32 	%r3423, [%r3057+3224];
	add.s32 	%r3424, %r3423, %r3422;
	min.s32 	%r3425, %r3421, %r3424;
	st.shared.u32 	[%r3041+104], %r3425;
	ld.shared.u32 	%r3426, [%r3041+208];
	ld.shared.u32 	%r3427, [%r3057+3328];
	add.s32 	%r3428, %r3427, %r3422;
	min.s32 	%r3429, %r3426, %r3428;
	st.shared.u32 	[%r3041+208], %r3429;
	ld.shared.u32 	%r3430, [%r3041+8112];
	ld.shared.u32 	%r3431, [%r3038+8152];
	add.s32 	%r3432, %r3418, %r3431;
	min.s32 	%r3433, %r3430, %r3432;
	st.shared.u32 	[%r3041+8112], %r3433;
	ld.shared.u32 	%r3434, [%r3041+8216];
	ld.shared.u32 	%r3435, [%r3038+8152];
	add.s32 	%r3436, %r3423, %r3435;
	min.s32 	%r3437, %r3434, %r3436;
	st.shared.u32 	[%r3041+8216], %r3437;
	ld.shared.u32 	%r3438, [%r3041+8320];
	add.s32 	%r3439, %r3427, %r3435;
	min.s32 	%r3440, %r3438, %r3439;
	st.shared.u32 	[%r3041+8320], %r3440;
	ld.shared.u32 	%r3441, [%r3041+16224];
	ld.shared.u32 	%r3442, [%r3038+16264];
	add.s32 	%r3443, %r3418, %r3442;
	min.s32 	%r3444, %r3441, %r3443;
	st.shared.u32 	[%r3041+16224], %r3444;
	ld.shared.u32 	%r3445, [%r3041+16328];
	ld.shared.u32 	%r3446, [%r3038+16264];
	add.s32 	%r3447, %r3423, %r3446;
	min.s32 	%r3448, %r3445, %r3447;
	st.shared.u32 	[%r3041+16328], %r3448;
	ld.shared.u32 	%r3449, [%r3041+16432];
	add.s32 	%r3450, %r3427, %r3446;
	min.s32 	%r3451, %r3449, %r3450;
	st.shared.u32 	[%r3041+16432], %r3451;
	bar.sync 	0;
	ld.shared.u32 	%r3452, [%r3041];
	ld.shared.u32 	%r3453, [%r3038+44];
	ld.shared.u32 	%r3454, [%r3057+3432];
	add.s32 	%r3455, %r3454, %r3453;
	min.s32 	%r3456, %r3452, %r3455;
	st.shared.u32 	[%r3041], %r3456;
	ld.shared.u32 	%r3457, [%r3041+104];
	ld.shared.u32 	%r3458, [%r3038+44];
	ld.shared.u32 	%r3459, [%r3057+3536];
	add.s32 	%r3460, %r3459, %r3458;
	min.s32 	%r3461, %r3457, %r3460;
	st.shared.u32 	[%r3041+104], %r3461;
	ld.shared.u32 	%r3462, [%r3041+208];
	ld.shared.u32 	%r3463, [%r3057+3640];
	add.s32 	%r3464, %r3463, %r3458;
	min.s32 	%r3465, %r3462, %r3464;
	st.shared.u32 	[%r3041+208], %r3465;
	ld.shared.u32 	%r3466, [%r3041+8112];
	ld.shared.u32 	%r3467, [%r3038+8156];
	add.s32 	%r3468, %r3454, %r3467;
	min.s32 	%r3469, %r3466, %r3468;
	st.shared.u32 	[%r3041+8112], %r3469;
	ld.shared.u32 	%r3470, [%r3041+8216];
	ld.shared.u32 	%r3471, [%r3038+8156];
	add.s32 	%r3472, %r3459, %r3471;
	min.s32 	%r3473, %r3470, %r3472;
	st.shared.u32 	[%r3041+8216], %r3473;
	ld.shared.u32 	%r3474, [%r3041+8320];
	add.s32 	%r3475, %r3463, %r3471;
	min.s32 	%r3476, %r3474, %r3475;
	st.shared.u32 	[%r3041+8320], %r3476;
	ld.shared.u32 	%r3477, [%r3041+16224];
	ld.shared.u32 	%r3478, [%r3038+16268];
	add.s32 	%r3479, %r3454, %r3478;
	min.s32 	%r3480, %r3477, %r3479;
	st.shared.u32 	[%r3041+16224], %r3480;
	ld.shared.u32 	%r3481, [%r3041+16328];
	ld.shared.u32 	%r3482, [%r3038+16268];
	add.s32 	%r3483, %r3459, %r3482;
	min.s32 	%r3484, %r3481, %r3483;
	st.shared.u32 	[%r3041+16328], %r3484;
	ld.shared.u32 	%r3485, [%r3041+16432];
	add.s32 	%r3486, %r3463, %r3482;
	min.s32 	%r3487, %r3485, %r3486;
	st.shared.u32 	[%r3041+16432], %r3487;
	bar.sync 	0;
	ld.shared.u32 	%r3488, [%r3041];
	ld.shared.u32 	%r3489, [%r3038+48];
	ld.shared.u32 	%r3490, [%r3057+3744];
	add.s32 	%r3491, %r3490, %r3489;
	min.s32 	%r3492, %r3488, %r3491;
	st.shared.u32 	[%r3041], %r3492;
	ld.shared.u32 	%r3493, [%r3041+104];
	ld.shared.u32 	%r3494, [%r3038+48];
	ld.shared.u32 	%r3495, [%r3057+3848];
	add.s32 	%r3496, %r3495, %r3494;
	min.s32 	%r3497, %r3493, %r3496;
	st.shared.u32 	[%r3041+104], %r3497;
	ld.shared.u32 	%r3498, [%r3041+208];
	ld.shared.u32 	%r3499, [%r3057+3952];
	add.s32 	%r3500, %r3499, %r3494;
	min.s32 	%r3501, %r3498, %r3500;
	st.shared.u32 	[%r3041+208], %r3501;
	ld.shared.u32 	%r3502, [%r3041+8112];
	ld.shared.u32 	%r3503, [%r3038+8160];
	add.s32 	%r3504, %r3490, %r3503;
	min.s32 	%r3505, %r3502, %r3504;
	st.shared.u32 	[%r3041+8112], %r3505;
	ld.shared.u32 	%r3506, [%r3041+8216];
	ld.shared.u32 	%r3507, [%r3038+8160];
	add.s32 	%r3508, %r3495, %r3507;
	min.s32 	%r3509, %r3506, %r3508;
	st.shared.u32 	[%r3041+8216], %r3509;
	ld.shared.u32 	%r3510, [%r3041+8320];
	add.s32 	%r3511, %r3499, %r3507;
	min.s32 	%r3512, %r3510, %r3511;
	st.shared.u32 	[%r3041+8320], %r3512;
	ld.shared.u32 	%r3513, [%r3041+16224];
	ld.shared.u32 	%r3514, [%r3038+16272];
	add.s32 	%r3515, %r3490, %r3514;
	min.s32 	%r3516, %r3513, %r3515;
	st.shared.u32 	[%r3041+16224], %r3516;
	ld.shared.u32 	%r3517, [%r3041+16328];
	ld.shared.u32 	%r3518, [%r3038+16272];
	add.s32 	%r3519, %r3495, %r3518;
	min.s32 	%r3520, %r3517, %r3519;
	st.shared.u32 	[%r3041+16328], %r3520;
	ld.shared.u32 	%r3521, [%r3041+16432];
	add.s32 	%r3522, %r3499, %r3518;
	min.s32 	%r3523, %r3521, %r3522;
	st.shared.u32 	[%r3041+16432], %r3523;
	bar.sync 	0;
	ld.shared.u32 	%r3524, [%r3041];
	ld.shared.u32 	%r3525, [%r3038+52];
	ld.shared.u32 	%r3526, [%r3057+4056];
	add.s32 	%r3527, %r3526, %r3525;
	min.s32 	%r3528, %r3524, %r3527;
	st.shared.u32 	[%r3041], %r3528;
	ld.shared.u32 	%r3529, [%r3041+104];
	ld.shared.u32 	%r3530, [%r3038+52];
	ld.shared.u32 	%r3531, [%r3057+4160];
	add.s32 	%r3532, %r3531, %r3530;
	min.s32 	%r3533, %r3529, %r3532;
	st.shared.u32 	[%r3041+104], %r3533;
	ld.shared.u32 	%r3534, [%r3041+208];
	ld.shared.u32 	%r3535, [%r3057+4264];
	add.s32 	%r3536, %r3535, %r3530;
	min.s32 	%r3537, %r3534, %r3536;
	st.shared.u32 	[%r3041+208], %r3537;
	ld.shared.u32 	%r3538, [%r3041+8112];
	ld.shared.u32 	%r3539, [%r3038+8164];
	add.s32 	%r3540, %r3526, %r3539;
	min.s32 	%r3541, %r3538, %r3540;
	st.shared.u32 	[%r3041+8112], %r3541;
	ld.shared.u32 	%r3542, [%r3041+8216];
	ld.shared.u32 	%r3543, [%r3038+8164];
	add.s32 	%r3544, %r3531, %r3543;
	min.s32 	%r3545, %r3542, %r3544;
	st.shared.u32 	[%r3041+8216], %r3545;
	ld.shared.u32 	%r3546, [%r3041+8320];
	add.s32 	%r3547, %r3535, %r3543;
	min.s32 	%r3548, %r3546, %r3547;
	st.shared.u32 	[%r3041+8320], %r3548;
	ld.shared.u32 	%r3549, [%r3041+16224];
	ld.shared.u32 	%r3550, [%r3038+16276];
	add.s32 	%r3551, %r3526, %r3550;
	min.s32 	%r3552, %r3549, %r3551;
	st.shared.u32 	[%r3041+16224], %r3552;
	ld.shared.u32 	%r3553, [%r3041+16328];
	ld.shared.u32 	%r3554, [%r3038+16276];
	add.s32 	%r3555, %r3531, %r3554;
	min.s32 	%r3556, %r3553, %r3555;
	st.shared.u32 	[%r3041+16328], %r3556;
	ld.shared.u32 	%r3557, [%r3041+16432];
	add.s32 	%r3558, %r3535, %r3554;
	min.s32 	%r3559, %r3557, %r3558;
	st.shared.u32 	[%r3041+16432], %r3559;
	bar.sync 	0;
	ld.shared.u32 	%r3560, [%r3041];
	ld.shared.u32 	%r3561, [%r3038+56];
	ld.shared.u32 	%r3562, [%r3057+4368];
	add.s32 	%r3563, %r3562, %r3561;
	min.s32 	%r3564, %r3560, %r3563;
	st.shared.u32 	[%r3041], %r3564;
	ld.shared.u32 	%r3565, [%r3041+104];
	ld.shared.u32 	%r3566, [%r3038+56];
	ld.shared.u32 	%r3567, [%r3057+4472];
	add.s32 	%r3568, %r3567, %r3566;
	min.s32 	%r3569, %r3565, %r3568;
	st.shared.u32 	[%r3041+104], %r3569;
	ld.shared.u32 	%r3570, [%r3041+208];
	ld.shared.u32 	%r3571, [%r3057+4576];
	add.s32 	%r3572, %r3571, %r3566;
	min.s32 	%r3573, %r3570, %r3572;
	st.shared.u32 	[%r3041+208], %r3573;
	ld.shared.u32 	%r3574, [%r3041+8112];
	ld.shared.u32 	%r3575, [%r3038+8168];
	add.s32 	%r3576, %r3562, %r3575;
	min.s32 	%r3577, %r3574, %r3576;
	st.shared.u32 	[%r3041+8112], %r3577;
	ld.shared.u32 	%r3578, [%r3041+8216];
	ld.shared.u32 	%r3579, [%r3038+8168];
	add.s32 	%r3580, %r3567, %r3579;
	min.s32 	%r3581, %r3578, %r3580;
	st.shared.u32 	[%r3041+8216], %r3581;
	ld.shared.u32 	%r3582, [%r3041+8320];
	add.s32 	%r3583, %r3571, %r3579;
	min.s32 	%r3584, %r3582, %r3583;
	st.shared.u32 	[%r3041+8320], %r3584;
	ld.shared.u32 	%r3585, [%r3041+16224];
	ld.shared.u32 	%r3586, [%r3038+16280];
	add.s32 	%r3587, %r3562, %r3586;
	min.s32 	%r3588, %r3585, %r3587;
	st.shared.u32 	[%r3041+16224], %r3588;
	ld.shared.u32 	%r3589, [%r3041+16328];
	ld.shared.u32 	%r3590, [%r3038+16280];
	add.s32 	%r3591, %r3567, %r3590;
	min.s32 	%r3592, %r3589, %r3591;
	st.shared.u32 	[%r3041+16328], %r3592;
	ld.shared.u32 	%r3593, [%r3041+16432];
	add.s32 	%r3594, %r3571, %r3590;
	min.s32 	%r3595, %r3593, %r3594;
	st.shared.u32 	[%r3041+16432], %r3595;
	bar.sync 	0;
	ld.shared.u32 	%r3596, [%r3041];
	ld.shared.u32 	%r3597, [%r3038+60];
	ld.shared.u32 	%r3598, [%r3057+4680];
	add.s32 	%r3599, %r3598, %r3597;
	min.s32 	%r3600, %r3596, %r3599;
	st.shared.u32 	[%r3041], %r3600;
	ld.shared.u32 	%r3601, [%r3041+104];
	ld.shared.u32 	%r3602, [%r3038+60];
	ld.shared.u32 	%r3603, [%r3057+4784];
	add.s32 	%r3604, %r3603, %r3602;
	min.s32 	%r3605, %r3601, %r3604;
	st.shared.u32 	[%r3041+104], %r3605;
	ld.shared.u32 	%r3606, [%r3041+208];
	ld.shared.u32 	%r3607, [%r3057+4888];
	add.s32 	%r3608, %r3607, %r3602;
	min.s32 	%r3609, %r3606, %r3608;
	st.shared.u32 	[%r3041+208], %r3609;
	ld.shared.u32 	%r3610, [%r3041+8112];
	ld.shared.u32 	%r3611, [%r3038+8172];
	add.s32 	%r3612, %r3598, %r3611;
	min.s32 	%r3613, %r3610, %r3612;
	st.shared.u32 	[%r3041+8112], %r3613;
	ld.shared.u32 	%r3614, [%r3041+8216];
	ld.shared.u32 	%r3615, [%r3038+8172];
	add.s32 	%r3616, %r3603, %r3615;
	min.s32 	%r3617, %r3614, %r3616;
	st.shared.u32 	[%r3041+8216], %r3617;
	ld.shared.u32 	%r3618, [%r3041+8320];
	add.s32 	%r3619, %r3607, %r3615;
	min.s32 	%r3620, %r3618, %r3619;
	st.shared.u32 	[%r3041+8320], %r3620;
	ld.shared.u32 	%r3621, [%r3041+16224];
	ld.shared.u32 	%r3622, [%r3038+16284];
	add.s32 	%r3623, %r3598, %r3622;
	min.s32 	%r3624, %r3621, %r3623;
	st.shared.u32 	[%r3041+16224], %r3624;
	ld.shared.u32 	%r3625, [%r3041+16328];
	ld.shared.u32 	%r3626, [%r3038+16284];
	add.s32 	%r3627, %r3603, %r3626;
	min.s32 	%r3628, %r3625, %r3627;
	st.shared.u32 	[%r3041+16328], %r3628;
	ld.shared.u32 	%r3629, [%r3041+16432];
	add.s32 	%r3630, %r3607, %r3626;
	min.s32 	%r3631, %r3629, %r3630;
	st.shared.u32 	[%r3041+16432], %r3631;
	bar.sync 	0;
	ld.shared.u32 	%r3632, [%r3041];
	ld.shared.u32 	%r3633, [%r3038+64];
	ld.shared.u32 	%r3634, [%r3057+4992];
	add.s32 	%r3635, %r3634, %r3633;
	min.s32 	%r3636, %r3632, %r3635;
	st.shared.u32 	[%r3041], %r3636;
	ld.shared.u32 	%r3637, [%r3041+104];
	ld.shared.u32 	%r3638, [%r3038+64];
	ld.shared.u32 	%r3639, [%r3057+5096];
	add.s32 	%r3640, %r3639, %r3638;
	min.s32 	%r3641, %r3637, %r3640;
	st.shared.u32 	[%r3041+104], %r3641;
	ld.shared.u32 	%r3642, [%r3041+208];
	ld.shared.u32 	%r3643, [%r3057+5200];
	add.s32 	%r3644, %r3643, %r3638;
	min.s32 	%r3645, %r3642, %r3644;
	st.shared.u32 	[%r3041+208], %r3645;
	ld.shared.u32 	%r3646, [%r3041+8112];
	ld.shared.u32 	%r3647, [%r3038+8176];
	add.s32 	%r3648, %r3634, %r3647;
	min.s32 	%r3649, %r3646, %r3648;
	st.shared.u32 	[%r3041+8112], %r3649;
	ld.shared.u32 	%r3650, [%r3041+8216];
	ld.shared.u32 	%r3651, [%r3038+8176];
	add.s32 	%r3652, %r3639, %r3651;
	min.s32 	%r3653, %r3650, %r3652;
	st.shared.u32 	[%r3041+8216], %r3653;
	ld.shared.u32 	%r3654, [%r3041+8320];
	add.s32 	%r3655, %r3643, %r3651;
	min.s32 	%r3656, %r3654, %r3655;
	st.shared.u32 	[%r3041+8320], %r3656;
	ld.shared.u32 	%r3657, [%r3041+16224];
	ld.shared.u32 	%r3658, [%r3038+16288];
	add.s32 	%r3659, %r3634, %r3658;
	min.s32 	%r3660, %r3657, %r3659;
	st.shared.u32 	[%r3041+16224], %r3660;
	ld.shared.u32 	%r3661, [%r3041+16328];
	ld.shared.u32 	%r3662, [%r3038+16288];
	add.s32 	%r3663, %r3639, %r3662;
	min.s32 	%r3664, %r3661, %r3663;
	st.shared.u32 	[%r3041+16328], %r3664;
	ld.shared.u32 	%r3665, [%r3041+16432];
	add.s32 	%r3666, %r3643, %r3662;
	min.s32 	%r3667, %r3665, %r3666;
	st.shared.u32 	[%r3041+16432], %r3667;
	bar.sync 	0;
	ld.shared.u32 	%r3668, [%r3041];
	ld.shared.u32 	%r3669, [%r3038+68];
	ld.shared.u32 	%r3670, [%r3057+5304];
	add.s32 	%r3671, %r3670, %r3669;
	min.s32 	%r3672, %r3668, %r3671;
	st.shared.u32 	[%r3041], %r3672;
	ld.shared.u32 	%r3673, [%r3041+104];
	ld.shared.u32 	%r3674, [%r3038+68];
	ld.shared.u32 	%r3675, [%r3057+5408];
	add.s32 	%r3676, %r3675, %r3674;
	min.s32 	%r3677, %r3673, %r3676;
	st.shared.u32 	[%r3041+104], %r3677;
	ld.shared.u32 	%r3678, [%r3041+208];
	ld.shared.u32 	%r3679, [%r3057+5512];
	add.s32 	%r3680, %r3679, %r3674;
	min.s32 	%r3681, %r3678, %r3680;
	st.shared.u32 	[%r3041+208], %r3681;
	ld.shared.u32 	%r3682, [%r3041+8112];
	ld.shared.u32 	%r3683, [%r3038+8180];
	add.s32 	%r3684, %r3670, %r3683;
	min.s32 	%r3685, %r3682, %r3684;
	st.shared.u32 	[%r3041+8112], %r3685;
	ld.shared.u32 	%r3686, [%r3041+8216];
	ld.shared.u32 	%r3687, [%r3038+8180];
	add.s32 	%r3688, %r3675, %r3687;
	min.s32 	%r3689, %r3686, %r3688;
	st.shared.u32 	[%r3041+8216], %r3689;
	ld.shared.u32 	%r3690, [%r3041+8320];
	add.s32 	%r3691, %r3679, %r3687;
	min.s32 	%r3692, %r3690, %r3691;
	st.shared.u32 	[%r3041+8320], %r3692;
	ld.shared.u32 	%r3693, [%r3041+16224];
	ld.shared.u32 	%r3694, [%r3038+16292];
	add.s32 	%r3695, %r3670, %r3694;
	min.s32 	%r3696, %r3693, %r3695;
	st.shared.u32 	[%r3041+16224], %r3696;
	ld.shared.u32 	%r3697, [%r3041+16328];
	ld.shared.u32 	%r3698, [%r3038+16292];
	add.s32 	%r3699, %r3675, %r3698;
	min.s32 	%r3700, %r3697, %r3699;
	st.shared.u32 	[%r3041+16328], %r3700;
	ld.shared.u32 	%r3701, [%r3041+16432];
	add.s32 	%r3702, %r3679, %r3698;
	min.s32 	%r3703, %r3701, %r3702;
	st.shared.u32 	[%r3041+16432], %r3703;
	bar.sync 	0;
	ld.shared.u32 	%r3704, [%r3041];
	ld.shared.u32 	%r3705, [%r3038+72];
	ld.shared.u32 	%r3706, [%r3057+5616];
	add.s32 	%r3707, %r3706, %r3705;
	min.s32 	%r3708, %r3704, %r3707;
	st.shared.u32 	[%r3041], %r3708;
	ld.shared.u32 	%r3709, [%r3041+104];
	ld.shared.u32 	%r3710, [%r3038+72];
	ld.shared.u32 	%r3711, [%r3057+5720];
	add.s32 	%r3712, %r3711, %r3710;
	min.s32 	%r3713, %r3709, %r3712;
	st.shared.u32 	[%r3041+104], %r3713;
	ld.shared.u32 	%r3714, [%r3041+208];
	ld.shared.u32 	%r3715, [%r3057+5824];
	add.s32 	%r3716, %r3715, %r3710;
	min.s32 	%r3717, %r3714, %r3716;
	st.shared.u32 	[%r3041+208], %r3717;
	ld.shared.u32 	%r3718, [%r3041+8112];
	ld.shared.u32 	%r3719, [%r3038+8184];
	add.s32 	%r3720, %r3706, %r3719;
	min.s32 	%r3721, %r3718, %r3720;
	st.shared.u32 	[%r3041+8112], %r3721;
	ld.shared.u32 	%r3722, [%r3041+8216];
	ld.shared.u32 	%r3723, [%r3038+8184];
	add.s32 	%r3724, %r3711, %r3723;
	min.s32 	%r3725, %r3722, %r3724;
	st.shared.u32 	[%r3041+8216], %r3725;
	ld.shared.u32 	%r3726, [%r3041+8320];
	add.s32 	%r3727, %r3715, %r3723;
	min.s32 	%r3728, %r3726, %r3727;
	st.shared.u32 	[%r3041+8320], %r3728;
	ld.shared.u32 	%r3729, [%r3041+16224];
	ld.shared.u32 	%r3730, [%r3038+16296];
	add.s32 	%r3731, %r3706, %r3730;
	min.s32 	%r3732, %r3729, %r3731;
	st.shared.u32 	[%r3041+16224], %r3732;
	ld.shared.u32 	%r3733, [%r3041+16328];
	ld.shared.u32 	%r3734, [%r3038+16296];
	add.s32 	%r3735, %r3711, %r3734;
	min.s32 	%r3736, %r3733, %r3735;
	st.shared.u32 	[%r3041+16328], %r3736;
	ld.shared.u32 	%r3737, [%r3041+16432];
	add.s32 	%r3738, %r3715, %r3734;
	min.s32 	%r3739, %r3737, %r3738;
	st.shared.u32 	[%r3041+16432], %r3739;
	bar.sync 	0;
	ld.shared.u32 	%r3740, [%r3041];
	ld.shared.u32 	%r3741, [%r3038+76];
	ld.shared.u32 	%r3742, [%r3057+5928];
	add.s32 	%r3743, %r3742, %r3741;
	min.s32 	%r3744, %r3740, %r3743;
	st.shared.u32 	[%r3041], %r3744;
	ld.shared.u32 	%r3745, [%r3041+104];
	ld.shared.u32 	%r3746, [%r3038+76];
	ld.shared.u32 	%r3747, [%r3057+6032];
	add.s32 	%r3748, %r3747, %r3746;
	min.s32 	%r3749, %r3745, %r3748;
	st.shared.u32 	[%r3041+104], %r3749;
	ld.shared.u32 	%r3750, [%r3041+208];
	ld.shared.u32 	%r3751, [%r3057+6136];
	add.s32 	%r3752, %r3751, %r3746;
	min.s32 	%r3753, %r3750, %r3752;
	st.shared.u32 	[%r3041+208], %r3753;
	ld.shared.u32 	%r3754, [%r3041+8112];
	ld.shared.u32 	%r3755, [%r3038+8188];
	add.s32 	%r3756, %r3742, %r3755;
	min.s32 	%r3757, %r3754, %r3756;
	st.shared.u32 	[%r3041+8112], %r3757;
	ld.shared.u32 	%r3758, [%r3041+8216];
	ld.shared.u32 	%r3759, [%r3038+8188];
	add.s32 	%r3760, %r3747, %r3759;
	min.s32 	%r3761, %r3758, %r3760;
	st.shared.u32 	[%r3041+8216], %r3761;
	ld.shared.u32 	%r3762, [%r3041+8320];
	add.s32 	%r3763, %r3751, %r3759;
	min.s32 	%r3764, %r3762, %r3763;
	st.shared.u32 	[%r3041+8320], %r3764;
	ld.shared.u32 	%r3765, [%r3041+16224];
	ld.shared.u32 	%r3766, [%r3038+16300];
	add.s32 	%r3767, %r3742, %r3766;
	min.s32 	%r3768, %r3765, %r3767;
	st.shared.u32 	[%r3041+16224], %r3768;
	ld.shared.u32 	%r3769, [%r3041+16328];
	ld.shared.u32 	%r3770, [%r3038+16300];
	add.s32 	%r3771, %r3747, %r3770;
	min.s32 	%r3772, %r3769, %r3771;
	st.shared.u32 	[%r3041+16328], %r3772;
	ld.shared.u32 	%r3773, [%r3041+16432];
	add.s32 	%r3774, %r3751, %r3770;
	min.s32 	%r3775, %r3773, %r3774;
	st.shared.u32 	[%r3041+16432], %r3775;
	bar.sync 	0;
	ld.shared.u32 	%r3776, [%r3041];
	ld.shared.u32 	%r3777, [%r3038+80];
	ld.shared.u32 	%r3778, [%r3057+6240];
	add.s32 	%r3779, %r3778, %r3777;
	min.s32 	%r3780, %r3776, %r3779;
	st.shared.u32 	[%r3041], %r3780;
	ld.shared.u32 	%r3781, [%r3041+104];
	ld.shared.u32 	%r3782, [%r3038+80];
	ld.shared.u32 	%r3783, [%r3057+6344];
	add.s32 	%r3784, %r3783, %r3782;
	min.s32 	%r3785, %r3781, %r3784;
	st.shared.u32 	[%r3041+104], %r3785;
	ld.shared.u32 	%r3786, [%r3041+208];
	ld.shared.u32 	%r3787, [%r3057+6448];
	add.s32 	%r3788, %r3787, %r3782;
	min.s32 	%r3789, %r3786, %r3788;
	st.shared.u32 	[%r3041+208], %r3789;
	ld.shared.u32 	%r3790, [%r3041+8112];
	ld.shared.u32 	%r3791, [%r3038+8192];
	add.s32 	%r3792, %r3778, %r3791;
	min.s32 	%r3793, %r3790, %r3792;
	st.shared.u32 	[%r3041+8112], %r3793;
	ld.shared.u32 	%r3794, [%r3041+8216];
	ld.shared.u32 	%r3795, [%r3038+8192];
	add.s32 	%r3796, %r3783, %r3795;
	min.s32 	%r3797, %r3794, %r3796;
	st.shared.u32 	[%r3041+8216], %r3797;
	ld.shared.u32 	%r3798, [%r3041+8320];
	add.s32 	%r3799, %r3787, %r3795;
	min.s32 	%r3800, %r3798, %r3799;
	st.shared.u32 	[%r3041+8320], %r3800;
	ld.shared.u32 	%r3801, [%r3041+16224];
	ld.shared.u32 	%r3802, [%r3038+16304];
	add.s32 	%r3803, %r3778, %r3802;
	min.s32 	%r3804, %r3801, %r3803;
	st.shared.u32 	[%r3041+16224], %r3804;
	ld.shared.u32 	%r3805, [%r3041+16328];
	ld.shared.u32 	%r3806, [%r3038+16304];
	add.s32 	%r3807, %r3783, %r3806;
	min.s32 	%r3808, %r3805, %r3807;
	st.shared.u32 	[%r3041+16328], %r3808;
	ld.shared.u32 	%r3809, [%r3041+16432];
	add.s32 	%r3810, %r3787, %r3806;
	min.s32 	%r3811, %r3809, %r3810;
	st.shared.u32 	[%r3041+16432], %r3811;
	bar.sync 	0;
	ld.shared.u32 	%r3812, [%r3041];
	ld.shared.u32 	%r3813, [%r3038+84];
	ld.shared.u32 	%r3814, [%r3057+6552];
	add.s32 	%r3815, %r3814, %r3813;
	min.s32 	%r3816, %r3812, %r3815;
	st.shared.u32 	[%r3041], %r3816;
	ld.shared.u32 	%r3817, [%r3041+104];
	ld.shared.u32 	%r3818, [%r3038+84];
	ld.shared.u32 	%r3819, [%r3057+6656];
	add.s32 	%r3820, %r3819, %r3818;
	min.s32 	%r3821, %r3817, %r3820;
	st.shared.u32 	[%r3041+104], %r3821;
	ld.shared.u32 	%r3822, [%r3041+208];
	ld.shared.u32 	%r3823, [%r3057+6760];
	add.s32 	%r3824, %r3823, %r3818;
	min.s32 	%r3825, %r3822, %r3824;
	st.shared.u32 	[%r3041+208], %r3825;
	ld.shared.u32 	%r3826, [%r3041+8112];
	ld.shared.u32 	%r3827, [%r3038+8196];
	add.s32 	%r3828, %r3814, %r3827;
	min.s32 	%r3829, %r3826, %r3828;
	st.shared.u32 	[%r3041+8112], %r3829;
	ld.shared.u32 	%r3830, [%r3041+8216];
	ld.shared.u32 	%r3831, [%r3038+8196];
	add.s32 	%r3832, %r3819, %r3831;
	min.s32 	%r3833, %r3830, %r3832;
	st.shared.u32 	[%r3041+8216], %r3833;
	ld.shared.u32 	%r3834, [%r3041+8320];
	add.s32 	%r3835, %r3823, %r3831;
	min.s32 	%r3836, %r3834, %r3835;
	st.shared.u32 	[%r3041+8320], %r3836;
	ld.shared.u32 	%r3837, [%r3041+16224];
	ld.shared.u32 	%r3838, [%r3038+16308];
	add.s32 	%r3839, %r3814, %r3838;
	min.s32 	%r3840, %r3837, %r3839;
	st.shared.u32 	[%r3041+16224], %r3840;
	ld.shared.u32 	%r3841, [%r3041+16328];
	ld.shared.u32 	%r3842, [%r3038+16308];
	add.s32 	%r3843, %r3819, %r3842;
	min.s32 	%r3844, %r3841, %r3843;
	st.shared.u32 	[%r3041+16328], %r3844;
	ld.shared.u32 	%r3845, [%r3041+16432];
	add.s32 	%r3846, %r3823, %r3842;
	min.s32 	%r3847, %r3845, %r3846;
	st.shared.u32 	[%r3041+16432], %r3847;
	bar.sync 	0;
	ld.shared.u32 	%r3848, [%r3041];
	ld.shared.u32 	%r3849, [%r3038+88];
	ld.shared.u32 	%r3850, [%r3057+6864];
	add.s32 	%r3851, %r3850, %r3849;
	min.s32 	%r3852, %r3848, %r3851;
	st.shared.u32 	[%r3041], %r3852;
	ld.shared.u32 	%r3853, [%r3041+104];
	ld.shared.u32 	%r3854, [%r3038+88];
	ld.shared.u32 	%r3855, [%r3057+6968];
	add.s32 	%r3856, %r3855, %r3854;
	min.s32 	%r3857, %r3853, %r3856;
	st.shared.u32 	[%r3041+104], %r3857;
	ld.shared.u32 	%r3858, [%r3041+208];
	ld.shared.u32 	%r3859, [%r3057+7072];
	add.s32 	%r3860, %r3859, %r3854;
	min.s32 	%r3861, %r3858, %r3860;
	st.shared.u32 	[%r3041+208], %r3861;
	ld.shared.u32 	%r3862, [%r3041+8112];
	ld.shared.u32 	%r3863, [%r3038+8200];
	add.s32 	%r3864, %r3850, %r3863;
	min.s32 	%r3865, %r3862, %r3864;
	st.shared.u32 	[%r3041+8112], %r3865;
	ld.shared.u32 	%r3866, [%r3041+8216];
	ld.shared.u32 	%r3867, [%r3038+8200];
	add.s32 	%r3868, %r3855, %r3867;
	min.s32 	%r3869, %r3866, %r3868;
	st.shared.u32 	[%r3041+8216], %r3869;
	ld.shared.u32 	%r3870, [%r3041+8320];
	add.s32 	%r3871, %r3859, %r3867;
	min.s32 	%r3872, %r3870, %r3871;
	st.shared.u32 	[%r3041+8320], %r3872;
	ld.shared.u32 	%r3873, [%r3041+16224];
	ld.shared.u32 	%r3874, [%r3038+16312];
	add.s32 	%r3875, %r3850, %r3874;
	min.s32 	%r3876, %r3873, %r3875;
	st.shared.u32 	[%r3041+16224], %r3876;
	ld.shared.u32 	%r3877, [%r3041+16328];
	ld.shared.u32 	%r3878, [%r3038+16312];
	add.s32 	%r3879, %r3855, %r3878;
	min.s32 	%r3880, %r3877, %r3879;
	st.shared.u32 	[%r3041+16328], %r3880;
	ld.shared.u32 	%r3881, [%r3041+16432];
	add.s32 	%r3882, %r3859, %r3878;
	min.s32 	%r3883, %r3881, %r3882;
	st.shared.u32 	[%r3041+16432], %r3883;
	bar.sync 	0;
	ld.shared.u32 	%r3884, [%r3041];
	ld.shared.u32 	%r3885, [%r3038+92];
	ld.shared.u32 	%r3886, [%r3057+7176];
	add.s32 	%r3887, %r3886, %r3885;
	min.s32 	%r3888, %r3884, %r3887;
	st.shared.u32 	[%r3041], %r3888;
	ld.shared.u32 	%r3889, [%r3041+104];
	ld.shared.u32 	%r3890, [%r3038+92];
	ld.shared.u32 	%r3891, [%r3057+7280];
	add.s32 	%r3892, %r3891, %r3890;
	min.s32 	%r3893, %r3889, %r3892;
	st.shared.u32 	[%r3041+104], %r3893;
	ld.shared.u32 	%r3894, [%r3041+208];
	ld.shared.u32 	%r3895, [%r3057+7384];
	add.s32 	%r3896, %r3895, %r3890;
	min.s32 	%r3897, %r3894, %r3896;
	st.shared.u32 	[%r3041+208], %r3897;
	ld.shared.u32 	%r3898, [%r3041+8112];
	ld.shared.u32 	%r3899, [%r3038+8204];
	add.s32 	%r3900, %r3886, %r3899;
	min.s32 	%r3901, %r3898, %r3900;
	st.shared.u32 	[%r3041+8112], %r3901;
	ld.shared.u32 	%r3902, [%r3041+8216];
	ld.shared.u32 	%r3903, [%r3038+8204];
	add.s32 	%r3904, %r3891, %r3903;
	min.s32 	%r3905, %r3902, %r3904;
	st.shared.u32 	[%r3041+8216], %r3905;
	ld.shared.u32 	%r3906, [%r3041+8320];
	add.s32 	%r3907, %r3895, %r3903;
	min.s32 	%r3908, %r3906, %r3907;
	st.shared.u32 	[%r3041+8320], %r3908;
	ld.shared.u32 	%r3909, [%r3041+16224];
	ld.shared.u32 	%r3910, [%r3038+16316];
	add.s32 	%r3911, %r3886, %r3910;
	min.s32 	%r3912, %r3909, %r3911;
	st.shared.u32 	[%r3041+16224], %r3912;
	ld.shared.u32 	%r3913, [%r3041+16328];
	ld.shared.u32 	%r3914, [%r3038+16316];
	add.s32 	%r3915, %r3891, %r3914;
	min.s32 	%r3916, %r3913, %r3915;
	st.shared.u32 	[%r3041+16328], %r3916;
	ld.shared.u32 	%r3917, [%r3041+16432];
	add.s32 	%r3918, %r3895, %r3914;
	min.s32 	%r3919, %r3917, %r3918;
	st.shared.u32 	[%r3041+16432], %r3919;
	bar.sync 	0;
	ld.shared.u32 	%r3920, [%r3041];
	ld.shared.u32 	%r3921, [%r3038+96];
	ld.shared.u32 	%r3922, [%r3057+7488];
	add.s32 	%r3923, %r3922, %r3921;
	min.s32 	%r3924, %r3920, %r3923;
	st.shared.u32 	[%r3041], %r3924;
	ld.shared.u32 	%r3925, [%r3041+104];
	ld.shared.u32 	%r3926, [%r3038+96];
	ld.shared.u32 	%r3927, [%r3057+7592];
	add.s32 	%r3928, %r3927, %r3926;
	min.s32 	%r3929, %r3925, %r3928;
	st.shared.u32 	[%r3041+104], %r3929;
	ld.shared.u32 	%r3930, [%r3041+208];
	ld.shared.u32 	%r3931, [%r3057+7696];
	add.s32 	%r3932, %r3931, %r3926;
	min.s32 	%r3933, %r3930, %r3932;
	st.shared.u32 	[%r3041+208], %r3933;
	ld.shared.u32 	%r3934, [%r3041+8112];
	ld.shared.u32 	%r3935, [%r3038+8208];
	add.s32 	%r3936, %r3922, %r3935;
	min.s32 	%r3937, %r3934, %r3936;
	st.shared.u32 	[%r3041+8112], %r3937;
	ld.shared.u32 	%r3938, [%r3041+8216];
	ld.shared.u32 	%r3939, [%r3038+8208];
	add.s32 	%r3940, %r3927, %r3939;
	min.s32 	%r3941, %r3938, %r3940;
	st.shared.u32 	[%r3041+8216], %r3941;
	ld.shared.u32 	%r3942, [%r3041+8320];
	add.s32 	%r3943, %r3931, %r3939;
	min.s32 	%r3944, %r3942, %r3943;
	st.shared.u32 	[%r3041+8320], %r3944;
	ld.shared.u32 	%r3945, [%r3041+16224];
	ld.shared.u32 	%r3946, [%r3038+16320];
	add.s32 	%r3947, %r3922, %r3946;
	min.s32 	%r3948, %r3945, %r3947;
	st.shared.u32 	[%r3041+16224], %r3948;
	ld.shared.u32 	%r3949, [%r3041+16328];
	ld.shared.u32 	%r3950, [%r3038+16320];
	add.s32 	%r3951, %r3927, %r3950;
	min.s32 	%r3952, %r3949, %r3951;
	st.shared.u32 	[%r3041+16328], %r3952;
	ld.shared.u32 	%r3953, [%r3041+16432];
	add.s32 	%r3954, %r3931, %r3950;
	min.s32 	%r3955, %r3953, %r3954;
	st.shared.u32 	[%r3041+16432], %r3955;
	bar.sync 	0;
	ld.shared.u32 	%r3956, [%r3041];
	ld.shared.u32 	%r3957, [%r3038+100];
	ld.shared.u32 	%r3958, [%r3057+7800];
	add.s32 	%r3959, %r3958, %r3957;
	min.s32 	%r3960, %r3956, %r3959;
	st.shared.u32 	[%r3041], %r3960;
	ld.shared.u32 	%r3961, [%r3041+104];
	ld.shared.u32 	%r3962, [%r3038+100];
	ld.shared.u32 	%r3963, [%r3057+7904];
	add.s32 	%r3964, %r3963, %r3962;
	min.s32 	%r3965, %r3961, %r3964;
	st.shared.u32 	[%r3041+104], %r3965;
	ld.shared.u32 	%r3966, [%r3041+208];
	ld.shared.u32 	%r3967, [%r3057+8008];
	add.s32 	%r3968, %r3967, %r3962;
	min.s32 	%r3969, %r3966, %r3968;
	st.shared.u32 	[%r3041+208], %r3969;
	ld.shared.u32 	%r3970, [%r3041+8112];
	ld.shared.u32 	%r3971, [%r3038+8212];
	add.s32 	%r3972, %r3958, %r3971;
	min.s32 	%r3973, %r3970, %r3972;
	st.shared.u32 	[%r3041+8112], %r3973;
	ld.shared.u32 	%r3974, [%r3041+8216];
	ld.shared.u32 	%r3975, [%r3038+8212];
	add.s32 	%r3976, %r3963, %r3975;
	min.s32 	%r3977, %r3974, %r3976;
	st.shared.u32 	[%r3041+8216], %r3977;
	ld.shared.u32 	%r3978, [%r3041+8320];
	add.s32 	%r3979, %r3967, %r3975;
	min.s32 	%r3980, %r3978, %r3979;
	st.shared.u32 	[%r3041+8320], %r3980;
	ld.shared.u32 	%r3981, [%r3041+16224];
	ld.shared.u32 	%r3982, [%r3038+16324];
	add.s32 	%r3983, %r3958, %r3982;
	min.s32 	%r3984, %r3981, %r3983;
	st.shared.u32 	[%r3041+16224], %r3984;
	ld.shared.u32 	%r3985, [%r3041+16328];
	ld.shared.u32 	%r3986, [%r3038+16324];
	add.s32 	%r3987, %r3963, %r3986;
	min.s32 	%r3988, %r3985, %r3987;
	st.shared.u32 	[%r3041+16328], %r3988;
	ld.shared.u32 	%r3989, [%r3041+16432];
	add.s32 	%r3990, %r3967, %r3986;
	min.s32 	%r3991, %r3989, %r3990;
	st.shared.u32 	[%r3041+16432], %r3991;
	bar.sync 	0;
	ld.shared.u32 	%r3992, [%r3041];
	ld.shared.u32 	%r3993, [%r3038+104];
	ld.shared.u32 	%r3994, [%r3057+8112];
	add.s32 	%r3995, %r3994, %r3993;
	min.s32 	%r3996, %r3992, %r3995;
	st.shared.u32 	[%r3041], %r3996;
	ld.shared.u32 	%r3997, [%r3041+104];
	ld.shared.u32 	%r3998, [%r3038+104];
	ld.shared.u32 	%r3999, [%r3057+8216];
	add.s32 	%r4000, %r3999, %r3998;
	min.s32 	%r4001, %r3997, %r4000;
	st.shared.u32 	[%r3041+104], %r4001;
	ld.shared.u32 	%r4002, [%r3041+208];
	ld.shared.u32 	%r4003, [%r3038+104];
	ld.shared.u32 	%r4004, [%r3057+8320];
	add.s32 	%r4005, %r4004, %r4003;
	min.s32 	%r4006, %r4002, %r4005;
	st.shared.u32 	[%r3041+208], %r4006;
	ld.shared.u32 	%r4007, [%r3041+8112];
	ld.shared.u32 	%r4008, [%r3038+8216];
	add.s32 	%r4009, %r3994, %r4008;
	min.s32 	%r4010, %r4007, %r4009;
	st.shared.u32 	[%r3041+8112], %r4010;
	ld.shared.u32 	%r4011, [%r3041+8216];
	ld.shared.u32 	%r4012, [%r3038+8216];
	add.s32 	%r4013, %r3999, %r4012;
	min.s32 	%r4014, %r4011, %r4013;
	st.shared.u32 	[%r3041+8216], %r4014;
	ld.shared.u32 	%r4015, [%r3041+8320];
	ld.shared.u32 	%r4016, [%r3038+8216];
	add.s32 	%r4017, %r4004, %r4016;
	min.s32 	%r4018, %r4015, %r4017;
	st.shared.u32 	[%r3041+8320], %r4018;
	ld.shared.u32 	%r4019, [%r3041+16224];
	ld.shared.u32 	%r4020, [%r3038+16328];
	add.s32 	%r4021, %r3994, %r4020;
	min.s32 	%r4022, %r4019, %r4021;
	st.shared.u32 	[%r3041+16224], %r4022;
	ld.shared.u32 	%r4023, [%r3041+16328];
	ld.shared.u32 	%r4024, [%r3038+16328];
	add.s32 	%r4025, %r3999, %r4024;
	min.s32 	%r4026, %r4023, %r4025;
	st.shared.u32 	[%r3041+16328], %r4026;
	ld.shared.u32 	%r4027, [%r3041+16432];
	ld.shared.u32 	%r4028, [%r3038+16328];
	add.s32 	%r4029, %r4004, %r4028;
	min.s32 	%r4030, %r4027, %r4029;
	st.shared.u32 	[%r3041+16432], %r4030;
	bar.sync 	0;
	ld.shared.u32 	%r4031, [%r3041];
	ld.shared.u32 	%r4032, [%r3038+108];
	ld.shared.u32 	%r4033, [%r3057+8424];
	add.s32 	%r4034, %r4033, %r4032;
	min.s32 	%r4035, %r4031, %r4034;
	st.shared.u32 	[%r3041], %r4035;
	ld.shared.u32 	%r4036, [%r3041+104];
	ld.shared.u32 	%r4037, [%r3038+108];
	ld.shared.u32 	%r4038, [%r3057+8528];
	add.s32 	%r4039, %r4038, %r4037;
	min.s32 	%r4040, %r4036, %r4039;
	st.shared.u32 	[%r3041+104], %r4040;
	ld.shared.u32 	%r4041, [%r3041+208];
	ld.shared.u32 	%r4042, [%r3038+108];
	ld.shared.u32 	%r4043, [%r3057+8632];
	add.s32 	%r4044, %r4043, %r4042;
	min.s32 	%r4045, %r4041, %r4044;
	st.shared.u32 	[%r3041+208], %r4045;
	ld.shared.u32 	%r4046, [%r3041+8112];
	ld.shared.u32 	%r4047, [%r3038+8220];
	add.s32 	%r4048, %r4033, %r4047;
	min.s32 	%r4049, %r4046, %r4048;
	st.shared.u32 	[%r3041+8112], %r4049;
	ld.shared.u32 	%r4050, [%r3041+8216];
	ld.shared.u32 	%r4051, [%r3038+8220];
	add.s32 	%r4052, %r4038, %r4051;
	min.s32 	%r4053, %r4050, %r4052;
	st.shared.u32 	[%r3041+8216], %r4053;
	ld.shared.u32 	%r4054, [%r3041+8320];
	ld.shared.u32 	%r4055, [%r3038+8220];
	add.s32 	%r4056, %r4043, %r4055;
	min.s32 	%r4057, %r4054, %r4056;
	st.shared.u32 	[%r3041+8320], %r4057;
	ld.shared.u32 	%r4058, [%r3041+16224];
	ld.shared.u32 	%r4059, [%r3038+16332];
	add.s32 	%r4060, %r4033, %r4059;
	min.s32 	%r4061, %r4058, %r4060;
	st.shared.u32 	[%r3041+16224], %r4061;
	ld.shared.u32 	%r4062, [%r3041+16328];
	ld.shared.u32 	%r4063, [%r3038+16332];
	add.s32 	%r4064, %r4038, %r4063;
	min.s32 	%r4065, %r4062, %r4064;
	st.shared.u32 	[%r3041+16328], %r4065;
	ld.shared.u32 	%r4066, [%r3041+16432];
	ld.shared.u32 	%r4067, [%r3038+16332];
	add.s32 	%r4068, %r4043, %r4067;
	min.s32 	%r4069, %r4066, %r4068;
	st.shared.u32 	[%r3041+16432], %r4069;
	bar.sync 	0;
	ld.shared.u32 	%r4070, [%r3041];
	ld.shared.u32 	%r4071, [%r3038+112];
	ld.shared.u32 	%r4072, [%r3057+8736];
	add.s32 	%r4073, %r4072, %r4071;
	min.s32 	%r4074, %r4070, %r4073;
	st.shared.u32 	[%r3041], %r4074;
	ld.shared.u32 	%r4075, [%r3041+104];
	ld.shared.u32 	%r4076, [%r3038+112];
	ld.shared.u32 	%r4077, [%r3057+8840];
	add.s32 	%r4078, %r4077, %r4076;
	min.s32 	%r4079, %r4075, %r4078;
	st.shared.u32 	[%r3041+104], %r4079;
	ld.shared.u32 	%r4080, [%r3041+208];
	ld.shared.u32 	%r4081, [%r3038+112];
	ld.shared.u32 	%r4082, [%r3057+8944];
	add.s32 	%r4083, %r4082, %r4081;
	min.s32 	%r4084, %r4080, %r4083;
	st.shared.u32 	[%r3041+208], %r4084;
	ld.shared.u32 	%r4085, [%r3041+8112];
	ld.shared.u32 	%r4086, [%r3038+8224];
	add.s32 	%r4087, %r4072, %r4086;
	min.s32 	%r4088, %r4085, %r4087;
	st.shared.u32 	[%r3041+8112], %r4088;
	ld.shared.u32 	%r4089, [%r3041+8216];
	ld.shared.u32 	%r4090, [%r3038+8224];
	add.s32 	%r4091, %r4077, %r4090;
	min.s32 	%r4092, %r4089, %r4091;
	st.shared.u32 	[%r3041+8216], %r4092;
	ld.shared.u32 	%r4093, [%r3041+8320];
	ld.shared.u32 	%r4094, [%r3038+8224];
	add.s32 	%r4095, %r4082, %r4094;
	min.s32 	%r4096, %r4093, %r4095;
	st.shared.u32 	[%r3041+8320], %r4096;
	ld.shared.u32 	%r4097, [%r3041+16224];
	ld.shared.u32 	%r4098, [%r3038+16336];
	add.s32 	%r4099, %r4072, %r4098;
	min.s32 	%r4100, %r4097, %r4099;
	st.shared.u32 	[%r3041+16224], %r4100;
	ld.shared.u32 	%r4101, [%r3041+16328];
	ld.shared.u32 	%r4102, [%r3038+16336];
	add.s32 	%r4103, %r4077, %r4102;
	min.s32 	%r4104, %r4101, %r4103;
	st.shared.u32 	[%r3041+16328], %r4104;
	ld.shared.u32 	%r4105, [%r3041+16432];
	ld.shared.u32 	%r4106, [%r3038+16336];
	add.s32 	%r4107, %r4082, %r4106;
	min.s32 	%r4108, %r4105, %r4107;
	st.shared.u32 	[%r3041+16432], %r4108;
	bar.sync 	0;
	ld.shared.u32 	%r4109, [%r3041];
	ld.shared.u32 	%r4110, [%r3038+116];
	ld.shared.u32 	%r4111, [%r3057+9048];
	add.s32 	%r4112, %r4111, %r4110;
	min.s32 	%r4113, %r4109, %r4112;
	st.shared.u32 	[%r3041], %r4113;
	ld.shared.u32 	%r4114, [%r3041+104];
	ld.shared.u32 	%r4115, [%r3038+116];
	ld.shared.u32 	%r4116, [%r3057+9152];
	add.s32 	%r4117, %r4116, %r4115;
	min.s32 	%r4118, %r4114, %r4117;
	st.shared.u32 	[%r3041+104], %r4118;
	ld.shared.u32 	%r4119, [%r3041+208];
	ld.shared.u32 	%r4120, [%r3038+116];
	ld.shared.u32 	%r4121, [%r3057+9256];
	add.s32 	%r4122, %r4121, %r4120;
	min.s32 	%r4123, %r4119, %r4122;
	st.shared.u32 	[%r3041+208], %r4123;
	ld.shared.u32 	%r4124, [%r3041+8112];
	ld.shared.u32 	%r4125, [%r3038+8228];
	add.s32 	%r4126, %r4111, %r4125;
	min.s32 	%r4127, %r4124, %r4126;
	st.shared.u32 	[%r3041+8112], %r4127;
	ld.shared.u32 	%r4128, [%r3041+8216];
	ld.shared.u32 	%r4129, [%r3038+8228];
	add.s32 	%r4130, %r4116, %r4129;
	min.s32 	%r4131, %r4128, %r4130;
	st.shared.u32 	[%r3041+8216], %r4131;
	ld.shared.u32 	%r4132, [%r3041+8320];
	ld.shared.u32 	%r4133, [%r3038+8228];
	add.s32 	%r4134, %r4121, %r4133;
	min.s32 	%r4135, %r4132, %r4134;
	st.shared.u32 	[%r3041+8320], %r4135;
	ld.shared.u32 	%r4136, [%r3041+16224];
	ld.shared.u32 	%r4137, [%r3038+16340];
	add.s32 	%r4138, %r4111, %r4137;
	min.s32 	%r4139, %r4136, %r4138;
	st.shared.u32 	[%r3041+16224], %r4139;
	ld.shared.u32 	%r4140, [%r3041+16328];
	ld.shared.u32 	%r4141, [%r3038+16340];
	add.s32 	%r4142, %r4116, %r4141;
	min.s32 	%r4143, %r4140, %r4142;
	st.shared.u32 	[%r3041+16328], %r4143;
	ld.shared.u32 	%r4144, [%r3041+16432];
	ld.shared.u32 	%r4145, [%r3038+16340];
	add.s32 	%r4146, %r4121, %r4145;
	min.s32 	%r4147, %r4144, %r4146;
	st.shared.u32 	[%r3041+16432], %r4147;
	bar.sync 	0;
	ld.shared.u32 	%r4148, [%r3041];
	ld.shared.u32 	%r4149, [%r3038+120];
	ld.shared.u32 	%r4150, [%r3057+9360];
	add.s32 	%r4151, %r4150, %r4149;
	min.s32 	%r4152, %r4148, %r4151;
	st.shared.u32 	[%r3041], %r4152;
	ld.shared.u32 	%r4153, [%r3041+104];
	ld.shared.u32 	%r4154, [%r3038+120];
	ld.shared.u32 	%r4155, [%r3057+9464];
	add.s32 	%r4156, %r4155, %r4154;
	min.s32 	%r4157, %r4153, %r4156;
	st.shared.u32 	[%r3041+104], %r4157;
	ld.shared.u32 	%r4158, [%r3041+208];
	ld.shared.u32 	%r4159, [%r3038+120];
	ld.shared.u32 	%r4160, [%r3057+9568];
	add.s32 	%r4161, %r4160, %r4159;
	min.s32 	%r4162, %r4158, %r4161;
	st.shared.u32 	[%r3041+208], %r4162;
	ld.shared.u32 	%r4163, [%r3041+8112];
	ld.shared.u32 	%r4164, [%r3038+8232];
	add.s32 	%r4165, %r4150, %r4164;
	min.s32 	%r4166, %r4163, %r4165;
	st.shared.u32 	[%r3041+8112], %r4166;
	ld.shared.u32 	%r4167, [%r3041+8216];
	ld.shared.u32 	%r4168, [%r3038+8232];
	add.s32 	%r4169, %r4155, %r4168;
	min.s32 	%r4170, %r4167, %r4169;
	st.shared.u32 	[%r3041+8216], %r4170;
	ld.shared.u32 	%r4171, [%r3041+8320];
	ld.shared.u32 	%r4172, [%r3038+8232];
	add.s32 	%r4173, %r4160, %r4172;
	min.s32 	%r4174, %r4171, %r4173;
	st.shared.u32 	[%r3041+8320], %r4174;
	ld.shared.u32 	%r4175, [%r3041+16224];
	ld.shared.u32 	%r4176, [%r3038+16344];
	add.s32 	%r4177, %r4150, %r4176;
	min.s32 	%r4178, %r4175, %r4177;
	st.shared.u32 	[%r3041+16224], %r4178;
	ld.shared.u32 	%r4179, [%r3041+16328];
	ld.shared.u32 	%r4180, [%r3038+16344];
	add.s32 	%r4181, %r4155, %r4180;
	min.s32 	%r4182, %r4179, %r4181;
	st.shared.u32 	[%r3041+16328], %r4182;
	ld.shared.u32 	%r4183, [%r3041+16432];
	ld.shared.u32 	%r4184, [%r3038+16344];
	add.s32 	%r4185, %r4160, %r4184;
	min.s32 	%r4186, %r4183, %r4185;
	st.shared.u32 	[%r3041+16432], %r4186;
	bar.sync 	0;
	ld.shared.u32 	%r4187, [%r3041];
	ld.shared.u32 	%r4188, [%r3038+124];
	ld.shared.u32 	%r4189, [%r3057+9672];
	add.s32 	%r4190, %r4189, %r4188;
	min.s32 	%r4191, %r4187, %r4190;
	st.shared.u32 	[%r3041], %r4191;
	ld.shared.u32 	%r4192, [%r3041+104];
	ld.shared.u32 	%r4193, [%r3038+124];
	ld.shared.u32 	%r4194, [%r3057+9776];
	add.s32 	%r4195, %r4194, %r4193;
	min.s32 	%r4196, %r4192, %r4195;
	st.shared.u32 	[%r3041+104], %r4196;
	ld.shared.u32 	%r4197, [%r3041+208];
	ld.shared.u32 	%r4198, [%r3038+124];
	ld.shared.u32 	%r4199, [%r3057+9880];
	add.s32 	%r4200, %r4199, %r4198;
	min.s32 	%r4201, %r4197, %r4200;
	st.shared.u32 	[%r3041+208], %r4201;
	ld.shared.u32 	%r4202, [%r3041+8112];
	ld.shared.u32 	%r4203, [%r3038+8236];
	add.s32 	%r4204, %r4189, %r4203;
	min.s32 	%r4205, %r4202, %r4204;
	st.shared.u32 	[%r3041+8112], %r4205;
	ld.shared.u32 	%r4206, [%r3041+8216];
	ld.shared.u32 	%r4207, [%r3038+8236];
	add.s32 	%r4208, %r4194, %r4207;
	min.s32 	%r4209, %r4206, %r4208;
	st.shared.u32 	[%r3041+8216], %r4209;
	ld.shared.u32 	%r4210, [%r3041+8320];
	ld.shared.u32 	%r4211, [%r3038+8236];
	add.s32 	%r4212, %r4199, %r4211;
	min.s32 	%r4213, %r4210, %r4212;
	st.shared.u32 	[%r3041+8320], %r4213;
	ld.shared.u32 	%r4214, [%r3041+16224];
	ld.shared.u32 	%r4215, [%r3038+16348];
	add.s32 	%r4216, %r4189, %r4215;
	min.s32 	%r4217, %r4214, %r4216;
	st.shared.u32 	[%r3041+16224], %r4217;
	ld.shared.u32 	%r4218, [%r3041+16328];
	ld.shared.u32 	%r4219, [%r3038+16348];
	add.s32 	%r4220, %r4194, %r4219;
	min.s32 	%r4221, %r4218, %r4220;
	st.shared.u32 	[%r3041+16328], %r4221;
	ld.shared.u32 	%r4222, [%r3041+16432];
	ld.shared.u32 	%r4223, [%r3038+16348];
	add.s32 	%r4224, %r4199, %r4223;
	min.s32 	%r4225, %r4222, %r4224;
	st.shared.u32 	[%r3041+16432], %r4225;
	bar.sync 	0;
	ld.shared.u32 	%r4226, [%r3041];
	ld.shared.u32 	%r4227, [%r3038+128];
	ld.shared.u32 	%r4228, [%r3057+9984];
	add.s32 	%r4229, %r4228, %r4227;
	min.s32 	%r4230, %r4226, %r4229;
	st.shared.u32 	[%r3041], %r4230;
	ld.shared.u32 	%r4231, [%r3041+104];
	ld.shared.u32 	%r4232, [%r3038+128];
	ld.shared.u32 	%r4233, [%r3057+10088];
	add.s32 	%r4234, %r4233, %r4232;
	min.s32 	%r4235, %r4231, %r4234;
	st.shared.u32 	[%r3041+104], %r4235;
	ld.shared.u32 	%r4236, [%r3041+208];
	ld.shared.u32 	%r4237, [%r3038+128];
	ld.shared.u32 	%r4238, [%r3057+10192];
	add.s32 	%r4239, %r4238, %r4237;
	min.s32 	%r4240, %r4236, %r4239;
	st.shared.u32 	[%r3041+208], %r4240;
	ld.shared.u32 	%r4241, [%r3041+8112];
	ld.shared.u32 	%r4242, [%r3038+8240];
	add.s32 	%r4243, %r4228, %r4242;
	min.s32 	%r4244, %r4241, %r4243;
	st.shared.u32 	[%r3041+8112], %r4244;
	ld.shared.u32 	%r4245, [%r3041+8216];
	ld.shared.u32 	%r4246, [%r3038+8240];
	add.s32 	%r4247, %r4233, %r4246;
	min.s32 	%r4248, %r4245, %r4247;
	st.shared.u32 	[%r3041+8216], %r4248;
	ld.shared.u32 	%r4249, [%r3041+8320];
	ld.shared.u32 	%r4250, [%r3038+8240];
	add.s32 	%r4251, %r4238, %r4250;
	min.s32 	%r4252, %r4249, %r4251;
	st.shared.u32 	[%r3041+8320], %r4252;
	ld.shared.u32 	%r4253, [%r3041+16224];
	ld.shared.u32 	%r4254, [%r3038+16352];
	add.s32 	%r4255, %r4228, %r4254;
	min.s32 	%r4256, %r4253, %r4255;
	st.shared.u32 	[%r3041+16224], %r4256;
	ld.shared.u32 	%r4257, [%r3041+16328];
	ld.shared.u32 	%r4258, [%r3038+16352];
	add.s32 	%r4259, %r4233, %r4258;
	min.s32 	%r4260, %r4257, %r4259;
	st.shared.u32 	[%r3041+16328], %r4260;
	ld.shared.u32 	%r4261, [%r3041+16432];
	ld.shared.u32 	%r4262, [%r3038+16352];
	add.s32 	%r4263, %r4238, %r4262;
	min.s32 	%r4264, %r4261, %r4263;
	st.shared.u32 	[%r3041+16432], %r4264;
	bar.sync 	0;
	ld.shared.u32 	%r4265, [%r3041];
	ld.shared.u32 	%r4266, [%r3038+132];
	ld.shared.u32 	%r4267, [%r3057+10296];
	add.s32 	%r4268, %r4267, %r4266;
	min.s32 	%r4269, %r4265, %r4268;
	st.shared.u32 	[%r3041], %r4269;
	ld.shared.u32 	%r4270, [%r3041+104];
	ld.shared.u32 	%r4271, [%r3038+132];
	ld.shared.u32 	%r4272, [%r3057+10400];
	add.s32 	%r4273, %r4272, %r4271;
	min.s32 	%r4274, %r4270, %r4273;
	st.shared.u32 	[%r3041+104], %r4274;
	ld.shared.u32 	%r4275, [%r3041+208];
	ld.shared.u32 	%r4276, [%r3038+132];
	ld.shared.u32 	%r4277, [%r3057+10504];
	add.s32 	%r4278, %r4277, %r4276;
	min.s32 	%r4279, %r4275, %r4278;
	st.shared.u32 	[%r3041+208], %r4279;
	ld.shared.u32 	%r4280, [%r3041+8112];
	ld.shared.u32 	%r4281, [%r3038+8244];
	add.s32 	%r4282, %r4267, %r4281;
	min.s32 	%r4283, %r4280, %r4282;
	st.shared.u32 	[%r3041+8112], %r4283;
	ld.shared.u32 	%r4284, [%r3041+8216];
	ld.shared.u32 	%r4285, [%r3038+8244];
	add.s32 	%r4286, %r4272, %r4285;
	min.s32 	%r4287, %r4284, %r4286;
	st.shared.u32 	[%r3041+8216], %r4287;
	ld.shared.u32 	%r4288, [%r3041+8320];
	ld.shared.u32 	%r4289, [%r3038+8244];
	add.s32 	%r4290, %r4277, %r4289;
	min.s32 	%r4291, %r4288, %r4290;
	st.shared.u32 	[%r3041+8320], %r4291;
	ld.shared.u32 	%r4292, [%r3041+16224];
	ld.shared.u32 	%r4293, [%r3038+16356];
	add.s32 	%r4294, %r4267, %r4293;
	min.s32 	%r4295, %r4292, %r4294;
	st.shared.u32 	[%r3041+16224], %r4295;
	ld.shared.u32 	%r4296, [%r3041+16328];
	ld.shared.u32 	%r4297, [%r3038+16356];
	add.s32 	%r4298, %r4272, %r4297;
	min.s32 	%r4299, %r4296, %r4298;
	st.shared.u32 	[%r3041+16328], %r4299;
	ld.shared.u32 	%r4300, [%r3041+16432];
	ld.shared.u32 	%r4301, [%r3038+16356];
	add.s32 	%r4302, %r4277, %r4301;
	min.s32 	%r4303, %r4300, %r4302;
	st.shared.u32 	[%r3041+16432], %r4303;
	bar.sync 	0;
	ld.shared.u32 	%r4304, [%r3041];
	ld.shared.u32 	%r4305, [%r3038+136];
	ld.shared.u32 	%r4306, [%r3057+10608];
	add.s32 	%r4307, %r4306, %r4305;
	min.s32 	%r4308, %r4304, %r4307;
	st.shared.u32 	[%r3041], %r4308;
	ld.shared.u32 	%r4309, [%r3041+104];
	ld.shared.u32 	%r4310, [%r3038+136];
	ld.shared.u32 	%r4311, [%r3057+10712];
	add.s32 	%r4312, %r4311, %r4310;
	min.s32 	%r4313, %r4309, %r4312;
	st.shared.u32 	[%r3041+104], %r4313;
	ld.shared.u32 	%r4314, [%r3041+208];
	ld.shared.u32 	%r4315, [%r3038+136];
	ld.shared.u32 	%r4316, [%r3057+10816];
	add.s32 	%r4317, %r4316, %r4315;
	min.s32 	%r4318, %r4314, %r4317;
	st.shared.u32 	[%r3041+208], %r4318;
	ld.shared.u32 	%r4319, [%r3041+8112];
	ld.shared.u32 	%r4320, [%r3038+8248];
	add.s32 	%r4321, %r4306, %r4320;
	min.s32 	%r4322, %r4319, %r4321;
	st.shared.u32 	[%r3041+8112], %r4322;
	ld.shared.u32 	%r4323, [%r3041+8216];
	ld.shared.u32 	%r4324, [%r3038+8248];
	add.s32 	%r4325, %r4311, %r4324;
	min.s32 	%r4326, %r4323, %r4325;
	st.shared.u32 	[%r3041+8216], %r4326;
	ld.shared.u32 	%r4327, [%r3041+8320];
	ld.shared.u32 	%r4328, [%r3038+8248];
	add.s32 	%r4329, %r4316, %r4328;
	min.s32 	%r4330, %r4327, %r4329;
	st.shared.u32 	[%r3041+8320], %r4330;
	ld.shared.u32 	%r4331, [%r3041+16224];
	ld.shared.u32 	%r4332, [%r3038+16360];
	add.s32 	%r4333, %r4306, %r4332;
	min.s32 	%r4334, %r4331, %r4333;
	st.shared.u32 	[%r3041+16224], %r4334;
	ld.shared.u32 	%r4335, [%r3041+16328];
	ld.shared.u32 	%r4336, [%r3038+16360];
	add.s32 	%r4337, %r4311, %r4336;
	min.s32 	%r4338, %r4335, %r4337;
	st.shared.u32 	[%r3041+16328], %r4338;
	ld.shared.u32 	%r4339, [%r3041+16432];
	ld.shared.u32 	%r4340, [%r3038+16360];
	add.s32 	%r4341, %r4316, %r4340;
	min.s32 	%r4342, %r4339, %r4341;
	st.shared.u32 	[%r3041+16432], %r4342;
	bar.sync 	0;
	ld.shared.u32 	%r4343, [%r3041];
	ld.shared.u32 	%r4344, [%r3038+140];
	ld.shared.u32 	%r4345, [%r3057+10920];
	add.s32 	%r4346, %r4345, %r4344;
	min.s32 	%r4347, %r4343, %r4346;
	st.shared.u32 	[%r3041], %r4347;
	ld.shared.u32 	%r4348, [%r3041+104];
	ld.shared.u32 	%r4349, [%r3038+140];
	ld.shared.u32 	%r4350, [%r3057+11024];
	add.s32 	%r4351, %r4350, %r4349;
	min.s32 	%r4352, %r4348, %r4351;
	st.shared.u32 	[%r3041+104], %r4352;
	ld.shared.u32 	%r4353, [%r3041+208];
	ld.shared.u32 	%r4354, [%r3038+140];
	ld.shared.u32 	%r4355, [%r3057+11128];
	add.s32 	%r4356, %r4355, %r4354;
	min.s32 	%r4357, %r4353, %r4356;
	st.shared.u32 	[%r3041+208], %r4357;
	ld.shared.u32 	%r4358, [%r3041+8112];
	ld.shared.u32 	%r4359, [%r3038+8252];
	add.s32 	%r4360, %r4345, %r4359;
	min.s32 	%r4361, %r4358, %r4360;
	st.shared.u32 	[%r3041+8112], %r4361;
	ld.shared.u32 	%r4362, [%r3041+8216];
	ld.shared.u32 	%r4363, [%r3038+8252];
	add.s32 	%r4364, %r4350, %r4363;
	min.s32 	%r4365, %r4362, %r4364;
	st.shared.u32 	[%r3041+8216], %r4365;
	ld.shared.u32 	%r4366, [%r3041+8320];
	ld.shared.u32 	%r4367, [%r3038+8252];
	add.s32 	%r4368, %r4355, %r4367;
	min.s32 	%r4369, %r4366, %r4368;
	st.shared.u32 	[%r3041+8320], %r4369;
	ld.shared.u32 	%r4370, [%r3041+16224];
	ld.shared.u32 	%r4371, [%r3038+16364];
	add.s32 	%r4372, %r4345, %r4371;
	min.s32 	%r4373, %r4370, %r4372;
	st.shared.u32 	[%r3041+16224], %r4373;
	ld.shared.u32 	%r4374, [%r3041+16328];
	ld.shared.u32 	%r4375, [%r3038+16364];
	add.s32 	%r4376, %r4350, %r4375;
	min.s32 	%r4377, %r4374, %r4376;
	st.shared.u32 	[%r3041+16328], %r4377;
	ld.shared.u32 	%r4378, [%r3041+16432];
	ld.shared.u32 	%r4379, [%r3038+16364];
	add.s32 	%r4380, %r4355, %r4379;
	min.s32 	%r4381, %r4378, %r4380;
	st.shared.u32 	[%r3041+16432], %r4381;
	bar.sync 	0;
	ld.shared.u32 	%r4382, [%r3041];
	ld.shared.u32 	%r4383, [%r3038+144];
	ld.shared.u32 	%r4384, [%r3057+11232];
	add.s32 	%r4385, %r4384, %r4383;
	min.s32 	%r4386, %r4382, %r4385;
	st.shared.u32 	[%r3041], %r4386;
	ld.shared.u32 	%r4387, [%r3041+104];
	ld.shared.u32 	%r4388, [%r3038+144];
	ld.shared.u32 	%r4389, [%r3057+11336];
	add.s32 	%r4390, %r4389, %r4388;
	min.s32 	%r4391, %r4387, %r4390;
	st.shared.u32 	[%r3041+104], %r4391;
	ld.shared.u32 	%r4392, [%r3041+208];
	ld.shared.u32 	%r4393, [%r3038+144];
	ld.shared.u32 	%r4394, [%r3057+11440];
	add.s32 	%r4395, %r4394, %r4393;
	min.s32 	%r4396, %r4392, %r4395;
	st.shared.u32 	[%r3041+208], %r4396;
	ld.shared.u32 	%r4397, [%r3041+8112];
	ld.shared.u32 	%r4398, [%r3038+8256];
	add.s32 	%r4399, %r4384, %r4398;
	min.s32 	%r4400, %r4397, %r4399;
	st.shared.u32 	[%r3041+8112], %r4400;
	ld.shared.u32 	%r4401, [%r3041+8216];
	ld.shared.u32 	%r4402, [%r3038+8256];
	add.s32 	%r4403, %r4389, %r4402;
	min.s32 	%r4404, %r4401, %r4403;
	st.shared.u32 	[%r3041+8216], %r4404;
	ld.shared.u32 	%r4405, [%r3041+8320];
	ld.shared.u32 	%r4406, [%r3038+8256];
	add.s32 	%r4407, %r4394, %r4406;
	min.s32 	%r4408, %r4405, %r4407;
	st.shared.u32 	[%r3041+8320], %r4408;
	ld.shared.u32 	%r4409, [%r3041+16224];
	ld.shared.u32 	%r4410, [%r3038+16368];
	add.s32 	%r4411, %r4384, %r4410;
	min.s32 	%r4412, %r4409, %r4411;
	st.shared.u32 	[%r3041+16224], %r4412;
	ld.shared.u32 	%r4413, [%r3041+16328];
	ld.shared.u32 	%r4414, [%r3038+16368];
	add.s32 	%r4415, %r4389, %r4414;
	min.s32 	%r4416, %r4413, %r4415;
	st.shared.u32 	[%r3041+16328], %r4416;
	ld.shared.u32 	%r4417, [%r3041+16432];
	ld.shared.u32 	%r4418, [%r3038+16368];
	add.s32 	%r4419, %r4394, %r4418;
	min.s32 	%r4420, %r4417, %r4419;
	st.shared.u32 	[%r3041+16432], %r4420;
	bar.sync 	0;
	ld.shared.u32 	%r4421, [%r3041];
	ld.shared.u32 	%r4422, [%r3038+148];
	ld.shared.u32 	%r4423, [%r3057+11544];
	add.s32 	%r4424, %r4423, %r4422;
	min.s32 	%r4425, %r4421, %r4424;
	st.shared.u32 	[%r3041], %r4425;
	ld.shared.u32 	%r4426, [%r3041+104];
	ld.shared.u32 	%r4427, [%r3038+148];
	ld.shared.u32 	%r4428, [%r3057+11648];
	add.s32 	%r4429, %r4428, %r4427;
	min.s32 	%r4430, %r4426, %r4429;
	st.shared.u32 	[%r3041+104], %r4430;
	ld.shared.u32 	%r4431, [%r3041+208];
	ld.shared.u32 	%r4432, [%r3038+148];
	ld.shared.u32 	%r4433, [%r3057+11752];
	add.s32 	%r4434, %r4433, %r4432;
	min.s32 	%r4435, %r4431, %r4434;
	st.shared.u32 	[%r3041+208], %r4435;
	ld.shared.u32 	%r4436, [%r3041+8112];
	ld.shared.u32 	%r4437, [%r3038+8260];
	add.s32 	%r4438, %r4423, %r4437;
	min.s32 	%r4439, %r4436, %r4438;
	st.shared.u32 	[%r3041+8112], %r4439;
	ld.shared.u32 	%r4440, [%r3041+8216];
	ld.shared.u32 	%r4441, [%r3038+8260];
	add.s32 	%r4442, %r4428, %r4441;
	min.s32 	%r4443, %r4440, %r4442;
	st.shared.u32 	[%r3041+8216], %r4443;
	ld.shared.u32 	%r4444, [%r3041+8320];
	ld.shared.u32 	%r4445, [%r3038+8260];
	add.s32 	%r4446, %r4433, %r4445;
	min.s32 	%r4447, %r4444, %r4446;
	st.shared.u32 	[%r3041+8320], %r4447;
	ld.shared.u32 	%r4448, [%r3041+16224];
	ld.shared.u32 	%r4449, [%r3038+16372];
	add.s32 	%r4450, %r4423, %r4449;
	min.s32 	%r4451, %r4448, %r4450;
	st.shared.u32 	[%r3041+16224], %r4451;
	ld.shared.u32 	%r4452, [%r3041+16328];
	ld.shared.u32 	%r4453, [%r3038+16372];
	add.s32 	%r4454, %r4428, %r4453;
	min.s32 	%r4455, %r4452, %r4454;
	st.shared.u32 	[%r3041+16328], %r4455;
	ld.shared.u32 	%r4456, [%r3041+16432];
	ld.shared.u32 	%r4457, [%r3038+16372];
	add.s32 	%r4458, %r4433, %r4457;
	min.s32 	%r4459, %r4456, %r4458;
	st.shared.u32 	[%r3041+16432], %r4459;
	bar.sync 	0;
	ld.shared.u32 	%r4460, [%r3041];
	ld.shared.u32 	%r4461, [%r3038+152];
	ld.shared.u32 	%r4462, [%r3057+11856];
	add.s32 	%r4463, %r4462, %r4461;
	min.s32 	%r4464, %r4460, %r4463;
	st.shared.u32 	[%r3041], %r4464;
	ld.shared.u32 	%r4465, [%r3041+104];
	ld.shared.u32 	%r4466, [%r3038+152];
	ld.shared.u32 	%r4467, [%r3057+11960];
	add.s32 	%r4468, %r4467, %r4466;
	min.s32 	%r4469, %r4465, %r4468;
	st.shared.u32 	[%r3041+104], %r4469;
	ld.shared.u32 	%r4470, [%r3041+208];
	ld.shared.u32 	%r4471, [%r3038+152];
	ld.shared.u32 	%r4472, [%r3057+12064];
	add.s32 	%r4473, %r4472, %r4471;
	min.s32 	%r4474, %r4470, %r4473;
	st.shared.u32 	[%r3041+208], %r4474;
	ld.shared.u32 	%r4475, [%r3041+8112];
	ld.shared.u32 	%r4476, [%r3038+8264];
	add.s32 	%r4477, %r4462, %r4476;
	min.s32 	%r4478, %r4475, %r4477;
	st.shared.u32 	[%r3041+8112], %r4478;
	ld.shared.u32 	%r4479, [%r3041+8216];
	ld.shared.u32 	%r4480, [%r3038+8264];
	add.s32 	%r4481, %r4467, %r4480;
	min.s32 	%r4482, %r4479, %r4481;
	st.shared.u32 	[%r3041+8216], %r4482;
	ld.shared.u32 	%r4483, [%r3041+8320];
	ld.shared.u32 	%r4484, [%r3038+8264];
	add.s32 	%r4485, %r4472, %r4484;
	min.s32 	%r4486, %r4483, %r4485;
	st.shared.u32 	[%r3041+8320], %r4486;
	ld.shared.u32 	%r4487, [%r3041+16224];
	ld.shared.u32 	%r4488, [%r3038+16376];
	add.s32 	%r4489, %r4462, %r4488;
	min.s32 	%r4490, %r4487, %r4489;
	st.shared.u32 	[%r3041+16224], %r4490;
	ld.shared.u32 	%r4491, [%r3041+16328];
	ld.shared.u32 	%r4492, [%r3038+16376];
	add.s32 	%r4493, %r4467, %r4492;
	min.s32 	%r4494, %r4491, %r4493;
	st.shared.u32 	[%r3041+16328], %r4494;
	ld.shared.u32 	%r4495, [%r3041+16432];
	ld.shared.u32 	%r4496, [%r3038+16376];
	add.s32 	%r4497, %r4472, %r4496;
	min.s32 	%r4498, %r4495, %r4497;
	st.shared.u32 	[%r3041+16432], %r4498;
	bar.sync 	0;
	ld.shared.u32 	%r4499, [%r3041];
	ld.shared.u32 	%r4500, [%r3038+156];
	ld.shared.u32 	%r4501, [%r3057+12168];
	add.s32 	%r4502, %r4501, %r4500;
	min.s32 	%r4503, %r4499, %r4502;
	st.shared.u32 	[%r3041], %r4503;
	ld.shared.u32 	%r4504, [%r3041+104];
	ld.shared.u32 	%r4505, [%r3038+156];
	ld.shared.u32 	%r4506, [%r3057+12272];
	add.s32 	%r4507, %r4506, %r4505;
	min.s32 	%r4508, %r4504, %r4507;
	st.shared.u32 	[%r3041+104], %r4508;
	ld.shared.u32 	%r4509, [%r3041+208];
	ld.shared.u32 	%r4510, [%r3038+156];
	ld.shared.u32 	%r4511, [%r3057+12376];
	add.s32 	%r4512, %r4511, %r4510;
	min.s32 	%r4513, %r4509, %r4512;
	st.shared.u32 	[%r3041+208], %r4513;
	ld.shared.u32 	%r4514, [%r3041+8112];
	ld.shared.u32 	%r4515, [%r3038+8268];
	add.s32 	%r4516, %r4501, %r4515;
	min.s32 	%r4517, %r4514, %r4516;
	st.shared.u32 	[%r3041+8112], %r4517;
	ld.shared.u32 	%r4518, [%r3041+8216];
	ld.shared.u32 	%r4519, [%r3038+8268];
	add.s32 	%r4520, %r4506, %r4519;
	min.s32 	%r4521, %r4518, %r4520;
	st.shared.u32 	[%r3041+8216], %r4521;
	ld.shared.u32 	%r4522, [%r3041+8320];
	ld.shared.u32 	%r4523, [%r3038+8268];
	add.s32 	%r4524, %r4511, %r4523;
	min.s32 	%r4525, %r4522, %r4524;
	st.shared.u32 	[%r3041+8320], %r4525;
	ld.shared.u32 	%r4526, [%r3041+16224];
	ld.shared.u32 	%r4527, [%r3038+16380];
	add.s32 	%r4528, %r4501, %r4527;
	min.s32 	%r4529, %r4526, %r4528;
	st.shared.u32 	[%r3041+16224], %r4529;
	ld.shared.u32 	%r4530, [%r3041+16328];
	ld.shared.u32 	%r4531, [%r3038+16380];
	add.s32 	%r4532, %r4506, %r4531;
	min.s32 	%r4533, %r4530, %r4532;
	st.shared.u32 	[%r3041+16328], %r4533;
	ld.shared.u32 	%r4534, [%r3041+16432];
	ld.shared.u32 	%r4535, [%r3038+16380];
	add.s32 	%r4536, %r4511, %r4535;
	min.s32 	%r4537, %r4534, %r4536;
	st.shared.u32 	[%r3041+16432], %r4537;
	bar.sync 	0;
	ld.shared.u32 	%r4538, [%r3041];
	ld.shared.u32 	%r4539, [%r3038+160];
	ld.shared.u32 	%r4540, [%r3057+12480];
	add.s32 	%r4541, %r4540, %r4539;
	min.s32 	%r4542, %r4538, %r4541;
	st.shared.u32 	[%r3041], %r4542;
	ld.shared.u32 	%r4543, [%r3041+104];
	ld.shared.u32 	%r4544, [%r3038+160];
	ld.shared.u32 	%r4545, [%r3057+12584];
	add.s32 	%r4546, %r4545, %r4544;
	min.s32 	%r4547, %r4543, %r4546;
	st.shared.u32 	[%r3041+104], %r4547;
	ld.shared.u32 	%r4548, [%r3041+208];
	ld.shared.u32 	%r4549, [%r3038+160];
	ld.shared.u32 	%r4550, [%r3057+12688];
	add.s32 	%r4551, %r4550, %r4549;
	min.s32 	%r4552, %r4548, %r4551;
	st.shared.u32 	[%r3041+208], %r4552;
	ld.shared.u32 	%r4553, [%r3041+8112];
	ld.shared.u32 	%r4554, [%r3038+8272];
	add.s32 	%r4555, %r4540, %r4554;
	min.s32 	%r4556, %r4553, %r4555;
	st.shared.u32 	[%r3041+8112], %r4556;
	ld.shared.u32 	%r4557, [%r3041+8216];
	ld.shared.u32 	%r4558, [%r3038+8272];
	add.s32 	%r4559, %r4545, %r4558;
	min.s32 	%r4560, %r4557, %r4559;
	st.shared.u32 	[%r3041+8216], %r4560;
	ld.shared.u32 	%r4561, [%r3041+8320];
	ld.shared.u32 	%r4562, [%r3038+8272];
	add.s32 	%r4563, %r4550, %r4562;
	min.s32 	%r4564, %r4561, %r4563;
	st.shared.u32 	[%r3041+8320], %r4564;
	ld.shared.u32 	%r4565, [%r3041+16224];
	ld.shared.u32 	%r4566, [%r3038+16384];
	add.s32 	%r4567, %r4540, %r4566;
	min.s32 	%r4568, %r4565, %r4567;
	st.shared.u32 	[%r3041+16224], %r4568;
	ld.shared.u32 	%r4569, [%r3041+16328];
	ld.shared.u32 	%r4570, [%r3038+16384];
	add.s32 	%r4571, %r4545, %r4570;
	min.s32 	%r4572, %r4569, %r4571;
	st.shared.u32 	[%r3041+16328], %r4572;
	ld.shared.u32 	%r4573, [%r3041+16432];
	ld.shared.u32 	%r4574, [%r3038+16384];
	add.s32 	%r4575, %r4550, %r4574;
	min.s32 	%r4576, %r4573, %r4575;
	st.shared.u32 	[%r3041+16432], %r4576;
	bar.sync 	0;
	ld.shared.u32 	%r4577, [%r3041];
	ld.shared.u32 	%r4578, [%r3038+164];
	ld.shared.u32 	%r4579, [%r3057+12792];
	add.s32 	%r4580, %r4579, %r4578;
	min.s32 	%r4581, %r4577, %r4580;
	st.shared.u32 	[%r3041], %r4581;
	ld.shared.u32 	%r4582, [%r3041+104];
	ld.shared.u32 	%r4583, [%r3038+164];
	ld.shared.u32 	%r4584, [%r3057+12896];
	add.s32 	%r4585, %r4584, %r4583;
	min.s32 	%r4586, %r4582, %r4585;
	st.shared.u32 	[%r3041+104], %r4586;
	ld.shared.u32 	%r4587, [%r3041+208];
	ld.shared.u32 	%r4588, [%r3038+164];
	ld.shared.u32 	%r4589, [%r3057+13000];
	add.s32 	%r4590, %r4589, %r4588;
	min.s32 	%r4591, %r4587, %r4590;
	st.shared.u32 	[%r3041+208], %r4591;
	ld.shared.u32 	%r4592, [%r3041+8112];
	ld.shared.u32 	%r4593, [%r3038+8276];
	add.s32 	%r4594, %r4579, %r4593;
	min.s32 	%r4595, %r4592, %r4594;
	st.shared.u32 	[%r3041+8112], %r4595;
	ld.shared.u32 	%r4596, [%r3041+8216];
	ld.shared.u32 	%r4597, [%r3038+8276];
	add.s32 	%r4598, %r4584, %r4597;
	min.s32 	%r4599, %r4596, %r4598;
	st.shared.u32 	[%r3041+8216], %r4599;
	ld.shared.u32 	%r4600, [%r3041+8320];
	ld.shared.u32 	%r4601, [%r3038+8276];
	add.s32 	%r4602, %r4589, %r4601;
	min.s32 	%r4603, %r4600, %r4602;
	st.shared.u32 	[%r3041+8320], %r4603;
	ld.shared.u32 	%r4604, [%r3041+16224];
	ld.shared.u32 	%r4605, [%r3038+16388];
	add.s32 	%r4606, %r4579, %r4605;
	min.s32 	%r4607, %r4604, %r4606;
	st.shared.u32 	[%r3041+16224], %r4607;
	ld.shared.u32 	%r4608, [%r3041+16328];
	ld.shared.u32 	%r4609, [%r3038+16388];
	add.s32 	%r4610, %r4584, %r4609;
	min.s32 	%r4611, %r4608, %r4610;
	st.shared.u32 	[%r3041+16328], %r4611;
	ld.shared.u32 	%r4612, [%r3041+16432];
	ld.shared.u32 	%r4613, [%r3038+16388];
	add.s32 	%r4614, %r4589, %r4613;
	min.s32 	%r4615, %r4612, %r4614;
	st.shared.u32 	[%r3041+16432], %r4615;
	bar.sync 	0;
	ld.shared.u32 	%r4616, [%r3041];
	ld.shared.u32 	%r4617, [%r3038+168];
	ld.shared.u32 	%r4618, [%r3057+13104];
	add.s32 	%r4619, %r4618, %r4617;
	min.s32 	%r4620, %r4616, %r4619;
	st.shared.u32 	[%r3041], %r4620;
	ld.shared.u32 	%r4621, [%r3041+104];
	ld.shared.u32 	%r4622, [%r3038+168];
	ld.shared.u32 	%r4623, [%r3057+13208];
	add.s32 	%r4624, %r4623, %r4622;
	min.s32 	%r4625, %r4621, %r4624;
	st.shared.u32 	[%r3041+104], %r4625;
	ld.shared.u32 	%r4626, [%r3041+208];
	ld.shared.u32 	%r4627, [%r3038+168];
	ld.shared.u32 	%r4628, [%r3057+13312];
	add.s32 	%r4629, %r4628, %r4627;
	min.s32 	%r4630, %r4626, %r4629;
	st.shared.u32 	[%r3041+208], %r4630;
	ld.shared.u32 	%r4631, [%r3041+8112];
	ld.shared.u32 	%r4632, [%r3038+8280];
	add.s32 	%r4633, %r4618, %r4632;
	min.s32 	%r4634, %r4631, %r4633;
	st.shared.u32 	[%r3041+8112], %r4634;
	ld.shared.u32 	%r4635, [%r3041+8216];
	ld.shared.u32 	%r4636, [%r3038+8280];
	add.s32 	%r4637, %r4623, %r4636;
	min.s32 	%r4638, %r4635, %r4637;
	st.shared.u32 	[%r3041+8216], %r4638;
	ld.shared.u32 	%r4639, [%r3041+8320];
	ld.shared.u32 	%r4640, [%r3038+8280];
	add.s32 	%r4641, %r4628, %r4640;
	min.s32 	%r4642, %r4639, %r4641;
	st.shared.u32 	[%r3041+8320], %r4642;
	ld.shared.u32 	%r4643, [%r3041+16224];
	ld.shared.u32 	%r4644, [%r3038+16392];
	add.s32 	%r4645, %r4618, %r4644;
	min.s32 	%r4646, %r4643, %r4645;
	st.shared.u32 	[%r3041+16224], %r4646;
	ld.shared.u32 	%r4647, [%r3041+16328];
	ld.shared.u32 	%r4648, [%r3038+16392];
	add.s32 	%r4649, %r4623, %r4648;
	min.s32 	%r4650, %r4647, %r4649;
	st.shared.u32 	[%r3041+16328], %r4650;
	ld.shared.u32 	%r4651, [%r3041+16432];
	ld.shared.u32 	%r4652, [%r3038+16392];
	add.s32 	%r4653, %r4628, %r4652;
	min.s32 	%r4654, %r4651, %r4653;
	st.shared.u32 	[%r3041+16432], %r4654;
	bar.sync 	0;
	ld.shared.u32 	%r4655, [%r3041];
	ld.shared.u32 	%r4656, [%r3038+172];
	ld.shared.u32 	%r4657, [%r3057+13416];
	add.s32 	%r4658, %r4657, %r4656;
	min.s32 	%r4659, %r4655, %r4658;
	st.shared.u32 	[%r3041], %r4659;
	ld.shared.u32 	%r4660, [%r3041+104];
	ld.shared.u32 	%r4661, [%r3038+172];
	ld.shared.u32 	%r4662, [%r3057+13520];
	add.s32 	%r4663, %r4662, %r4661;
	min.s32 	%r4664, %r4660, %r4663;
	st.shared.u32 	[%r3041+104], %r4664;
	ld.shared.u32 	%r4665, [%r3041+208];
	ld.shared.u32 	%r4666, [%r3038+172];
	ld.shared.u32 	%r4667, [%r3057+13624];
	add.s32 	%r4668, %r4667, %r4666;
	min.s32 	%r4669, %r4665, %r4668;
	st.shared.u32 	[%r3041+208], %r4669;
	ld.shared.u32 	%r4670, [%r3041+8112];
	ld.shared.u32 	%r4671, [%r3038+8284];
	add.s32 	%r4672, %r4657, %r4671;
	min.s32 	%r4673, %r4670, %r4672;
	st.shared.u32 	[%r3041+8112], %r4673;
	ld.shared.u32 	%r4674, [%r3041+8216];
	ld.shared.u32 	%r4675, [%r3038+8284];
	add.s32 	%r4676, %r4662, %r4675;
	min.s32 	%r4677, %r4674, %r4676;
	st.shared.u32 	[%r3041+8216], %r4677;
	ld.shared.u32 	%r4678, [%r3041+8320];
	ld.shared.u32 	%r4679, [%r3038+8284];
	add.s32 	%r4680, %r4667, %r4679;
	min.s32 	%r4681, %r4678, %r4680;
	st.shared.u32 	[%r3041+8320], %r4681;
	ld.shared.u32 	%r4682, [%r3041+16224];
	ld.shared.u32 	%r4683, [%r3038+16396];
	add.s32 	%r4684, %r4657, %r4683;
	min.s32 	%r4685, %r4682, %r4684;
	st.shared.u32 	[%r3041+16224], %r4685;
	ld.shared.u32 	%r4686, [%r3041+16328];
	ld.shared.u32 	%r4687, [%r3038+16396];
	add.s32 	%r4688, %r4662, %r4687;
	min.s32 	%r4689, %r4686, %r4688;
	st.shared.u32 	[%r3041+16328], %r4689;
	ld.shared.u32 	%r4690, [%r3041+16432];
	ld.shared.u32 	%r4691, [%r3038+16396];
	add.s32 	%r4692, %r4667, %r4691;
	min.s32 	%r4693, %r4690, %r4692;
	st.shared.u32 	[%r3041+16432], %r4693;
	bar.sync 	0;
	ld.shared.u32 	%r4694, [%r3041];
	ld.shared.u32 	%r4695, [%r3038+176];
	ld.shared.u32 	%r4696, [%r3057+13728];
	add.s32 	%r4697, %r4696, %r4695;
	min.s32 	%r4698, %r4694, %r4697;
	st.shared.u32 	[%r3041], %r4698;
	ld.shared.u32 	%r4699, [%r3041+104];
	ld.shared.u32 	%r4700, [%r3038+176];
	ld.shared.u32 	%r4701, [%r3057+13832];
	add.s32 	%r4702, %r4701, %r4700;
	min.s32 	%r4703, %r4699, %r4702;
	st.shared.u32 	[%r3041+104], %r4703;
	ld.shared.u32 	%r4704, [%r3041+208];
	ld.shared.u32 	%r4705, [%r3038+176];
	ld.shared.u32 	%r4706, [%r3057+13936];
	add.s32 	%r4707, %r4706, %r4705;
	min.s32 	%r4708, %r4704, %r4707;
	st.shared.u32 	[%r3041+208], %r4708;
	ld.shared.u32 	%r4709, [%r3041+8112];
	ld.shared.u32 	%r4710, [%r3038+8288];
	add.s32 	%r4711, %r4696, %r4710;
	min.s32 	%r4712, %r4709, %r4711;
	st.shared.u32 	[%r3041+8112], %r4712;
	ld.shared.u32 	%r4713, [%r3041+8216];
	ld.shared.u32 	%r4714, [%r3038+8288];
	add.s32 	%r4715, %r4701, %r4714;
	min.s32 	%r4716, %r4713, %r4715;
	st.shared.u32 	[%r3041+8216], %r4716;
	ld.shared.u32 	%r4717, [%r3041+8320];
	ld.shared.u32 	%r4718, [%r3038+8288];
	add.s32 	%r4719, %r4706, %r4718;
	min.s32 	%r4720, %r4717, %r4719;
	st.shared.u32 	[%r3041+8320], %r4720;
	ld.shared.u32 	%r4721, [%r3041+16224];
	ld.shared.u32 	%r4722, [%r3038+16400];
	add.s32 	%r4723, %r4696, %r4722;
	min.s32 	%r4724, %r4721, %r4723;
	st.shared.u32 	[%r3041+16224], %r4724;
	ld.shared.u32 	%r4725, [%r3041+16328];
	ld.shared.u32 	%r4726, [%r3038+16400];
	add.s32 	%r4727, %r4701, %r4726;
	min.s32 	%r4728, %r4725, %r4727;
	st.shared.u32 	[%r3041+16328], %r4728;
	ld.shared.u32 	%r4729, [%r3041+16432];
	ld.shared.u32 	%r4730, [%r3038+16400];
	add.s32 	%r4731, %r4706, %r4730;
	min.s32 	%r4732, %r4729, %r4731;
	st.shared.u32 	[%r3041+16432], %r4732;
	bar.sync 	0;
	ld.shared.u32 	%r4733, [%r3041];
	ld.shared.u32 	%r4734, [%r3038+180];
	ld.shared.u32 	%r4735, [%r3057+14040];
	add.s32 	%r4736, %r4735, %r4734;
	min.s32 	%r4737, %r4733, %r4736;
	st.shared.u32 	[%r3041], %r4737;
	ld.shared.u32 	%r4738, [%r3041+104];
	ld.shared.u32 	%r4739, [%r3038+180];
	ld.shared.u32 	%r4740, [%r3057+14144];
	add.s32 	%r4741, %r4740, %r4739;
	min.s32 	%r4742, %r4738, %r4741;
	st.shared.u32 	[%r3041+104], %r4742;
	ld.shared.u32 	%r4743, [%r3041+208];
	ld.shared.u32 	%r4744, [%r3038+180];
	ld.shared.u32 	%r4745, [%r3057+14248];
	add.s32 	%r4746, %r4745, %r4744;
	min.s32 	%r4747, %r4743, %r4746;
	st.shared.u32 	[%r3041+208], %r4747;
	ld.shared.u32 	%r4748, [%r3041+8112];
	ld.shared.u32 	%r4749, [%r3038+8292];
	add.s32 	%r4750, %r4735, %r4749;
	min.s32 	%r4751, %r4748, %r4750;
	st.shared.u32 	[%r3041+8112], %r4751;
	ld.shared.u32 	%r4752, [%r3041+8216];
	ld.shared.u32 	%r4753, [%r3038+8292];
	add.s32 	%r4754, %r4740, %r4753;
	min.s32 	%r4755, %r4752, %r4754;
	st.shared.u32 	[%r3041+8216], %r4755;
	ld.shared.u32 	%r4756, [%r3041+8320];
	ld.shared.u32 	%r4757, [%r3038+8292];
	add.s32 	%r4758, %r4745, %r4757;
	min.s32 	%r4759, %r4756, %r4758;
	st.shared.u32 	[%r3041+8320], %r4759;
	ld.shared.u32 	%r4760, [%r3041+16224];
	ld.shared.u32 	%r4761, [%r3038+16404];
	add.s32 	%r4762, %r4735, %r4761;
	min.s32 	%r4763, %r4760, %r4762;
	st.shared.u32 	[%r3041+16224], %r4763;
	ld.shared.u32 	%r4764, [%r3041+16328];
	ld.shared.u32 	%r4765, [%r3038+16404];
	add.s32 	%r4766, %r4740, %r4765;
	min.s32 	%r4767, %r4764, %r4766;
	st.shared.u32 	[%r3041+16328], %r4767;
	ld.shared.u32 	%r4768, [%r3041+16432];
	ld.shared.u32 	%r4769, [%r3038+16404];
	add.s32 	%r4770, %r4745, %r4769;
	min.s32 	%r4771, %r4768, %r4770;
	st.shared.u32 	[%r3041+16432], %r4771;
	bar.sync 	0;
	ld.shared.u32 	%r4772, [%r3041];
	ld.shared.u32 	%r4773, [%r3038+184];
	ld.shared.u32 	%r4774, [%r3057+14352];
	add.s32 	%r4775, %r4774, %r4773;
	min.s32 	%r4776, %r4772, %r4775;
	st.shared.u32 	[%r3041], %r4776;
	ld.shared.u32 	%r4777, [%r3041+104];
	ld.shared.u32 	%r4778, [%r3038+184];
	ld.shared.u32 	%r4779, [%r3057+14456];
	add.s32 	%r4780, %r4779, %r4778;
	min.s32 	%r4781, %r4777, %r4780;
	st.shared.u32 	[%r3041+104], %r4781;
	ld.shared.u32 	%r4782, [%r3041+208];
	ld.shared.u32 	%r4783, [%r3038+184];
	ld.shared.u32 	%r4784, [%r3057+14560];
	add.s32 	%r4785, %r4784, %r4783;
	min.s32 	%r4786, %r4782, %r4785;
	st.shared.u32 	[%r3041+208], %r4786;
	ld.shared.u32 	%r4787, [%r3041+8112];
	ld.shared.u32 	%r4788, [%r3038+8296];
	add.s32 	%r4789, %r4774, %r4788;
	min.s32 	%r4790, %r4787, %r4789;
	st.shared.u32 	[%r3041+8112], %r4790;
	ld.shared.u32 	%r4791, [%r3041+8216];
	ld.shared.u32 	%r4792, [%r3038+8296];
	add.s32 	%r4793, %r4779, %r4792;
	min.s32 	%r4794, %r4791, %r4793;
	st.shared.u32 	[%r3041+8216], %r4794;
	ld.shared.u32 	%r4795, [%r3041+8320];
	ld.shared.u32 	%r4796, [%r3038+8296];
	add.s32 	%r4797, %r4784, %r4796;
	min.s32 	%r4798, %r4795, %r4797;
	st.shared.u32 	[%r3041+8320], %r4798;
	ld.shared.u32 	%r4799, [%r3041+16224];
	ld.shared.u32 	%r4800, [%r3038+16408];
	add.s32 	%r4801, %r4774, %r4800;
	min.s32 	%r4802, %r4799, %r4801;
	st.shared.u32 	[%r3041+16224], %r4802;
	ld.shared.u32 	%r4803, [%r3041+16328];
	ld.shared.u32 	%r4804, [%r3038+16408];
	add.s32 	%r4805, %r4779, %r4804;
	min.s32 	%r4806, %r4803, %r4805;
	st.shared.u32 	[%r3041+16328], %r4806;
	ld.shared.u32 	%r4807, [%r3041+16432];
	ld.shared.u32 	%r4808, [%r3038+16408];
	add.s32 	%r4809, %r4784, %r4808;
	min.s32 	%r4810, %r4807, %r4809;
	st.shared.u32 	[%r3041+16432], %r4810;
	bar.sync 	0;
	ld.shared.u32 	%r4811, [%r3041];
	ld.shared.u32 	%r4812, [%r3038+188];
	ld.shared.u32 	%r4813, [%r3057+14664];
	add.s32 	%r4814, %r4813, %r4812;
	min.s32 	%r4815, %r4811, %r4814;
	st.shared.u32 	[%r3041], %r4815;
	ld.shared.u32 	%r4816, [%r3041+104];
	ld.shared.u32 	%r4817, [%r3038+188];
	ld.shared.u32 	%r4818, [%r3057+14768];
	add.s32 	%r4819, %r4818, %r4817;
	min.s32 	%r4820, %r4816, %r4819;
	st.shared.u32 	[%r3041+104], %r4820;
	ld.shared.u32 	%r4821, [%r3041+208];
	ld.shared.u32 	%r4822, [%r3038+188];
	ld.shared.u32 	%r4823, [%r3057+14872];
	add.s32 	%r4824, %r4823, %r4822;
	min.s32 	%r4825, %r4821, %r4824;
	st.shared.u32 	[%r3041+208], %r4825;
	ld.shared.u32 	%r4826, [%r3041+8112];
	ld.shared.u32 	%r4827, [%r3038+8300];
	add.s32 	%r4828, %r4813, %r4827;
	min.s32 	%r4829, %r4826, %r4828;
	st.shared.u32 	[%r3041+8112], %r4829;
	ld.shared.u32 	%r4830, [%r3041+8216];
	ld.shared.u32 	%r4831, [%r3038+8300];
	add.s32 	%r4832, %r4818, %r4831;
	min.s32 	%r4833, %r4830, %r4832;
	st.shared.u32 	[%r3041+8216], %r4833;
	ld.shared.u32 	%r4834, [%r3041+8320];
	ld.shared.u32 	%r4835, [%r3038+8300];
	add.s32 	%r4836, %r4823, %r4835;
	min.s32 	%r4837, %r4834, %r4836;
	st.shared.u32 	[%r3041+8320], %r4837;
	ld.shared.u32 	%r4838, [%r3041+16224];
	ld.shared.u32 	%r4839, [%r3038+16412];
	add.s32 	%r4840, %r4813, %r4839;
	min.s32 	%r4841, %r4838, %r4840;
	st.shared.u32 	[%r3041+16224], %r4841;
	ld.shared.u32 	%r4842, [%r3041+16328];
	ld.shared.u32 	%r4843, [%r3038+16412];
	add.s32 	%r4844, %r4818, %r4843;
	min.s32 	%r4845, %r4842, %r4844;
	st.shared.u32 	[%r3041+16328], %r4845;
	ld.shared.u32 	%r4846, [%r3041+16432];
	ld.shared.u32 	%r4847, [%r3038+16412];
	add.s32 	%r4848, %r4823, %r4847;
	min.s32 	%r4849, %r4846, %r4848;
	st.shared.u32 	[%r3041+16432], %r4849;
	bar.sync 	0;
	ld.shared.u32 	%r4850, [%r3041];
	ld.shared.u32 	%r4851, [%r3038+192];
	ld.shared.u32 	%r4852, [%r3057+14976];
	add.s32 	%r4853, %r4852, %r4851;
	min.s32 	%r4854, %r4850, %r4853;
	st.shared.u32 	[%r3041], %r4854;
	ld.shared.u32 	%r4855, [%r3041+104];
	ld.shared.u32 	%r4856, [%r3038+192];
	ld.shared.u32 	%r4857, [%r3057+15080];
	add.s32 	%r4858, %r4857, %r4856;
	min.s32 	%r4859, %r4855, %r4858;
	st.shared.u32 	[%r3041+104], %r4859;
	ld.shared.u32 	%r4860, [%r3041+208];
	ld.shared.u32 	%r4861, [%r3038+192];
	ld.shared.u32 	%r4862, [%r3057+15184];
	add.s32 	%r4863, %r4862, %r4861;
	min.s32 	%r4864, %r4860, %r4863;
	st.shared.u32 	[%r3041+208], %r4864;
	ld.shared.u32 	%r4865, [%r3041+8112];
	ld.shared.u32 	%r4866, [%r3038+8304];
	add.s32 	%r4867, %r4852, %r4866;
	min.s32 	%r4868, %r4865, %r4867;
	st.shared.u32 	[%r3041+8112], %r4868;
	ld.shared.u32 	%r4869, [%r3041+8216];
	ld.shared.u32 	%r4870, [%r3038+8304];
	add.s32 	%r4871, %r4857, %r4870;
	min.s32 	%r4872, %r4869, %r4871;
	st.shared.u32 	[%r3041+8216], %r4872;
	ld.shared.u32 	%r4873, [%r3041+8320];
	ld.shared.u32 	%r4874, [%r3038+8304];
	add.s32 	%r4875, %r4862, %r4874;
	min.s32 	%r4876, %r4873, %r4875;
	st.shared.u32 	[%r3041+8320], %r4876;
	ld.shared.u32 	%r4877, [%r3041+16224];
	ld.shared.u32 	%r4878, [%r3038+16416];
	add.s32 	%r4879, %r4852, %r4878;
	min.s32 	%r4880, %r4877, %r4879;
	st.shared.u32 	[%r3041+16224], %r4880;
	ld.shared.u32 	%r4881, [%r3041+16328];
	ld.shared.u32 	%r4882, [%r3038+16416];
	add.s32 	%r4883, %r4857, %r4882;
	min.s32 	%r4884, %r4881, %r4883;
	st.shared.u32 	[%r3041+16328], %r4884;
	ld.shared.u32 	%r4885, [%r3041+16432];
	ld.shared.u32 	%r4886, [%r3038+16416];
	add.s32 	%r4887, %r4862, %r4886;
	min.s32 	%r4888, %r4885, %r4887;
	st.shared.u32 	[%r3041+16432], %r4888;
	bar.sync 	0;
	ld.shared.u32 	%r4889, [%r3041];
	ld.shared.u32 	%r4890, [%r3038+196];
	ld.shared.u32 	%r4891, [%r3057+15288];
	add.s32 	%r4892, %r4891, %r4890;
	min.s32 	%r4893, %r4889, %r4892;
	st.shared.u32 	[%r3041], %r4893;
	ld.shared.u32 	%r4894, [%r3041+104];
	ld.shared.u32 	%r4895, [%r3038+196];
	ld.shared.u32 	%r4896, [%r3057+15392];
	add.s32 	%r4897, %r4896, %r4895;
	min.s32 	%r4898, %r4894, %r4897;
	st.shared.u32 	[%r3041+104], %r4898;
	ld.shared.u32 	%r4899, [%r3041+208];
	ld.shared.u32 	%r4900, [%r3038+196];
	ld.shared.u32 	%r4901, [%r3057+15496];
	add.s32 	%r4902, %r4901, %r4900;
	min.s32 	%r4903, %r4899, %r4902;
	st.shared.u32 	[%r3041+208], %r4903;
	ld.shared.u32 	%r4904, [%r3041+8112];
	ld.shared.u32 	%r4905, [%r3038+8308];
	add.s32 	%r4906, %r4891, %r4905;
	min.s32 	%r4907, %r4904, %r4906;
	st.shared.u32 	[%r3041+8112], %r4907;
	ld.shared.u32 	%r4908, [%r3041+8216];
	ld.shared.u32 	%r4909, [%r3038+8308];
	add.s32 	%r4910, %r4896, %r4909;
	min.s32 	%r4911, %r4908, %r4910;
	st.shared.u32 	[%r3041+8216], %r4911;
	ld.shared.u32 	%r4912, [%r3041+8320];
	ld.shared.u32 	%r4913, [%r3038+8308];
	add.s32 	%r4914, %r4901, %r4913;
	min.s32 	%r4915, %r4912, %r4914;
	st.shared.u32 	[%r3041+8320], %r4915;
	ld.shared.u32 	%r4916, [%r3041+16224];
	ld.shared.u32 	%r4917, [%r3038+16420];
	add.s32 	%r4918, %r4891, %r4917;
	min.s32 	%r4919, %r4916, %r4918;
	st.shared.u32 	[%r3041+16224], %r4919;
	ld.shared.u32 	%r4920, [%r3041+16328];
	ld.shared.u32 	%r4921, [%r3038+16420];
	add.s32 	%r4922, %r4896, %r4921;
	min.s32 	%r4923, %r4920, %r4922;
	st.shared.u32 	[%r3041+16328], %r4923;
	ld.shared.u32 	%r4924, [%r3041+16432];
	ld.shared.u32 	%r4925, [%r3038+16420];
	add.s32 	%r4926, %r4901, %r4925;
	min.s32 	%r4927, %r4924, %r4926;
	st.shared.u32 	[%r3041+16432], %r4927;
	bar.sync 	0;
	ld.shared.u32 	%r4928, [%r3041];
	ld.shared.u32 	%r4929, [%r3038+200];
	ld.shared.u32 	%r4930, [%r3057+15600];
	add.s32 	%r4931, %r4930, %r4929;
	min.s32 	%r4932, %r4928, %r4931;
	st.shared.u32 	[%r3041], %r4932;
	ld.shared.u32 	%r4933, [%r3041+104];
	ld.shared.u32 	%r4934, [%r3038+200];
	ld.shared.u32 	%r4935, [%r3057+15704];
	add.s32 	%r4936, %r4935, %r4934;
	min.s32 	%r4937, %r4933, %r4936;
	st.shared.u32 	[%r3041+104], %r4937;
	ld.shared.u32 	%r4938, [%r3041+208];
	ld.shared.u32 	%r4939, [%r3038+200];
	ld.shared.u32 	%r4940, [%r3057+15808];
	add.s32 	%r4941, %r4940, %r4939;
	min.s32 	%r4942, %r4938, %r4941;
	st.shared.u32 	[%r3041+208], %r4942;
	ld.shared.u32 	%r4943, [%r3041+8112];
	ld.shared.u32 	%r4944, [%r3038+8312];
	add.s32 	%r4945, %r4930, %r4944;
	min.s32 	%r4946, %r4943, %r4945;
	st.shared.u32 	[%r3041+8112], %r4946;
	ld.shared.u32 	%r4947, [%r3041+8216];
	ld.shared.u32 	%r4948, [%r3038+8312];
	add.s32 	%r4949, %r4935, %r4948;
	min.s32 	%r4950, %r4947, %r4949;
	st.shared.u32 	[%r3041+8216], %r4950;
	ld.shared.u32 	%r4951, [%r3041+8320];
	ld.shared.u32 	%r4952, [%r3038+8312];
	add.s32 	%r4953, %r4940, %r4952;
	min.s32 	%r4954, %r4951, %r4953;
	st.shared.u32 	[%r3041+8320], %r4954;
	ld.shared.u32 	%r4955, [%r3041+16224];
	ld.shared.u32 	%r4956, [%r3038+16424];
	add.s32 	%r4957, %r4930, %r4956;
	min.s32 	%r4958, %r4955, %r4957;
	st.shared.u32 	[%r3041+16224], %r4958;
	ld.shared.u32 	%r4959, [%r3041+16328];
	ld.shared.u32 	%r4960, [%r3038+16424];
	add.s32 	%r4961, %r4935, %r4960;
	min.s32 	%r4962, %r4959, %r4961;
	st.shared.u32 	[%r3041+16328], %r4962;
	ld.shared.u32 	%r4963, [%r3041+16432];
	ld.shared.u32 	%r4964, [%r3038+16424];
	add.s32 	%r4965, %r4940, %r4964;
	min.s32 	%r4966, %r4963, %r4965;
	st.shared.u32 	[%r3041+16432], %r4966;
	bar.sync 	0;
	ld.shared.u32 	%r4967, [%r3041];
	ld.shared.u32 	%r4968, [%r3038+204];
	ld.shared.u32 	%r4969, [%r3057+15912];
	add.s32 	%r4970, %r4969, %r4968;
	min.s32 	%r4971, %r4967, %r4970;
	st.shared.u32 	[%r3041], %r4971;
	ld.shared.u32 	%r4972, [%r3041+104];
	ld.shared.u32 	%r4973, [%r3038+204];
	ld.shared.u32 	%r4974, [%r3057+16016];
	add.s32 	%r4975, %r4974, %r4973;
	min.s32 	%r4976, %r4972, %r4975;
	st.shared.u32 	[%r3041+104], %r4976;
	ld.shared.u32 	%r4977, [%r3041+208];
	ld.shared.u32 	%r4978, [%r3038+204];
	ld.shared.u32 	%r4979, [%r3057+16120];
	add.s32 	%r4980, %r4979, %r4978;
	min.s32 	%r4981, %r4977, %r4980;
	st.shared.u32 	[%r3041+208], %r4981;
	ld.shared.u32 	%r4982, [%r3041+8112];
	ld.shared.u32 	%r4983, [%r3038+8316];
	add.s32 	%r4984, %r4969, %r4983;
	min.s32 	%r4985, %r4982, %r4984;
	st.shared.u32 	[%r3041+8112], %r4985;
	ld.shared.u32 	%r4986, [%r3041+8216];
	ld.shared.u32 	%r4987, [%r3038+8316];
	add.s32 	%r4988, %r4974, %r4987;
	min.s32 	%r4989, %r4986, %r4988;
	st.shared.u32 	[%r3041+8216], %r4989;
	ld.shared.u32 	%r4990, [%r3041+8320];
	ld.shared.u32 	%r4991, [%r3038+8316];
	add.s32 	%r4992, %r4979, %r4991;
	min.s32 	%r4993, %r4990, %r4992;
	st.shared.u32 	[%r3041+8320], %r4993;
	ld.shared.u32 	%r4994, [%r3041+16224];
	ld.shared.u32 	%r4995, [%r3038+16428];
	add.s32 	%r4996, %r4969, %r4995;
	min.s32 	%r4997, %r4994, %r4996;
	st.shared.u32 	[%r3041+16224], %r4997;
	ld.shared.u32 	%r4998, [%r3041+16328];
	ld.shared.u32 	%r4999, [%r3038+16428];
	add.s32 	%r5000, %r4974, %r4999;
	min.s32 	%r5001, %r4998, %r5000;
	st.shared.u32 	[%r3041+16328], %r5001;
	ld.shared.u32 	%r5002, [%r3041+16432];
	ld.shared.u32 	%r5003, [%r3038+16428];
	add.s32 	%r5004, %r4979, %r5003;
	min.s32 	%r5005, %r5002, %r5004;
	st.shared.u32 	[%r3041+16432], %r5005;
	bar.sync 	0;
	ld.shared.u32 	%r5006, [%r3041];
	ld.shared.u32 	%r5007, [%r3038+208];
	ld.shared.u32 	%r5008, [%r3057+16224];
	add.s32 	%r5009, %r5008, %r5007;
	min.s32 	%r5010, %r5006, %r5009;
	st.shared.u32 	[%r3041], %r5010;
	ld.shared.u32 	%r5011, [%r3041+104];
	ld.shared.u32 	%r5012, [%r3038+208];
	ld.shared.u32 	%r5013, [%r3057+16328];
	add.s32 	%r5014, %r5013, %r5012;
	min.s32 	%r5015, %r5011, %r5014;
	st.shared.u32 	[%r3041+104], %r5015;
	ld.shared.u32 	%r5016, [%r3041+208];
	ld.shared.u32 	%r5017, [%r3038+208];
	ld.shared.u32 	%r5018, [%r3057+16432];
	add.s32 	%r5019, %r5018, %r5017;
	min.s32 	%r5020, %r5016, %r5019;
	st.shared.u32 	[%r3041+208], %r5020;
	ld.shared.u32 	%r5021, [%r3041+8112];
	ld.shared.u32 	%r5022, [%r3038+8320];
	add.s32 	%r5023, %r5008, %r5022;
	min.s32 	%r5024, %r5021, %r5023;
	st.shared.u32 	[%r3041+8112], %r5024;
	ld.shared.u32 	%r5025, [%r3041+8216];
	ld.shared.u32 	%r5026, [%r3038+8320];
	add.s32 	%r5027, %r5013, %r5026;
	min.s32 	%r5028, %r5025, %r5027;
	st.shared.u32 	[%r3041+8216], %r5028;
	ld.shared.u32 	%r5029, [%r3041+8320];
	ld.shared.u32 	%r5030, [%r3038+8320];
	add.s32 	%r5031, %r5018, %r5030;
	min.s32 	%r5032, %r5029, %r5031;
	st.shared.u32 	[%r3041+8320], %r5032;
	ld.shared.u32 	%r5033, [%r3041+16224];
	ld.shared.u32 	%r5034, [%r3038+16432];
	add.s32 	%r5035, %r5008, %r5034;
	min.s32 	%r5036, %r5033, %r5035;
	st.shared.u32 	[%r3041+16224], %r5036;
	ld.shared.u32 	%r5037, [%r3041+16328];
	ld.shared.u32 	%r5038, [%r3038+16432];
	add.s32 	%r5039, %r5013, %r5038;
	min.s32 	%r5040, %r5037, %r5039;
	st.shared.u32 	[%r3041+16328], %r5040;
	ld.shared.u32 	%r5041, [%r3041+16432];
	ld.shared.u32 	%r5042, [%r3038+16432];
	add.s32 	%r5043, %r5018, %r5042;
	min.s32 	%r5044, %r5041, %r5043;
	st.shared.u32 	[%r3041+16432], %r5044;
	bar.sync 	0;
	ld.shared.u32 	%r5045, [%r3041];
	ld.shared.u32 	%r5046, [%r3038+212];
	ld.shared.u32 	%r5047, [%r3057+16536];
	add.s32 	%r5048, %r5047, %r5046;
	min.s32 	%r5049, %r5045, %r5048;
	st.shared.u32 	[%r3041], %r5049;
	ld.shared.u32 	%r5050, [%r3041+104];
	ld.shared.u32 	%r5051, [%r3038+212];
	ld.shared.u32 	%r5052, [%r3057+16640];
	add.s32 	%r5053, %r5052, %r5051;
	min.s32 	%r5054, %r5050, %r5053;
	st.shared.u32 	[%r3041+104], %r5054;
	ld.shared.u32 	%r5055, [%r3041+208];
	ld.shared.u32 	%r5056, [%r3038+212];
	ld.shared.u32 	%r5057, [%r3057+16744];
	add.s32 	%r5058, %r5057, %r5056;
	min.s32 	%r5059, %r5055, %r5058;
	st.shared.u32 	[%r3041+208], %r5059;
	ld.shared.u32 	%r5060, [%r3041+8112];
	ld.shared.u32 	%r5061, [%r3038+8324];
	add.s32 	%r5062, %r5047, %r5061;
	min.s32 	%r5063, %r5060, %r5062;
	st.shared.u32 	[%r3041+8112], %r5063;
	ld.shared.u32 	%r5064, [%r3041+8216];
	ld.shared.u32 	%r5065, [%r3038+8324];
	add.s32 	%r5066, %r5052, %r5065;
	min.s32 	%r5067, %r5064, %r5066;
	st.shared.u32 	[%r3041+8216], %r5067;
	ld.shared.u32 	%r5068, [%r3041+8320];
	ld.shared.u32 	%r5069, [%r3038+8324];
	add.s32 	%r5070, %r5057, %r5069;
	min.s32 	%r5071, %r5068, %r5070;
	st.shared.u32 	[%r3041+8320], %r5071;
	ld.shared.u32 	%r5072, [%r3041+16224];
	ld.shared.u32 	%r5073, [%r3038+16436];
	add.s32 	%r5074, %r5047, %r5073;
	min.s32 	%r5075, %r5072, %r5074;
	st.shared.u32 	[%r3041+16224], %r5075;
	ld.shared.u32 	%r5076, [%r3041+16328];
	ld.shared.u32 	%r5077, [%r3038+16436];
	add.s32 	%r5078, %r5052, %r5077;
	min.s32 	%r5079, %r5076, %r5078;
	st.shared.u32 	[%r3041+16328], %r5079;
	ld.shared.u32 	%r5080, [%r3041+16432];
	ld.shared.u32 	%r5081, [%r3038+16436];
	add.s32 	%r5082, %r5057, %r5081;
	min.s32 	%r5083, %r5080, %r5082;
	st.shared.u32 	[%r3041+16432], %r5083;
	bar.sync 	0;
	ld.shared.u32 	%r5084, [%r3041];
	ld.shared.u32 	%r5085, [%r3038+216];
	ld.shared.u32 	%r5086, [%r3057+16848];
	add.s32 	%r5087, %r5086, %r5085;
	min.s32 	%r5088, %r5084, %r5087;
	st.shared.u32 	[%r3041], %r5088;
	ld.shared.u32 	%r5089, [%r3041+104];
	ld.shared.u32 	%r5090, [%r3038+216];
	ld.shared.u32 	%r5091, [%r3057+16952];
	add.s32 	%r5092, %r5091, %r5090;
	min.s32 	%r5093, %r5089, %r5092;
	st.shared.u32 	[%r3041+104], %r5093;
	ld.shared.u32 	%r5094, [%r3041+208];
	ld.shared.u32 	%r5095, [%r3038+216];
	ld.shared.u32 	%r5096, [%r3057+17056];
	add.s32 	%r5097, %r5096, %r5095;
	min.s32 	%r5098, %r5094, %r5097;
	st.shared.u32 	[%r3041+208], %r5098;
	ld.shared.u32 	%r5099, [%r3041+8112];
	ld.shared.u32 	%r5100, [%r3038+8328];
	add.s32 	%r5101, %r5086, %r5100;
	min.s32 	%r5102, %r5099, %r5101;
	st.shared.u32 	[%r3041+8112], %r5102;
	ld.shared.u32 	%r5103, [%r3041+8216];
	ld.shared.u32 	%r5104, [%r3038+8328];
	add.s32 	%r5105, %r5091, %r5104;
	min.s32 	%r5106, %r5103, %r5105;
	st.shared.u32 	[%r3041+8216], %r5106;
	ld.shared.u32 	%r5107, [%r3041+8320];
	ld.shared.u32 	%r5108, [%r3038+8328];
	add.s32 	%r5109, %r5096, %r5108;
	min.s32 	%r5110, %r5107, %r5109;
	st.shared.u32 	[%r3041+8320], %r5110;
	ld.shared.u32 	%r5111, [%r3041+16224];
	ld.shared.u32 	%r5112, [%r3038+16440];
	add.s32 	%r5113, %r5086, %r5112;
	min.s32 	%r5114, %r5111, %r5113;
	st.shared.u32 	[%r3041+16224], %r5114;
	ld.shared.u32 	%r5115, [%r3041+16328];
	ld.shared.u32 	%r5116, [%r3038+16440];
	add.s32 	%r5117, %r5091, %r5116;
	min.s32 	%r5118, %r5115, %r5117;
	st.shared.u32 	[%r3041+16328], %r5118;
	ld.shared.u32 	%r5119, [%r3041+16432];
	ld.shared.u32 	%r5120, [%r3038+16440];
	add.s32 	%r5121, %r5096, %r5120;
	min.s32 	%r5122, %r5119, %r5121;
	st.shared.u32 	[%r3041+16432], %r5122;
	bar.sync 	0;
	ld.shared.u32 	%r5123, [%r3041];
	ld.shared.u32 	%r5124, [%r3038+220];
	ld.shared.u32 	%r5125, [%r3057+17160];
	add.s32 	%r5126, %r5125, %r5124;
	min.s32 	%r5127, %r5123, %r5126;
	st.shared.u32 	[%r3041], %r5127;
	ld.shared.u32 	%r5128, [%r3041+104];
	ld.shared.u32 	%r5129, [%r3038+220];
	ld.shared.u32 	%r5130, [%r3057+17264];
	add.s32 	%r5131, %r5130, %r5129;
	min.s32 	%r5132, %r5128, %r5131;
	st.shared.u32 	[%r3041+104], %r5132;
	ld.shared.u32 	%r5133, [%r3041+208];
	ld.shared.u32 	%r5134, [%r3038+220];
	ld.shared.u32 	%r5135, [%r3057+17368];
	add.s32 	%r5136, %r5135, %r5134;
	min.s32 	%r5137, %r5133, %r5136;
	st.shared.u32 	[%r3041+208], %r5137;
	ld.shared.u32 	%r5138, [%r3041+8112];
	ld.shared.u32 	%r5139, [%r3038+8332];
	add.s32 	%r5140, %r5125, %r5139;
	min.s32 	%r5141, %r5138, %r5140;
	st.shared.u32 	[%r3041+8112], %r5141;
	ld.shared.u32 	%r5142, [%r3041+8216];
	ld.shared.u32 	%r5143, [%r3038+8332];
	add.s32 	%r5144, %r5130, %r5143;
	min.s32 	%r5145, %r5142, %r5144;
	st.shared.u32 	[%r3041+8216], %r5145;
	ld.shared.u32 	%r5146, [%r3041+8320];
	ld.shared.u32 	%r5147, [%r3038+8332];
	add.s32 	%r5148, %r5135, %r5147;
	min.s32 	%r5149, %r5146, %r5148;
	st.shared.u32 	[%r3041+8320], %r5149;
	ld.shared.u32 	%r5150, [%r3041+16224];
	ld.shared.u32 	%r5151, [%r3038+16444];
	add.s32 	%r5152, %r5125, %r5151;
	min.s32 	%r5153, %r5150, %r5152;
	st.shared.u32 	[%r3041+16224], %r5153;
	ld.shared.u32 	%r5154, [%r3041+16328];
	ld.shared.u32 	%r5155, [%r3038+16444];
	add.s32 	%r5156, %r5130, %r5155;
	min.s32 	%r5157, %r5154, %r5156;
	st.shared.u32 	[%r3041+16328], %r5157;
	ld.shared.u32 	%r5158, [%r3041+16432];
	ld.shared.u32 	%r5159, [%r3038+16444];
	add.s32 	%r5160, %r5135, %r5159;
	min.s32 	%r5161, %r5158, %r5160;
	st.shared.u32 	[%r3041+16432], %r5161;
	bar.sync 	0;
	ld.shared.u32 	%r5162, [%r3041];
	ld.shared.u32 	%r5163, [%r3038+224];
	ld.shared.u32 	%r5164, [%r3057+17472];
	add.s32 	%r5165, %r5164, %r5163;
	min.s32 	%r5166, %r5162, %r5165;
	st.shared.u32 	[%r3041], %r5166;
	ld.shared.u32 	%r5167, [%r3041+104];
	ld.shared.u32 	%r5168, [%r3038+224];
	ld.shared.u32 	%r5169, [%r3057+17576];
	add.s32 	%r5170, %r5169, %r5168;
	min.s32 	%r5171, %r5167, %r5170;
	st.shared.u32 	[%r3041+104], %r5171;
	ld.shared.u32 	%r5172, [%r3041+208];
	ld.shared.u32 	%r5173, [%r3038+224];
	ld.shared.u32 	%r5174, [%r3057+17680];
	add.s32 	%r5175, %r5174, %r5173;
	min.s32 	%r5176, %r5172, %r5175;
	st.shared.u32 	[%r3041+208], %r5176;
	ld.shared.u32 	%r5177, [%r3041+8112];
	ld.shared.u32 	%r5178, [%r3038+8336];
	add.s32 	%r5179, %r5164, %r5178;
	min.s32 	%r5180, %r5177, %r5179;
	st.shared.u32 	[%r3041+8112], %r5180;
	ld.shared.u32 	%r5181, [%r3041+8216];
	ld.shared.u32 	%r5182, [%r3038+8336];
	add.s32 	%r5183, %r5169, %r5182;
	min.s32 	%r5184, %r5181, %r5183;
	st.shared.u32 	[%r3041+8216], %r5184;
	ld.shared.u32 	%r5185, [%r3041+8320];
	ld.shared.u32 	%r5186, [%r3038+8336];
	add.s32 	%r5187, %r5174, %r5186;
	min.s32 	%r5188, %r5185, %r5187;
	st.shared.u32 	[%r3041+8320], %r5188;
	ld.shared.u32 	%r5189, [%r3041+16224];
	ld.shared.u32 	%r5190, [%r3038+16448];
	add.s32 	%r5191, %r5164, %r5190;
	min.s32 	%r5192, %r5189, %r5191;
	st.shared.u32 	[%r3041+16224], %r5192;
	ld.shared.u32 	%r5193, [%r3041+16328];
	ld.shared.u32 	%r5194, [%r3038+16448];
	add.s32 	%r5195, %r5169, %r5194;
	min.s32 	%r5196, %r5193, %r5195;
	st.shared.u32 	[%r3041+16328], %r5196;
	ld.shared.u32 	%r5197, [%r3041+16432];
	ld.shared.u32 	%r5198, [%r3038+16448];
	add.s32 	%r5199, %r5174, %r5198;
	min.s32 	%r5200, %r5197, %r5199;
	st.shared.u32 	[%r3041+16432], %r5200;
	bar.sync 	0;
	ld.shared.u32 	%r5201, [%r3041];
	ld.shared.u32 	%r5202, [%r3038+228];
	ld.shared.u32 	%r5203, [%r3057+17784];
	add.s32 	%r5204, %r5203, %r5202;
	min.s32 	%r5205, %r5201, %r5204;
	st.shared.u32 	[%r3041], %r5205;
	ld.shared.u32 	%r5206, [%r3041+104];
	ld.shared.u32 	%r5207, [%r3038+228];
	ld.shared.u32 	%r5208, [%r3057+17888];
	add.s32 	%r5209, %r5208, %r5207;
	min.s32 	%r5210, %r5206, %r5209;
	st.shared.u32 	[%r3041+104], %r5210;
	ld.shared.u32 	%r5211, [%r3041+208];
	ld.shared.u32 	%r5212, [%r3038+228];
	ld.shared.u32 	%r5213, [%r3057+17992];
	add.s32 	%r5214, %r5213, %r5212;
	min.s32 	%r5215, %r5211, %r5214;
	st.shared.u32 	[%r3041+208], %r5215;
	ld.shared.u32 	%r5216, [%r3041+8112];
	ld.shared.u32 	%r5217, [%r3038+8340];
	add.s32 	%r5218, %r5203, %r5217;
	min.s32 	%r5219, %r5216, %r5218;
	st.shared.u32 	[%r3041+8112], %r5219;
	ld.shared.u32 	%r5220, [%r3041+8216];
	ld.shared.u32 	%r5221, [%r3038+8340];
	add.s32 	%r5222, %r5208, %r5221;
	min.s32 	%r5223, %r5220, %r5222;
	st.shared.u32 	[%r3041+8216], %r5223;
	ld.shared.u32 	%r5224, [%r3041+8320];
	ld.shared.u32 	%r5225, [%r3038+8340];
	add.s32 	%r5226, %r5213, %r5225;
	min.s32 	%r5227, %r5224, %r5226;
	st.shared.u32 	[%r3041+8320], %r5227;
	ld.shared.u32 	%r5228, [%r3041+16224];
	ld.shared.u32 	%r5229, [%r3038+16452];
	add.s32 	%r5230, %r5203, %r5229;
	min.s32 	%r5231, %r5228, %r5230;
	st.shared.u32 	[%r3041+16224], %r5231;
	ld.shared.u32 	%r5232, [%r3041+16328];
	ld.shared.u32 	%r5233, [%r3038+16452];
	add.s32 	%r5234, %r5208, %r5233;
	min.s32 	%r5235, %r5232, %r5234;
	st.shared.u32 	[%r3041+16328], %r5235;
	ld.shared.u32 	%r5236, [%r3041+16432];
	ld.shared.u32 	%r5237, [%r3038+16452];
	add.s32 	%r5238, %r5213, %r5237;
	min.s32 	%r5239, %r5236, %r5238;
	st.shared.u32 	[%r3041+16432], %r5239;
	bar.sync 	0;
	ld.shared.u32 	%r5240, [%r3041];
	ld.shared.u32 	%r5241, [%r3038+232];
	ld.shared.u32 	%r5242, [%r3057+18096];
	add.s32 	%r5243, %r5242, %r5241;
	min.s32 	%r5244, %r5240, %r5243;
	st.shared.u32 	[%r3041], %r5244;
	ld.shared.u32 	%r5245, [%r3041+104];
	ld.shared.u32 	%r5246, [%r3038+232];
	ld.shared.u32 	%r5247, [%r3057+18200];
	add.s32 	%r5248, %r5247, %r5246;
	min.s32 	%r5249, %r5245, %r5248;
	st.shared.u32 	[%r3041+104], %r5249;
	ld.shared.u32 	%r5250, [%r3041+208];
	ld.shared.u32 	%r5251, [%r3038+232];
	ld.shared.u32 	%r5252, [%r3057+18304];
	add.s32 	%r5253, %r5252, %r5251;
	min.s32 	%r5254, %r5250, %r5253;
	st.shared.u32 	[%r3041+208], %r5254;
	ld.shared.u32 	%r5255, [%r3041+8112];
	ld.shared.u32 	%r5256, [%r3038+8344];
	add.s32 	%r5257, %r5242, %r5256;
	min.s32 	%r5258, %r5255, %r5257;
	st.shared.u32 	[%r3041+8112], %r5258;
	ld.shared.u32 	%r5259, [%r3041+8216];
	ld.shared.u32 	%r5260, [%r3038+8344];
	add.s32 	%r5261, %r5247, %r5260;
	min.s32 	%r5262, %r5259, %r5261;
	st.shared.u32 	[%r3041+8216], %r5262;
	ld.shared.u32 	%r5263, [%r3041+8320];
	ld.shared.u32 	%r5264, [%r3038+8344];
	add.s32 	%r5265, %r5252, %r5264;
	min.s32 	%r5266, %r5263, %r5265;
	st.shared.u32 	[%r3041+8320], %r5266;
	ld.shared.u32 	%r5267, [%r3041+16224];
	ld.shared.u32 	%r5268, [%r3038+16456];
	add.s32 	%r5269, %r5242, %r5268;
	min.s32 	%r5270, %r5267, %r5269;
	st.shared.u32 	[%r3041+16224], %r5270;
	ld.shared.u32 	%r5271, [%r3041+16328];
	ld.shared.u32 	%r5272, [%r3038+16456];
	add.s32 	%r5273, %r5247, %r5272;
	min.s32 	%r5274, %r5271, %r5273;
	st.shared.u32 	[%r3041+16328], %r5274;
	ld.shared.u32 	%r5275, [%r3041+16432];
	ld.shared.u32 	%r5276, [%r3038+16456];
	add.s32 	%r5277, %r5252, %r5276;
	min.s32 	%r5278, %r5275, %r5277;
	st.shared.u32 	[%r3041+16432], %r5278;
	bar.sync 	0;
	ld.shared.u32 	%r5279, [%r3041];
	ld.shared.u32 	%r5280, [%r3038+236];
	ld.shared.u32 	%r5281, [%r3057+18408];
	add.s32 	%r5282, %r5281, %r5280;
	min.s32 	%r5283, %r5279, %r5282;
	st.shared.u32 	[%r3041], %r5283;
	ld.shared.u32 	%r5284, [%r3041+104];
	ld.shared.u32 	%r5285, [%r3038+236];
	ld.shared.u32 	%r5286, [%r3057+18512];
	add.s32 	%r5287, %r5286, %r5285;
	min.s32 	%r5288, %r5284, %r5287;
	st.shared.u32 	[%r3041+104], %r5288;
	ld.shared.u32 	%r5289, [%r3041+208];
	ld.shared.u32 	%r5290, [%r3038+236];
	ld.shared.u32 	%r5291, [%r3057+18616];
	add.s32 	%r5292, %r5291, %r5290;
	min.s32 	%r5293, %r5289, %r5292;
	st.shared.u32 	[%r3041+208], %r5293;
	ld.shared.u32 	%r5294, [%r3041+8112];
	ld.shared.u32 	%r5295, [%r3038+8348];
	add.s32 	%r5296, %r5281, %r5295;
	min.s32 	%r5297, %r5294, %r5296;
	st.shared.u32 	[%r3041+8112], %r5297;
	ld.shared.u32 	%r5298, [%r3041+8216];
	ld.shared.u32 	%r5299, [%r3038+8348];
	add.s32 	%r5300, %r5286, %r5299;
	min.s32 	%r5301, %r5298, %r5300;
	st.shared.u32 	[%r3041+8216], %r5301;
	ld.shared.u32 	%r5302, [%r3041+8320];
	ld.shared.u32 	%r5303, [%r3038+8348];
	add.s32 	%r5304, %r5291, %r5303;
	min.s32 	%r5305, %r5302, %r5304;
	st.shared.u32 	[%r3041+8320], %r5305;
	ld.shared.u32 	%r5306, [%r3041+16224];
	ld.shared.u32 	%r5307, [%r3038+16460];
	add.s32 	%r5308, %r5281, %r5307;
	min.s32 	%r5309, %r5306, %r5308;
	st.shared.u32 	[%r3041+16224], %r5309;
	ld.shared.u32 	%r5310, [%r3041+16328];
	ld.shared.u32 	%r5311, [%r3038+16460];
	add.s32 	%r5312, %r5286, %r5311;
	min.s32 	%r5313, %r5310, %r5312;
	st.shared.u32 	[%r3041+16328], %r5313;
	ld.shared.u32 	%r5314, [%r3041+16432];
	ld.shared.u32 	%r5315, [%r3038+16460];
	add.s32 	%r5316, %r5291, %r5315;
	min.s32 	%r5317, %r5314, %r5316;
	st.shared.u32 	[%r3041+16432], %r5317;
	bar.sync 	0;
	ld.shared.u32 	%r5318, [%r3041];
	ld.shared.u32 	%r5319, [%r3038+240];
	ld.shared.u32 	%r5320, [%r3057+18720];
	add.s32 	%r5321, %r5320, %r5319;
	min.s32 	%r5322, %r5318, %r5321;
	st.shared.u32 	[%r3041], %r5322;
	ld.shared.u32 	%r5323, [%r3041+104];
	ld.shared.u32 	%r5324, [%r3038+240];
	ld.shared.u32 	%r5325, [%r3057+18824];
	add.s32 	%r5326, %r5325, %r5324;
	min.s32 	%r5327, %r5323, %r5326;
	st.shared.u32 	[%r3041+104], %r5327;
	ld.shared.u32 	%r5328, [%r3041+208];
	ld.shared.u32 	%r5329, [%r3038+240];
	ld.shared.u32 	%r5330, [%r3057+18928];
	add.s32 	%r5331, %r5330, %r5329;
	min.s32 	%r5332, %r5328, %r5331;
	st.shared.u32 	[%r3041+208], %r5332;
	ld.shared.u32 	%r5333, [%r3041+8112];
	ld.shared.u32 	%r5334, [%r3038+8352];
	add.s32 	%r5335, %r5320, %r5334;
	min.s32 	%r5336, %r5333, %r5335;
	st.shared.u32 	[%r3041+8112], %r5336;
	ld.shared.u32 	%r5337, [%r3041+8216];
	ld.shared.u32 	%r5338, [%r3038+8352];
	add.s32 	%r5339, %r5325, %r5338;
	min.s32 	%r5340, %r5337, %r5339;
	st.shared.u32 	[%r3041+8216], %r5340;
	ld.shared.u32 	%r5341, [%r3041+8320];
	ld.shared.u32 	%r5342, [%r3038+8352];
	add.s32 	%r5343, %r5330, %r5342;
	min.s32 	%r5344, %r5341, %r5343;
	st.shared.u32 	[%r3041+8320], %r5344;
	ld.shared.u32 	%r5345, [%r3041+16224];
	ld.shared.u32 	%r5346, [%r3038+16464];
	add.s32 	%r5347, %r5320, %r5346;
	min.s32 	%r5348, %r5345, %r5347;
	st.shared.u32 	[%r3041+16224], %r5348;
	ld.shared.u32 	%r5349, [%r3041+16328];
	ld.shared.u32 	%r5350, [%r3038+16464];
	add.s32 	%r5351, %r5325, %r5350;
	min.s32 	%r5352, %r5349, %r5351;
	st.shared.u32 	[%r3041+16328], %r5352;
	ld.shared.u32 	%r5353, [%r3041+16432];
	ld.shared.u32 	%r5354, [%r3038+16464];
	add.s32 	%r5355, %r5330, %r5354;
	min.s32 	%r5356, %r5353, %r5355;
	st.shared.u32 	[%r3041+16432], %r5356;
	bar.sync 	0;
	ld.shared.u32 	%r5357, [%r3041];
	ld.shared.u32 	%r5358, [%r3038+244];
	ld.shared.u32 	%r5359, [%r3057+19032];
	add.s32 	%r5360, %r5359, %r5358;
	min.s32 	%r5361, %r5357, %r5360;
	st.shared.u32 	[%r3041], %r5361;
	ld.shared.u32 	%r5362, [%r3041+104];
	ld.shared.u32 	%r5363, [%r3038+244];
	ld.shared.u32 	%r5364, [%r3057+19136];
	add.s32 	%r5365, %r5364, %r5363;
	min.s32 	%r5366, %r5362, %r5365;
	st.shared.u32 	[%r3041+104], %r5366;
	ld.shared.u32 	%r5367, [%r3041+208];
	ld.shared.u32 	%r5368, [%r3038+244];
	ld.shared.u32 	%r5369, [%r3057+19240];
	add.s32 	%r5370, %r5369, %r5368;
	min.s32 	%r5371, %r5367, %r5370;
	st.shared.u32 	[%r3041+208], %r5371;
	ld.shared.u32 	%r5372, [%r3041+8112];
	ld.shared.u32 	%r5373, [%r3038+8356];
	add.s32 	%r5374, %r5359, %r5373;
	min.s32 	%r5375, %r5372, %r5374;
	st.shared.u32 	[%r3041+8112], %r5375;
	ld.shared.u32 	%r5376, [%r3041+8216];
	ld.shared.u32 	%r5377, [%r3038+8356];
	add.s32 	%r5378, %r5364, %r5377;
	min.s32 	%r5379, %r5376, %r5378;
	st.shared.u32 	[%r3041+8216], %r5379;
	ld.shared.u32 	%r5380, [%r3041+8320];
	ld.shared.u32 	%r5381, [%r3038+8356];
	add.s32 	%r5382, %r5369, %r5381;
	min.s32 	%r5383, %r5380, %r5382;
	st.shared.u32 	[%r3041+8320], %r5383;
	ld.shared.u32 	%r5384, [%r3041+16224];
	ld.shared.u32 	%r5385, [%r3038+16468];
	add.s32 	%r5386, %r5359, %r5385;
	min.s32 	%r5387, %r5384, %r5386;
	st.shared.u32 	[%r3041+16224], %r5387;
	ld.shared.u32 	%r5388, [%r3041+16328];
	ld.shared.u32 	%r5389, [%r3038+16468];
	add.s32 	%r5390, %r5364, %r5389;
	min.s32 	%r5391, %r5388, %r5390;
	st.shared.u32 	[%r3041+16328], %r5391;
	ld.shared.u32 	%r5392, [%r3041+16432];
	ld.shared.u32 	%r5393, [%r3038+16468];
	add.s32 	%r5394, %r5369, %r5393;
	min.s32 	%r5395, %r5392, %r5394;
	st.shared.u32 	[%r3041+16432], %r5395;
	bar.sync 	0;
	ld.shared.u32 	%r5396, [%r3041];
	ld.shared.u32 	%r5397, [%r3038+248];
	ld.shared.u32 	%r5398, [%r3057+19344];
	add.s32 	%r5399, %r5398, %r5397;
	min.s32 	%r5400, %r5396, %r5399;
	st.shared.u32 	[%r3041], %r5400;
	ld.shared.u32 	%r5401, [%r3041+104];
	ld.shared.u32 	%r5402, [%r3038+248];
	ld.shared.u32 	%r5403, [%r3057+19448];
	add.s32 	%r5404, %r5403, %r5402;
	min.s32 	%r5405, %r5401, %r5404;
	st.shared.u32 	[%r3041+104], %r5405;
	ld.shared.u32 	%r5406, [%r3041+208];
	ld.shared.u32 	%r5407, [%r3038+248];
	ld.shared.u32 	%r5408, [%r3057+19552];
	add.s32 	%r5409, %r5408, %r5407;
	min.s32 	%r5410, %r5406, %r5409;
	st.shared.u32 	[%r3041+208], %r5410;
	ld.shared.u32 	%r5411, [%r3041+8112];
	ld.shared.u32 	%r5412, [%r3038+8360];
	add.s32 	%r5413, %r5398, %r5412;
	min.s32 	%r5414, %r5411, %r5413;
	st.shared.u32 	[%r3041+8112], %r5414;
	ld.shared.u32 	%r5415, [%r3041+8216];
	ld.shared.u32 	%r5416, [%r3038+8360];
	add.s32 	%r5417, %r5403, %r5416;
	min.s32 	%r5418, %r5415, %r5417;
	st.shared.u32 	[%r3041+8216], %r5418;
	ld.shared.u32 	%r5419, [%r3041+8320];
	ld.shared.u32 	%r5420, [%r3038+8360];
	add.s32 	%r5421, %r5408, %r5420;
	min.s32 	%r5422, %r5419, %r5421;
	st.shared.u32 	[%r3041+8320], %r5422;
	ld.shared.u32 	%r5423, [%r3041+16224];
	ld.shared.u32 	%r5424, [%r3038+16472];
	add.s32 	%r5425, %r5398, %r5424;
	min.s32 	%r5426, %r5423, %r5425;
	st.shared.u32 	[%r3041+16224], %r5426;
	ld.shared.u32 	%r5427, [%r3041+16328];
	ld.shared.u32 	%r5428, [%r3038+16472];
	add.s32 	%r5429, %r5403, %r5428;
	min.s32 	%r5430, %r5427, %r5429;
	st.shared.u32 	[%r3041+16328], %r5430;
	ld.shared.u32 	%r5431, [%r3041+16432];
	ld.shared.u32 	%r5432, [%r3038+16472];
	add.s32 	%r5433, %r5408, %r5432;
	min.s32 	%r5434, %r5431, %r5433;
	st.shared.u32 	[%r3041+16432], %r5434;
	bar.sync 	0;
	ld.shared.u32 	%r5435, [%r3041];
	ld.shared.u32 	%r5436, [%r3038+252];
	ld.shared.u32 	%r5437, [%r3057+19656];
	add.s32 	%r5438, %r5437, %r5436;
	min.s32 	%r5439, %r5435, %r5438;
	st.shared.u32 	[%r3041], %r5439;
	ld.shared.u32 	%r5440, [%r3041+104];
	ld.shared.u32 	%r5441, [%r3038+252];
	ld.shared.u32 	%r5442, [%r3057+19760];
	add.s32 	%r5443, %r5442, %r5441;
	min.s32 	%r5444, %r5440, %r5443;
	st.shared.u32 	[%r3041+104], %r5444;
	ld.shared.u32 	%r5445, [%r3041+208];
	ld.shared.u32 	%r5446, [%r3038+252];
	ld.shared.u32 	%r5447, [%r3057+19864];
	add.s32 	%r5448, %r5447, %r5446;
	min.s32 	%r5449, %r5445, %r5448;
	st.shared.u32 	[%r3041+208], %r5449;
	ld.shared.u32 	%r5450, [%r3041+8112];
	ld.shared.u32 	%r5451, [%r3038+8364];
	add.s32 	%r5452, %r5437, %r5451;
	min.s32 	%r5453, %r5450, %r5452;
	st.shared.u32 	[%r3041+8112], %r5453;
	ld.shared.u32 	%r5454, [%r3041+8216];
	ld.shared.u32 	%r5455, [%r3038+8364];
	add.s32 	%r5456, %r5442, %r5455;
	min.s32 	%r5457, %r5454, %r5456;
	st.shared.u32 	[%r3041+8216], %r5457;
	ld.shared.u32 	%r5458, [%r3041+8320];
	ld.shared.u32 	%r5459, [%r3038+8364];
	add.s32 	%r5460, %r5447, %r5459;
	min.s32 	%r5461, %r5458, %r5460;
	st.shared.u32 	[%r3041+8320], %r5461;
	ld.shared.u32 	%r5462, [%r3041+16224];
	ld.shared.u32 	%r5463, [%r3038+16476];
	add.s32 	%r5464, %r5437, %r5463;
	min.s32 	%r5465, %r5462, %r5464;
	st.shared.u32 	[%r3041+16224], %r5465;
	ld.shared.u32 	%r5466, [%r3041+16328];
	ld.shared.u32 	%r5467, [%r3038+16476];
	add.s32 	%r5468, %r5442, %r5467;
	min.s32 	%r5469, %r5466, %r5468;
	st.shared.u32 	[%r3041+16328], %r5469;
	ld.shared.u32 	%r5470, [%r3041+16432];
	ld.shared.u32 	%r5471, [%r3038+16476];
	add.s32 	%r5472, %r5447, %r5471;
	min.s32 	%r5473, %r5470, %r5472;
	st.shared.u32 	[%r3041+16432], %r5473;
	bar.sync 	0;
	ld.shared.u32 	%r5474, [%r3041];
	ld.shared.u32 	%r5475, [%r3038+256];
	ld.shared.u32 	%r5476, [%r3057+19968];
	add.s32 	%r5477, %r5476, %r5475;
	min.s32 	%r5478, %r5474, %r5477;
	st.shared.u32 	[%r3041], %r5478;
	ld.shared.u32 	%r5479, [%r3041+104];
	ld.shared.u32 	%r5480, [%r3038+256];
	ld.shared.u32 	%r5481, [%r3057+20072];
	add.s32 	%r5482, %r5481, %r5480;
	min.s32 	%r5483, %r5479, %r5482;
	st.shared.u32 	[%r3041+104], %r5483;
	ld.shared.u32 	%r5484, [%r3041+208];
	ld.shared.u32 	%r5485, [%r3038+256];
	ld.shared.u32 	%r5486, [%r3057+20176];
	add.s32 	%r5487, %r5486, %r5485;
	min.s32 	%r5488, %r5484, %r5487;
	st.shared.u32 	[%r3041+208], %r5488;
	ld.shared.u32 	%r5489, [%r3041+8112];
	ld.shared.u32 	%r5490, [%r3038+8368];
	add.s32 	%r5491, %r5476, %r5490;
	min.s32 	%r5492, %r5489, %r5491;
	st.shared.u32 	[%r3041+8112], %r5492;
	ld.shared.u32 	%r5493, [%r3041+8216];
	ld.shared.u32 	%r5494, [%r3038+8368];
	add.s32 	%r5495, %r5481, %r5494;
	min.s32 	%r5496, %r5493, %r5495;
	st.shared.u32 	[%r3041+8216], %r5496;
	ld.shared.u32 	%r5497, [%r3041+8320];
	ld.shared.u32 	%r5498, [%r3038+8368];
	add.s32 	%r5499, %r5486, %r5498;
	min.s32 	%r5500, %r5497, %r5499;
	st.shared.u32 	[%r3041+8320], %r5500;
	ld.shared.u32 	%r5501, [%r3041+16224];
	ld.shared.u32 	%r5502, [%r3038+16480];
	add.s32 	%r5503, %r5476, %r5502;
	min.s32 	%r5504, %r5501, %r5503;
	st.shared.u32 	[%r3041+16224], %r5504;
	ld.shared.u32 	%r5505, [%r3041+16328];
	ld.shared.u32 	%r5506, [%r3038+16480];
	add.s32 	%r5507, %r5481, %r5506;
	min.s32 	%r5508, %r5505, %r5507;
	st.shared.u32 	[%r3041+16328], %r5508;
	ld.shared.u32 	%r5509, [%r3041+16432];
	ld.shared.u32 	%r5510, [%r3038+16480];
	add.s32 	%r5511, %r5486, %r5510;
	min.s32 	%r5512, %r5509, %r5511;
	st.shared.u32 	[%r3041+16432], %r5512;
	bar.sync 	0;
	ld.shared.u32 	%r5513, [%r3041];
	ld.shared.u32 	%r5514, [%r3038+260];
	ld.shared.u32 	%r5515, [%r3057+20280];
	add.s32 	%r5516, %r5515, %r5514;
	min.s32 	%r5517, %r5513, %r5516;
	st.shared.u32 	[%r3041], %r5517;
	ld.shared.u32 	%r5518, [%r3041+104];
	ld.shared.u32 	%r5519, [%r3038+260];
	ld.shared.u32 	%r5520, [%r3057+20384];
	add.s32 	%r5521, %r5520, %r5519;
	min.s32 	%r5522, %r5518, %r5521;
	st.shared.u32 	[%r3041+104], %r5522;
	ld.shared.u32 	%r5523, [%r3041+208];
	ld.shared.u32 	%r5524, [%r3038+260];
	ld.shared.u32 	%r5525, [%r3057+20488];
	add.s32 	%r5526, %r5525, %r5524;
	min.s32 	%r5527, %r5523, %r5526;
	st.shared.u32 	[%r3041+208], %r5527;
	ld.shared.u32 	%r5528, [%r3041+8112];
	ld.shared.u32 	%r5529, [%r3038+8372];
	add.s32 	%r5530, %r5515, %r5529;
	min.s32 	%r5531, %r5528, %r5530;
	st.shared.u32 	[%r3041+8112], %r5531;
	ld.shared.u32 	%r5532, [%r3041+8216];
	ld.shared.u32 	%r5533, [%r3038+8372];
	add.s32 	%r5534, %r5520, %r5533;
	min.s32 	%r5535, %r5532, %r5534;
	st.shared.u32 	[%r3041+8216], %r5535;
	ld.shared.u32 	%r5536, [%r3041+8320];
	ld.shared.u32 	%r5537, [%r3038+8372];
	add.s32 	%r5538, %r5525, %r5537;
	min.s32 	%r5539, %r5536, %r5538;
	st.shared.u32 	[%r3041+8320], %r5539;
	ld.shared.u32 	%r5540, [%r3041+16224];
	ld.shared.u32 	%r5541, [%r3038+16484];
	add.s32 	%r5542, %r5515, %r5541;
	min.s32 	%r5543, %r5540, %r5542;
	st.shared.u32 	[%r3041+16224], %r5543;
	ld.shared.u32 	%r5544, [%r3041+16328];
	ld.shared.u32 	%r5545, [%r3038+16484];
	add.s32 	%r5546, %r5520, %r5545;
	min.s32 	%r5547, %r5544, %r5546;
	st.shared.u32 	[%r3041+16328], %r5547;
	ld.shared.u32 	%r5548, [%r3041+16432];
	ld.shared.u32 	%r5549, [%r3038+16484];
	add.s32 	%r5550, %r5525, %r5549;
	min.s32 	%r5551, %r5548, %r5550;
	st.shared.u32 	[%r3041+16432], %r5551;
	bar.sync 	0;
	ld.shared.u32 	%r5552, [%r3041];
	ld.shared.u32 	%r5553, [%r3038+264];
	ld.shared.u32 	%r5554, [%r3057+20592];
	add.s32 	%r5555, %r5554, %r5553;
	min.s32 	%r5556, %r5552, %r5555;
	st.shared.u32 	[%r3041], %r5556;
	ld.shared.u32 	%r5557, [%r3041+104];
	ld.shared.u32 	%r5558, [%r3038+264];
	ld.shared.u32 	%r5559, [%r3057+20696];
	add.s32 	%r5560, %r5559, %r5558;
	min.s32 	%r5561, %r5557, %r5560;
	st.shared.u32 	[%r3041+104], %r5561;
	ld.shared.u32 	%r5562, [%r3041+208];
	ld.shared.u32 	%r5563, [%r3038+264];
	ld.shared.u32 	%r5564, [%r3057+20800];
	add.s32 	%r5565, %r5564, %r5563;
	min.s32 	%r5566, %r5562, %r5565;
	st.shared.u32 	[%r3041+208], %r5566;
	ld.shared.u32 	%r5567, [%r3041+8112];
	ld.shared.u32 	%r5568, [%r3038+8376];
	add.s32 	%r5569, %r5554, %r5568;
	min.s32 	%r5570, %r5567, %r5569;
	st.shared.u32 	[%r3041+8112], %r5570;
	ld.shared.u32 	%r5571, [%r3041+8216];
	ld.shared.u32 	%r5572, [%r3038+8376];
	add.s32 	%r5573, %r5559, %r5572;
	min.s32 	%r5574, %r5571, %r5573;
	st.shared.u32 	[%r3041+8216], %r5574;
	ld.shared.u32 	%r5575, [%r3041+8320];
	ld.shared.u32 	%r5576, [%r3038+8376];
	add.s32 	%r5577, %r5564, %r5576;
	min.s32 	%r5578, %r5575, %r5577;
	st.shared.u32 	[%r3041+8320], %r5578;
	ld.shared.u32 	%r5579, [%r3041+16224];
	ld.shared.u32 	%r5580, [%r3038+16488];
	add.s32 	%r5581, %r5554, %r5580;
	min.s32 	%r5582, %r5579, %r5581;
	st.shared.u32 	[%r3041+16224], %r5582;
	ld.shared.u32 	%r5583, [%r3041+16328];
	ld.shared.u32 	%r5584, [%r3038+16488];
	add.s32 	%r5585, %r5559, %r5584;
	min.s32 	%r5586, %r5583, %r5585;
	st.shared.u32 	[%r3041+16328], %r5586;
	ld.shared.u32 	%r5587, [%r3041+16432];
	ld.shared.u32 	%r5588, [%r3038+16488];
	add.s32 	%r5589, %r5564, %r5588;
	min.s32 	%r5590, %r5587, %r5589;
	st.shared.u32 	[%r3041+16432], %r5590;
	bar.sync 	0;
	ld.shared.u32 	%r5591, [%r3041];
	ld.shared.u32 	%r5592, [%r3038+268];
	ld.shared.u32 	%r5593, [%r3057+20904];
	add.s32 	%r5594, %r5593, %r5592;
	min.s32 	%r5595, %r5591, %r5594;
	st.shared.u32 	[%r3041], %r5595;
	ld.shared.u32 	%r5596, [%r3041+104];
	ld.shared.u32 	%r5597, [%r3038+268];
	ld.shared.u32 	%r5598, [%r3057+21008];
	add.s32 	%r5599, %r5598, %r5597;
	min.s32 	%r5600, %r5596, %r5599;
	st.shared.u32 	[%r3041+104], %r5600;
	ld.shared.u32 	%r5601, [%r3041+208];
	ld.shared.u32 	%r5602, [%r3038+268];
	ld.shared.u32 	%r5603, [%r3057+21112];
	add.s32 	%r5604, %r5603, %r5602;
	min.s32 	%r5605, %r5601, %r5604;
	st.shared.u32 	[%r3041+208], %r5605;
	ld.shared.u32 	%r5606, [%r3041+8112];
	ld.shared.u32 	%r5607, [%r3038+8380];
	add.s32 	%r5608, %r5593, %r5607;
	min.s32 	%r5609, %r5606, %r5608;
	st.shared.u32 	[%r3041+8112], %r5609;
	ld.shared.u32 	%r5610, [%r3041+8216];
	ld.shared.u32 	%r5611, [%r3038+8380];
	add.s32 	%r5612, %r5598, %r5611;
	min.s32 	%r5613, %r5610, %r5612;
	st.shared.u32 	[%r3041+8216], %r5613;
	ld.shared.u32 	%r5614, [%r3041+8320];
	ld.shared.u32 	%r5615, [%r3038+8380];
	add.s32 	%r5616, %r5603, %r5615;
	min.s32 	%r5617, %r5614, %r5616;
	st.shared.u32 	[%r3041+8320], %r5617;
	ld.shared.u32 	%r5618, [%r3041+16224];
	ld.shared.u32 	%r5619, [%r3038+16492];
	add.s32 	%r5620, %r5593, %r5619;
	min.s32 	%r5621, %r5618, %r5620;
	st.shared.u32 	[%r3041+16224], %r5621;
	ld.shared.u32 	%r5622, [%r3041+16328];
	ld.shared.u32 	%r5623, [%r3038+16492];
	add.s32 	%r5624, %r5598, %r5623;
	min.s32 	%r5625, %r5622, %r5624;
	st.shared.u32 	[%r3041+16328], %r5625;
	ld.shared.u32 	%r5626, [%r3041+16432];
	ld.shared.u32 	%r5627, [%r3038+16492];
	add.s32 	%r5628, %r5603, %r5627;
	min.s32 	%r5629, %r5626, %r5628;
	st.shared.u32 	[%r3041+16432], %r5629;
	bar.sync 	0;
	ld.shared.u32 	%r5630, [%r3041];
	ld.shared.u32 	%r5631, [%r3038+272];
	ld.shared.u32 	%r5632, [%r3057+21216];
	add.s32 	%r5633, %r5632, %r5631;
	min.s32 	%r5634, %r5630, %r5633;
	st.shared.u32 	[%r3041], %r5634;
	ld.shared.u32 	%r5635, [%r3041+104];
	ld.shared.u32 	%r5636, [%r3038+272];
	ld.shared.u32 	%r5637, [%r3057+21320];
	add.s32 	%r5638, %r5637, %r5636;
	min.s32 	%r5639, %r5635, %r5638;
	st.shared.u32 	[%r3041+104], %r5639;
	ld.shared.u32 	%r5640, [%r3041+208];
	ld.shared.u32 	%r5641, [%r3038+272];
	ld.shared.u32 	%r5642, [%r3057+21424];
	add.s32 	%r5643, %r5642, %r5641;
	min.s32 	%r5644, %r5640, %r5643;
	st.shared.u32 	[%r3041+208], %r5644;
	ld.shared.u32 	%r5645, [%r3041+8112];
	ld.shared.u32 	%r5646, [%r3038+8384];
	add.s32 	%r5647, %r5632, %r5646;
	min.s32 	%r5648, %r5645, %r5647;
	st.shared.u32 	[%r3041+8112], %r5648;
	ld.shared.u32 	%r5649, [%r3041+8216];
	ld.shared.u32 	%r5650, [%r3038+8384];
	add.s32 	%r5651, %r5637, %r5650;
	min.s32 	%r5652, %r5649, %r5651;
	st.shared.u32 	[%r3041+8216], %r5652;
	ld.shared.u32 	%r5653, [%r3041+8320];
	ld.shared.u32 	%r5654, [%r3038+8384];
	add.s32 	%r5655, %r5642, %r5654;
	min.s32 	%r5656, %r5653, %r5655;
	st.shared.u32 	[%r3041+8320], %r5656;
	ld.shared.u32 	%r5657, [%r3041+16224];
	ld.shared.u32 	%r5658, [%r3038+16496];
	add.s32 	%r5659, %r5632, %r5658;
	min.s32 	%r5660, %r5657, %r5659;
	st.shared.u32 	[%r3041+16224], %r5660;
	ld.shared.u32 	%r5661, [%r3041+16328];
	ld.shared.u32 	%r5662, [%r3038+16496];
	add.s32 	%r5663, %r5637, %r5662;
	min.s32 	%r5664, %r5661, %r5663;
	st.shared.u32 	[%r3041+16328], %r5664;
	ld.shared.u32 	%r5665, [%r3041+16432];
	ld.shared.u32 	%r5666, [%r3038+16496];
	add.s32 	%r5667, %r5642, %r5666;
	min.s32 	%r5668, %r5665, %r5667;
	st.shared.u32 	[%r3041+16432], %r5668;
	bar.sync 	0;
	ld.shared.u32 	%r5669, [%r3041];
	ld.shared.u32 	%r5670, [%r3038+276];
	ld.shared.u32 	%r5671, [%r3057+21528];
	add.s32 	%r5672, %r5671, %r5670;
	min.s32 	%r5673, %r5669, %r5672;
	st.shared.u32 	[%r3041], %r5673;
	ld.shared.u32 	%r5674, [%r3041+104];
	ld.shared.u32 	%r5675, [%r3038+276];
	ld.shared.u32 	%r5676, [%r3057+21632];
	add.s32 	%r5677, %r5676, %r5675;
	min.s32 	%r5678, %r5674, %r5677;
	st.shared.u32 	[%r3041+104], %r5678;
	ld.shared.u32 	%r5679, [%r3041+208];
	ld.shared.u32 	%r5680, [%r3038+276];
	ld.shared.u32 	%r5681, [%r3057+21736];
	add.s32 	%r5682, %r5681, %r5680;
	min.s32 	%r5683, %r5679, %r5682;
	st.shared.u32 	[%r3041+208], %r5683;
	ld.shared.u32 	%r5684, [%r3041+8112];
	ld.shared.u32 	%r5685, [%r3038+8388];
	add.s32 	%r5686, %r5671, %r5685;
	min.s32 	%r5687, %r5684, %r5686;
	st.shared.u32 	[%r3041+8112], %r5687;
	ld.shared.u32 	%r5688, [%r3041+8216];
	ld.shared.u32 	%r5689, [%r3038+8388];
	add.s32 	%r5690, %r5676, %r5689;
	min.s32 	%r5691, %r5688, %r5690;
	st.shared.u32 	[%r3041+8216], %r5691;
	ld.shared.u32 	%r5692, [%r3041+8320];
	ld.shared.u32 	%r5693, [%r3038+8388];
	add.s32 	%r5694, %r5681, %r5693;
	min.s32 	%r5695, %r5692, %r5694;
	st.shared.u32 	[%r3041+8320], %r5695;
	ld.shared.u32 	%r5696, [%r3041+16224];
	ld.shared.u32 	%r5697, [%r3038+16500];
	add.s32 	%r5698, %r5671, %r5697;
	min.s32 	%r5699, %r5696, %r5698;
	st.shared.u32 	[%r3041+16224], %r5699;
	ld.shared.u32 	%r5700, [%r3041+16328];
	ld.shared.u32 	%r5701, [%r3038+16500];
	add.s32 	%r5702, %r5676, %r5701;
	min.s32 	%r5703, %r5700, %r5702;
	st.shared.u32 	[%r3041+16328], %r5703;
	ld.shared.u32 	%r5704, [%r3041+16432];
	ld.shared.u32 	%r5705, [%r3038+16500];
	add.s32 	%r5706, %r5681, %r5705;
	min.s32 	%r5707, %r5704, %r5706;
	st.shared.u32 	[%r3041+16432], %r5707;
	bar.sync 	0;
	ld.shared.u32 	%r5708, [%r3041];
	ld.shared.u32 	%r5709, [%r3038+280];
	ld.shared.u32 	%r5710, [%r3057+21840];
	add.s32 	%r5711, %r5710, %r5709;
	min.s32 	%r5712, %r5708, %r5711;
	st.shared.u32 	[%r3041], %r5712;
	ld.shared.u32 	%r5713, [%r3041+104];
	ld.shared.u32 	%r5714, [%r3038+280];
	ld.shared.u32 	%r5715, [%r3057+21944];
	add.s32 	%r5716, %r5715, %r5714;
	min.s32 	%r5717, %r5713, %r5716;
	st.shared.u32 	[%r3041+104], %r5717;
	ld.shared.u32 	%r5718, [%r3041+208];
	ld.shared.u32 	%r5719, [%r3038+280];
	ld.shared.u32 	%r5720, [%r3057+22048];
	add.s32 	%r5721, %r5720, %r5719;
	min.s32 	%r5722, %r5718, %r5721;
	st.shared.u32 	[%r3041+208], %r5722;
	ld.shared.u32 	%r5723, [%r3041+8112];
	ld.shared.u32 	%r5724, [%r3038+8392];
	add.s32 	%r5725, %r5710, %r5724;
	min.s32 	%r5726, %r5723, %r5725;
	st.shared.u32 	[%r3041+8112], %r5726;
	ld.shared.u32 	%r5727, [%r3041+8216];
	ld.shared.u32 	%r5728, [%r3038+8392];
	add.s32 	%r5729, %r5715, %r5728;
	min.s32 	%r5730, %r5727, %r5729;
	st.shared.u32 	[%r3041+8216], %r5730;
	ld.shared.u32 	%r5731, [%r3041+8320];
	ld.shared.u32 	%r5732, [%r3038+8392];
	add.s32 	%r5733, %r5720, %r5732;
	min.s32 	%r5734, %r5731, %r5733;
	st.shared.u32 	[%r3041+8320], %r5734;
	ld.shared.u32 	%r5735, [%r3041+16224];
	ld.shared.u32 	%r5736, [%r3038+16504];
	add.s32 	%r5737, %r5710, %r5736;
	min.s32 	%r5738, %r5735, %r5737;
	st.shared.u32 	[%r3041+16224], %r5738;
	ld.shared.u32 	%r5739, [%r3041+16328];
	ld.shared.u32 	%r5740, [%r3038+16504];
	add.s32 	%r5741, %r5715, %r5740;
	min.s32 	%r5742, %r5739, %r5741;
	st.shared.u32 	[%r3041+16328], %r5742;
	ld.shared.u32 	%r5743, [%r3041+16432];
	ld.shared.u32 	%r5744, [%r3038+16504];
	add.s32 	%r5745, %r5720, %r5744;
	min.s32 	%r5746, %r5743, %r5745;
	st.shared.u32 	[%r3041+16432], %r5746;
	bar.sync 	0;
	ld.shared.u32 	%r5747, [%r3041];
	ld.shared.u32 	%r5748, [%r3038+284];
	ld.shared.u32 	%r5749, [%r3057+22152];
	add.s32 	%r5750, %r5749, %r5748;
	min.s32 	%r5751, %r5747, %r5750;
	st.shared.u32 	[%r3041], %r5751;
	ld.shared.u32 	%r5752, [%r3041+104];
	ld.shared.u32 	%r5753, [%r3038+284];
	ld.shared.u32 	%r5754, [%r3057+22256];
	add.s32 	%r5755, %r5754, %r5753;
	min.s32 	%r5756, %r5752, %r5755;
	st.shared.u32 	[%r3041+104], %r5756;
	ld.shared.u32 	%r5757, [%r3041+208];
	ld.shared.u32 	%r5758, [%r3038+284];
	ld.shared.u32 	%r5759, [%r3057+22360];
	add.s32 	%r5760, %r5759, %r5758;
	min.s32 	%r5761, %r5757, %r5760;
	st.shared.u32 	[%r3041+208], %r5761;
	ld.shared.u32 	%r5762, [%r3041+8112];
	ld.shared.u32 	%r5763, [%r3038+8396];
	add.s32 	%r5764, %r5749, %r5763;
	min.s32 	%r5765, %r5762, %r5764;
	st.shared.u32 	[%r3041+8112], %r5765;
	ld.shared.u32 	%r5766, [%r3041+8216];
	ld.shared.u32 	%r5767, [%r3038+8396];
	add.s32 	%r5768, %r5754, %r5767;
	min.s32 	%r5769, %r5766, %r5768;
	st.shared.u32 	[%r3041+8216], %r5769;
	ld.shared.u32 	%r5770, [%r3041+8320];
	ld.shared.u32 	%r5771, [%r3038+8396];
	add.s32 	%r5772, %r5759, %r5771;
	min.s32 	%r5773, %r5770, %r5772;
	st.shared.u32 	[%r3041+8320], %r5773;
	ld.shared.u32 	%r5774, [%r3041+16224];
	ld.shared.u32 	%r5775, [%r3038+16508];
	add.s32 	%r5776, %r5749, %r5775;
	min.s32 	%r5777, %r5774, %r5776;
	st.shared.u32 	[%r3041+16224], %r5777;
	ld.shared.u32 	%r5778, [%r3041+16328];
	ld.shared.u32 	%r5779, [%r3038+16508];
	add.s32 	%r5780, %r5754, %r5779;
	min.s32 	%r5781, %r5778, %r5780;
	st.shared.u32 	[%r3041+16328], %r5781;
	ld.shared.u32 	%r5782, [%r3041+16432];
	ld.shared.u32 	%r5783, [%r3038+16508];
	add.s32 	%r5784, %r5759, %r5783;
	min.s32 	%r5785, %r5782, %r5784;
	st.shared.u32 	[%r3041+16432], %r5785;
	bar.sync 	0;
	ld.shared.u32 	%r5786, [%r3041];
	ld.shared.u32 	%r5787, [%r3038+288];
	ld.shared.u32 	%r5788, [%r3057+22464];
	add.s32 	%r5789, %r5788, %r5787;
	min.s32 	%r5790, %r5786, %r5789;
	st.shared.u32 	[%r3041], %r5790;
	ld.shared.u32 	%r5791, [%r3041+104];
	ld.shared.u32 	%r5792, [%r3038+288];
	ld.shared.u32 	%r5793, [%r3057+22568];
	add.s32 	%r5794, %r5793, %r5792;
	min.s32 	%r5795, %r5791, %r5794;
	st.shared.u32 	[%r3041+104], %r5795;
	ld.shared.u32 	%r5796, [%r3041+208];
	ld.shared.u32 	%r5797, [%r3038+288];
	ld.shared.u32 	%r5798, [%r3057+22672];
	add.s32 	%r5799, %r5798, %r5797;
	min.s32 	%r5800, %r5796, %r5799;
	st.shared.u32 	[%r3041+208], %r5800;
	ld.shared.u32 	%r5801, [%r3041+8112];
	ld.shared.u32 	%r5802, [%r3038+8400];
	add.s32 	%r5803, %r5788, %r5802;
	min.s32 	%r5804, %r5801, %r5803;
	st.shared.u32 	[%r3041+8112], %r5804;
	ld.shared.u32 	%r5805, [%r3041+8216];
	ld.shared.u32 	%r5806, [%r3038+8400];
	add.s32 	%r5807, %r5793, %r5806;
	min.s32 	%r5808, %r5805, %r5807;
	st.shared.u32 	[%r3041+8216], %r5808;
	ld.shared.u32 	%r5809, [%r3041+8320];
	ld.shared.u32 	%r5810, [%r3038+8400];
	add.s32 	%r5811, %r5798, %r5810;
	min.s32 	%r5812, %r5809, %r5811;
	st.shared.u32 	[%r3041+8320], %r5812;
	ld.shared.u32 	%r5813, [%r3041+16224];
	ld.shared.u32 	%r5814, [%r3038+16512];
	add.s32 	%r5815, %r5788, %r5814;
	min.s32 	%r5816, %r5813, %r5815;
	st.shared.u32 	[%r3041+16224], %r5816;
	ld.shared.u32 	%r5817, [%r3041+16328];
	ld.shared.u32 	%r5818, [%r3038+16512];
	add.s32 	%r5819, %r5793, %r5818;
	min.s32 	%r5820, %r5817, %r5819;
	st.shared.u32 	[%r3041+16328], %r5820;
	ld.shared.u32 	%r5821, [%r3041+16432];
	ld.shared.u32 	%r5822, [%r3038+16512];
	add.s32 	%r5823, %r5798, %r5822;
	min.s32 	%r5824, %r5821, %r5823;
	st.shared.u32 	[%r3041+16432], %r5824;
	bar.sync 	0;
	ld.shared.u32 	%r5825, [%r3041];
	ld.shared.u32 	%r5826, [%r3038+292];
	ld.shared.u32 	%r5827, [%r3057+22776];
	add.s32 	%r5828, %r5827, %r5826;
	min.s32 	%r5829, %r5825, %r5828;
	st.shared.u32 	[%r3041], %r5829;
	ld.shared.u32 	%r5830, [%r3041+104];
	ld.shared.u32 	%r5831, [%r3038+292];
	ld.shared.u32 	%r5832, [%r3057+22880];
	add.s32 	%r5833, %r5832, %r5831;
	min.s32 	%r5834, %r5830, %r5833;
	st.shared.u32 	[%r3041+104], %r5834;
	ld.shared.u32 	%r5835, [%r3041+208];
	ld.shared.u32 	%r5836, [%r3038+292];
	ld.shared.u32 	%r5837, [%r3057+22984];
	add.s32 	%r5838, %r5837, %r5836;
	min.s32 	%r5839, %r5835, %r5838;
	st.shared.u32 	[%r3041+208], %r5839;
	ld.shared.u32 	%r5840, [%r3041+8112];
	ld.shared.u32 	%r5841, [%r3038+8404];
	add.s32 	%r5842, %r5827, %r5841;
	min.s32 	%r5843, %r5840, %r5842;
	st.shared.u32 	[%r3041+8112], %r5843;
	ld.shared.u32 	%r5844, [%r3041+8216];
	ld.shared.u32 	%r5845, [%r3038+8404];
	add.s32 	%r5846, %r5832, %r5845;
	min.s32 	%r5847, %r5844, %r5846;
	st.shared.u32 	[%r3041+8216], %r5847;
	ld.shared.u32 	%r5848, [%r3041+8320];
	ld.shared.u32 	%r5849, [%r3038+8404];
	add.s32 	%r5850, %r5837, %r5849;
	min.s32 	%r5851, %r5848, %r5850;
	st.shared.u32 	[%r3041+8320], %r5851;
	ld.shared.u32 	%r5852, [%r3041+16224];
	ld.shared.u32 	%r5853, [%r3038+16516];
	add.s32 	%r5854, %r5827, %r5853;
	min.s32 	%r5855, %r5852, %r5854;
	st.shared.u32 	[%r3041+16224], %r5855;
	ld.shared.u32 	%r5856, [%r3041+16328];
	ld.shared.u32 	%r5857, [%r3038+16516];
	add.s32 	%r5858, %r5832, %r5857;
	min.s32 	%r5859, %r5856, %r5858;
	st.shared.u32 	[%r3041+16328], %r5859;
	ld.shared.u32 	%r5860, [%r3041+16432];
	ld.shared.u32 	%r5861, [%r3038+16516];
	add.s32 	%r5862, %r5837, %r5861;
	min.s32 	%r5863, %r5860, %r5862;
	st.shared.u32 	[%r3041+16432], %r5863;
	bar.sync 	0;
	ld.shared.u32 	%r5864, [%r3041];
	ld.shared.u32 	%r5865, [%r3038+296];
	ld.shared.u32 	%r5866, [%r3057+23088];
	add.s32 	%r5867, %r5866, %r5865;
	min.s32 	%r5868, %r5864, %r5867;
	st.shared.u32 	[%r3041], %r5868;
	ld.shared.u32 	%r5869, [%r3041+104];
	ld.shared.u32 	%r5870, [%r3038+296];
	ld.shared.u32 	%r5871, [%r3057+23192];
	add.s32 	%r5872, %r5871, %r5870;
	min.s32 	%r5873, %r5869, %r5872;
	st.shared.u32 	[%r3041+104], %r5873;
	ld.shared.u32 	%r5874, [%r3041+208];
	ld.shared.u32 	%r5875, [%r3038+296];
	ld.shared.u32 	%r5876, [%r3057+23296];
	add.s32 	%r5877, %r5876, %r5875;
	min.s32 	%r5878, %r5874, %r5877;
	st.shared.u32 	[%r3041+208], %r5878;
	ld.shared.u32 	%r5879, [%r3041+8112];
	ld.shared.u32 	%r5880, [%r3038+8408];
	add.s32 	%r5881, %r5866, %r5880;
	min.s32 	%r5882, %r5879, %r5881;
	st.shared.u32 	[%r3041+8112], %r5882;
	ld.shared.u32 	%r5883, [%r3041+8216];
	ld.shared.u32 	%r5884, [%r3038+8408];
	add.s32 	%r5885, %r5871, %r5884;
	min.s32 	%r5886, %r5883, %r5885;
	st.shared.u32 	[%r3041+8216], %r5886;
	ld.shared.u32 	%r5887, [%r3041+8320];
	ld.shared.u32 	%r5888, [%r3038+8408];
	add.s32 	%r5889, %r5876, %r5888;
	min.s32 	%r5890, %r5887, %r5889;
	st.shared.u32 	[%r3041+8320], %r5890;
	ld.shared.u32 	%r5891, [%r3041+16224];
	ld.shared.u32 	%r5892, [%r3038+16520];
	add.s32 	%r5893, %r5866, %r5892;
	min.s32 	%r5894, %r5891, %r5893;
	st.shared.u32 	[%r3041+16224], %r5894;
	ld.shared.u32 	%r5895, [%r3041+16328];
	ld.shared.u32 	%r5896, [%r3038+16520];
	add.s32 	%r5897, %r5871, %r5896;
	min.s32 	%r5898, %r5895, %r5897;
	st.shared.u32 	[%r3041+16328], %r5898;
	ld.shared.u32 	%r5899, [%r3041+16432];
	ld.shared.u32 	%r5900, [%r3038+16520];
	add.s32 	%r5901, %r5876, %r5900;
	min.s32 	%r5902, %r5899, %r5901;
	st.shared.u32 	[%r3041+16432], %r5902;
	bar.sync 	0;
	ld.shared.u32 	%r5903, [%r3041];
	ld.shared.u32 	%r5904, [%r3038+300];
	ld.shared.u32 	%r5905, [%r3057+23400];
	add.s32 	%r5906, %r5905, %r5904;
	min.s32 	%r5907, %r5903, %r5906;
	st.shared.u32 	[%r3041], %r5907;
	ld.shared.u32 	%r5908, [%r3041+104];
	ld.shared.u32 	%r5909, [%r3038+300];
	ld.shared.u32 	%r5910, [%r3057+23504];
	add.s32 	%r5911, %r5910, %r5909;
	min.s32 	%r5912, %r5908, %r5911;
	st.shared.u32 	[%r3041+104], %r5912;
	ld.shared.u32 	%r5913, [%r3041+208];
	ld.shared.u32 	%r5914, [%r3038+300];
	ld.shared.u32 	%r5915, [%r3057+23608];
	add.s32 	%r5916, %r5915, %r5914;
	min.s32 	%r5917, %r5913, %r5916;
	st.shared.u32 	[%r3041+208], %r5917;
	ld.shared.u32 	%r5918, [%r3041+8112];
	ld.shared.u32 	%r5919, [%r3038+8412];
	add.s32 	%r5920, %r5905, %r5919;
	min.s32 	%r5921, %r5918, %r5920;
	st.shared.u32 	[%r3041+8112], %r5921;
	ld.shared.u32 	%r5922, [%r3041+8216];
	ld.shared.u32 	%r5923, [%r3038+8412];
	add.s32 	%r5924, %r5910, %r5923;
	min.s32 	%r5925, %r5922, %r5924;
	st.shared.u32 	[%r3041+8216], %r5925;
	ld.shared.u32 	%r5926, [%r3041+8320];
	ld.shared.u32 	%r5927, [%r3038+8412];
	add.s32 	%r5928, %r5915, %r5927;
	min.s32 	%r5929, %r5926, %r5928;
	st.shared.u32 	[%r3041+8320], %r5929;
	ld.shared.u32 	%r5930, [%r3041+16224];
	ld.shared.u32 	%r5931, [%r3038+16524];
	add.s32 	%r5932, %r5905, %r5931;
	min.s32 	%r5933, %r5930, %r5932;
	st.shared.u32 	[%r3041+16224], %r5933;
	ld.shared.u32 	%r5934, [%r3041+16328];
	ld.shared.u32 	%r5935, [%r3038+16524];
	add.s32 	%r5936, %r5910, %r5935;
	min.s32 	%r5937, %r5934, %r5936;
	st.shared.u32 	[%r3041+16328], %r5937;
	ld.shared.u32 	%r5938, [%r3041+16432];
	ld.shared.u32 	%r5939, [%r3038+16524];
	add.s32 	%r5940, %r5915, %r5939;
	min.s32 	%r5941, %r5938, %r5940;
	st.shared.u32 	[%r3041+16432], %r5941;
	bar.sync 	0;
	ld.shared.u32 	%r5942, [%r3041];
	ld.shared.u32 	%r5943, [%r3038+304];
	ld.shared.u32 	%r5944, [%r3057+23712];
	add.s32 	%r5945, %r5944, %r5943;
	min.s32 	%r5946, %r5942, %r5945;
	st.shared.u32 	[%r3041], %r5946;
	ld.shared.u32 	%r5947, [%r3041+104];
	ld.shared.u32 	%r5948, [%r3038+304];
	ld.shared.u32 	%r5949, [%r3057+23816];
	add.s32 	%r5950, %r5949, %r5948;
	min.s32 	%r5951, %r5947, %r5950;
	st.shared.u32 	[%r3041+104], %r5951;
	ld.shared.u32 	%r5952, [%r3041+208];
	ld.shared.u32 	%r5953, [%r3038+304];
	ld.shared.u32 	%r5954, [%r3057+23920];
	add.s32 	%r5955, %r5954, %r5953;
	min.s32 	%r5956, %r5952, %r5955;
	st.shared.u32 	[%r3041+208], %r5956;
	ld.shared.u32 	%r5957, [%r3041+8112];
	ld.shared.u32 	%r5958, [%r3038+8416];
	add.s32 	%r5959, %r5944, %r5958;
	min.s32 	%r5960, %r5957, %r5959;
	st.shared.u32 	[%r3041+8112], %r5960;
	ld.shared.u32 	%r5961, [%r3041+8216];
	ld.shared.u32 	%r5962, [%r3038+8416];
	add.s32 	%r5963, %r5949, %r5962;
	min.s32 	%r5964, %r5961, %r5963;
	st.shared.u32 	[%r3041+8216], %r5964;
	ld.shared.u32 	%r5965, [%r3041+8320];
	ld.shared.u32 	%r5966, [%r3038+8416];
	add.s32 	%r5967, %r5954, %r5966;
	min.s32 	%r5968, %r5965, %r5967;
	st.shared.u32 	[%r3041+8320], %r5968;
	ld.shared.u32 	%r5969, [%r3041+16224];
	ld.shared.u32 	%r5970, [%r3038+16528];
	add.s32 	%r5971, %r5944, %r5970;
	min.s32 	%r5972, %r5969, %r5971;
	st.shared.u32 	[%r3041+16224], %r5972;
	ld.shared.u32 	%r5973, [%r3041+16328];
	ld.shared.u32 	%r5974, [%r3038+16528];
	add.s32 	%r5975, %r5949, %r5974;
	min.s32 	%r5976, %r5973, %r5975;
	st.shared.u32 	[%r3041+16328], %r5976;
	ld.shared.u32 	%r5977, [%r3041+16432];
	ld.shared.u32 	%r5978, [%r3038+16528];
	add.s32 	%r5979, %r5954, %r5978;
	min.s32 	%r5980, %r5977, %r5979;
	st.shared.u32 	[%r3041+16432], %r5980;
	bar.sync 	0;
	ld.shared.u32 	%r5981, [%r3041];
	ld.shared.u32 	%r5982, [%r3038+308];
	ld.shared.u32 	%r5983, [%r3057+24024];
	add.s32 	%r5984, %r5983, %r5982;
	min.s32 	%r5985, %r5981, %r5984;
	st.shared.u32 	[%r3041], %r5985;
	ld.shared.u32 	%r5986, [%r3041+104];
	ld.shared.u32 	%r5987, [%r3038+308];
	ld.shared.u32 	%r5988, [%r3057+24128];
	add.s32 	%r5989, %r5988, %r5987;
	min.s32 	%r5990, %r5986, %r5989;
	st.shared.u32 	[%r3041+104], %r5990;
	ld.shared.u32 	%r5991, [%r3041+208];
	ld.shared.u32 	%r5992, [%r3038+308];
	ld.shared.u32 	%r5993, [%r3057+24232];
	add.s32 	%r5994, %r5993, %r5992;
	min.s32 	%r5995, %r5991, %r5994;
	st.shared.u32 	[%r3041+208], %r5995;
	ld.shared.u32 	%r5996, [%r3041+8112];
	ld.shared.u32 	%r5997, [%r3038+8420];
	add.s32 	%r5998, %r5983, %r5997;
	min.s32 	%r5999, %r5996, %r5998;
	st.shared.u32 	[%r3041+8112], %r5999;
	ld.shared.u32 	%r6000, [%r3041+8216];
	ld.shared.u32 	%r6001, [%r3038+8420];
	add.s32 	%r6002, %r5988, %r6001;
	min.s32 	%r6003, %r6000, %r6002;
	st.shared.u32 	[%r3041+8216], %r6003;
	ld.shared.u32 	%r6004, [%r3041+8320];
	ld.shared.u32 	%r6005, [%r3038+8420];
	add.s32 	%r6006, %r5993, %r6005;
	min.s32 	%r6007, %r6004, %r6006;
	st.shared.u32 	[%r3041+8320], %r6007;
	ld.shared.u32 	%r6008, [%r3041+16224];
	ld.shared.u32 	%r6009, [%r3038+16532];
	add.s32 	%r6010, %r5983, %r6009;
	min.s32 	%r6011, %r6008, %r6010;
	st.shared.u32 	[%r3041+16224], %r6011;
	ld.shared.u32 	%r6012, [%r3041+16328];
	ld.shared.u32 	%r6013, [%r3038+16532];
	add.s32 	%r6014, %r5988, %r6013;
	min.s32 	%r6015, %r6012, %r6014;
	st.shared.u32 	[%r3041+16328], %r6015;
	ld.shared.u32 	%r6016, [%r3041+16432];
	ld.shared.u32 	%r6017, [%r3038+16532];
	add.s32 	%r6018, %r5993, %r6017;
	min.s32 	%r6019, %r6016, %r6018;
	st.shared.u32 	[%r3041+16432], %r6019;
	bar.sync 	0;
	ld.shared.u32 	%r6020, [%r3041];
	st.global.u32 	[%rd18], %r6020;
	ld.shared.u32 	%r6021, [%r3041+104];
	st.global.u32 	[%rd18+104], %r6021;
	ld.shared.u32 	%r6022, [%r3041+208];
	st.global.u32 	[%rd18+208], %r6022;
	ld.shared.u32 	%r6023, [%r3041+8112];
	st.global.u32 	[%rd20], %r6023;
	ld.shared.u32 	%r6024, [%r3041+8216];
	st.global.u32 	[%rd20+104], %r6024;
	ld.shared.u32 	%r6025, [%r3041+8320];
	st.global.u32 	[%rd20+208], %r6025;
	ld.shared.u32 	%r6026, [%r3041+16224];
	st.global.u32 	[%rd22], %r6026;
	ld.shared.u32 	%r6027, [%r3041+16328];
	st.global.u32 	[%rd22+104], %r6027;
	ld.shared.u32 	%r6028, [%r3041+16432];
	st.global.u32 	[%rd22+208], %r6028;
$L__BB3_3:
	ret;

}
	// .globl	_Z11proc_3_globILi3ELi26ELi78EEvPiiiii
.visible .entry _Z11proc_3_globILi3ELi26ELi78EEvPiiiii(
	.param .u64 .ptr .align 1 _Z11proc_3_globILi3ELi26ELi78EEvPiiiii_param_0,
	.param .u32 _Z11proc_3_globILi3ELi26ELi78EEvPiiiii_param_1,
	.param .u32 _Z11proc_3_globILi3ELi26ELi78EEvPiiiii_param_2,
	.param .u32 _Z11proc_3_globILi3ELi26ELi78EEvPiiiii_param_3,
	.param .u32 _Z11proc_3_globILi3ELi26ELi78EEvPiiiii_param_4
)
{
	.reg .pred 	%p<3>;
	.reg .b32 	%r<1947>;
	.reg .b64 	%rd<22>;
	// demoted variable
	.shared .align 4 .b8 _ZZ11proc_3_globILi3ELi26ELi78EEvPiiiiiE6i_k_sm[24336];
	// demoted variable
	.shared .align 4 .b8 _ZZ11proc_3_globILi3ELi26ELi78EEvPiiiiiE6k_j_sm[24336];
	ld.param.u32 	%r1, [_Z11proc_3_globILi3ELi26ELi78EEvPiiiii_param_1];
	ld.param.u32 	%r3, [_Z11proc_3_globILi3ELi26ELi78EEvPiiiii_param_3];
	mov.u32 	%r5, %ctaid.y;
	add.s32 	%r6, %r1, %r5;
	setp.eq.s32 	%p1, %r6, %r3;
	@%p1 bra 	$L__BB4_2;
	ld.param.u32 	%r1946, [_Z11proc_3_globILi3ELi26ELi78EEvPiiiii_param_4];
	ld.param.u32 	%r1945, [_Z11proc_3_globILi3ELi26ELi78EEvPiiiii_param_3];
	ld.param.u32 	%r1944, [_Z11proc_3_globILi3ELi26ELi78EEvPiiiii_param_2];
	ld.param.u32 	%r1943, [_Z11proc_3_globILi3ELi26ELi78EEvPiiiii_param_1];
	ld.param.u64 	%rd21, [_Z11proc_3_globILi3ELi26ELi78EEvPiiiii_param_0];
	mov.u32 	%r7, %ctaid.x;
	add.s32 	%r8, %r1944, %r7;
	mov.u32 	%r9, %tid.x;
	mov.u32 	%r10, %tid.y;
	cvta.to.global.u64 	%rd2, %rd21;
	setp.ge.s32 	%p2, %r8, %r1945;
	selp.u32 	%r11, 1, 0, %p2;
	add.s32 	%r12, %r8, %r11;
	add.s32 	%r14, %r1943, %r5;
	mul.lo.s32 	%r15, %r1945, 78;
	add.s32 	%r16, %r15, %r9;
	mad.lo.s32 	%r17, %r14, 78, %r10;
	mul.lo.s32 	%r18, %r17, %r1946;
	add.s32 	%r19, %r16, %r18;
	mul.lo.s32 	%r20, %r10, 312;
	mov.u32 	%r21, _ZZ11proc_3_globILi3ELi26ELi78EEvPiiiiiE6i_k_sm;
	add.s32 	%r22, %r21, %r20;
	mul.wide.s32 	%rd3, %r19, 4;
	add.s64 	%rd4, %rd2, %rd3;
	ld.global.u32 	%r23, [%rd4];
	shl.b32 	%r24, %r9, 2;
	add.s32 	%r25, %r22, %r24;
	st.shared.u32 	[%r25], %r23;
	ld.global.u32 	%r26, [%rd4+104];
	st.shared.u32 	[%r25+104], %r26;
	ld.global.u32 	%r27, [%rd4+208];
	st.shared.u32 	[%r25+208], %r27;
	add.s32 	%r28, %r17, 26;
	mul.lo.s32 	%r29, %r28, %r1946;
	add.s32 	%r30, %r16, %r29;
	mul.wide.s32 	%rd5, %r30, 4;
	add.s64 	%rd6, %rd2, %rd5;
	ld.global.u32 	%r31, [%rd6];
	st.shared.u32 	[%r25+8112], %r31;
	ld.global.u32 	%r32, [%rd6+104];
	st.shared.u32 	[%r25+8216], %r32;
	ld.global.u32 	%r33, [%rd6+208];
	st.shared.u32 	[%r25+8320], %r33;
	add.s32 	%r34, %r17, 52;
	mul.lo.s32 	%r35, %r34, %r1946;
	add.s32 	%r36, %r16, %r35;
	mul.wide.s32 	%rd7, %r36, 4;
	add.s64 	%rd8, %rd2, %rd7;
	ld.global.u32 	%r37, [%rd8];
	st.shared.u32 	[%r25+16224], %r37;
	ld.global.u32 	%r38, [%rd8+104];
	st.shared.u32 	[%r25+16328], %r38;
	ld.global.u32 	%r39, [%rd8+208];
	st.shared.u32 	[%r25+16432], %r39;
	mad.lo.s32 	%r40, %r12, 78, %r9;
	add.s32 	%r41, %r10, %r15;
	mad.lo.s32 	%r42, %r41, %r1946, %r40;
	mov.u32 	%r43, _ZZ11proc_3_globILi3ELi26ELi78EEvPiiiiiE6k_j_sm;
	mul.wide.s32 	%rd9, %r42, 4;
	add.s64 	%rd10, %rd2, %rd9;
	ld.global.u32 	%r44, [%rd10];
	add.s32 	%r45, %r43, %r24;
	add.s32 	%r46, %r45, %r20;
	st.shared.u32 	[%r46], %r44;
	ld.global.u32 	%r47, [%rd10+104];
	st.shared.u32 	[%r46+104], %r47;
	ld.global.u32 	%r48, [%rd10+208];
	st.shared.u32 	[%r46+208], %r48;
	add.s32 	%r49, %r41, 26;
	mad.lo.s32 	%r50, %r49, %r1946, %r40;
	mul.wide.s32 	%rd11, %r50, 4;
	add.s64 	%rd12, %rd2, %rd11;
	ld.global.u32 	%r51, [%rd12];
	st.shared.u32 	[%r46+8112], %r51;
	ld.global.u32 	%r52, [%rd12+104];
	st.shared.u32 	[%r46+8216], %r52;
	ld.global.u32 	%r53, [%rd12+208];
	st.shared.u32 	[%r46+8320], %r53;
	add.s32 	%r54, %r41, 52;
	mad.lo.s32 	%r55, %r54, %r1946, %r40;
	mul.wide.s32 	%rd13, %r55, 4;
	add.s64 	%rd14, %rd2, %rd13;
	ld.global.u32 	%r56, [%rd14];
	st.shared.u32 	[%r46+16224], %r56;
	ld.global.u32 	%r57, [%rd14+104];
	st.shared.u32 	[%r46+16328], %r57;
	ld.global.u32 	%r58, [%rd14+208];
	st.shared.u32 	[%r46+16432], %r58;
	bar.sync 	0;
	add.s32 	%r59, %r40, %r18;
	mul.wide.s32 	%rd15, %r59, 4;
	add.s64 	%rd16, %rd2, %rd15;
	ld.global.u32 	%r60, [%rd16];
	ld.global.u32 	%r61, [%rd16+104];
	ld.global.u32 	%r62, [%rd16+208];
	add.s32 	%r63, %r40, %r29;
	mul.wide.s32 	%rd17, %r63, 4;
	add.s64 	%rd18, %rd2, %rd17;
	ld.global.u32 	%r64, [%rd18];
	ld.global.u32 	%r65, [%rd18+104];
	ld.global.u32 	%r66, [%rd18+208];
	add.s32 	%r67, %r40, %r35;
	mul.wide.s32 	%rd19, %r67, 4;
	add.s64 	%rd20, %rd2, %rd19;
	ld.global.u32 	%r68, [%rd20];
	ld.global.u32 	%r69, [%rd20+104];
	ld.global.u32 	%r70, [%rd20+208];
	ld.shared.u32 	%r71, [%r22];
	ld.shared.u32 	%r72, [%r45];
	add.s32 	%r73, %r72, %r71;
	min.s32 	%r74, %r60, %r73;
	ld.shared.u32 	%r75, [%r45+104];
	add.s32 	%r76, %r75, %r71;
	min.s32 	%r77, %r61, %r76;
	ld.shared.u32 	%r78, [%r45+208];
	add.s32 	%r79, %r78, %r71;
	min.s32 	%r80, %r62, %r79;
	ld.shared.u32 	%r81, [%r22+8112];
	add.s32 	%r82, %r72, %r81;
	min.s32 	%r83, %r64, %r82;
	add.s32 	%r84, %r75, %r81;
	min.s32 	%r85, %r65, %r84;
	add.s32 	%r86, %r78, %r81;
	min.s32 	%r87, %r66, %r86;
	ld.shared.u32 	%r88, [%r22+16224];
	add.s32 	%r89, %r72, %r88;
	min.s32 	%r90, %r68, %r89;
	add.s32 	%r91, %r75, %r88;
	min.s32 	%r92, %r69, %r91;
	add.s32 	%r93, %r78, %r88;
	min.s32 	%r94, %r70, %r93;
	ld.shared.u32 	%r95, [%r22+4];
	ld.shared.u32 	%r96, [%r45+312];
	add.s32 	%r97, %r96, %r95;
	min.s32 	%r98, %r74, %r97;
	ld.shared.u32 	%r99, [%r45+416];
	add.s32 	%r100, %r99, %r95;
	min.s32 	%r101, %r77, %r100;
	ld.shared.u32 	%r102, [%r45+520];
	add.s32 	%r103, %r102, %r95;
	min.s32 	%r104, %r80, %r103;
	ld.shared.u32 	%r105, [%r22+8116];
	add.s32 	%r106, %r96, %r105;
	min.s32 	%r107, %r83, %r106;
	add.s32 	%r108, %r99, %r105;
	min.s32 	%r109, %r85, %r108;
	add.s32 	%r110, %r102, %r105;
	min.s32 	%r111, %r87, %r110;
	ld.shared.u32 	%r112, [%r22+16228];
	add.s32 	%r113, %r96, %r112;
	min.s32 	%r114, %r90, %r113;
	add.s32 	%r115, %r99, %r112;
	min.s32 	%r116, %r92, %r115;
	add.s32 	%r117, %r102, %r112;
	min.s32 	%r118, %r94, %r117;
	ld.shared.u32 	%r119, [%r22+8];
	ld.shared.u32 	%r120, [%r45+624];
	add.s32 	%r121, %r120, %r119;
	min.s32 	%r122, %r98, %r121;
	ld.shared.u32 	%r123, [%r45+728];
	add.s32 	%r124, %r123, %r119;
	min.s32 	%r125, %r101, %r124;
	ld.shared.u32 	%r126, [%r45+832];
	add.s32 	%r127, %r126, %r119;
	min.s32 	%r128, %r104, %r127;
	ld.shared.u32 	%r129, [%r22+8120];
	add.s32 	%r130, %r120, %r129;
	min.s32 	%r131, %r107, %r130;
	add.s32 	%r132, %r123, %r129;
	min.s32 	%r133, %r109, %r132;
	add.s32 	%r134, %r126, %r129;
	min.s32 	%r135, %r111, %r134;
	ld.shared.u32 	%r136, [%r22+16232];
	add.s32 	%r137, %r120, %r136;
	min.s32 	%r138, %r114, %r137;
	add.s32 	%r139, %r123, %r136;
	min.s32 	%r140, %r116, %r139;
	add.s32 	%r141, %r126, %r136;
	min.s32 	%r142, %r118, %r141;
	ld.shared.u32 	%r143, [%r22+12];
	ld.shared.u32 	%r144, [%r45+936];
	add.s32 	%r145, %r144, %r143;
	min.s32 	%r146, %r122, %r145;
	ld.shared.u32 	%r147, [%r45+1040];
	add.s32 	%r148, %r147, %r143;
	min.s32 	%r149, %r125, %r148;
	ld.shared.u32 	%r150, [%r45+1144];
	add.s32 	%r151, %r150, %r143;
	min.s32 	%r152, %r128, %r151;
	ld.shared.u32 	%r153, [%r22+8124];
	add.s32 	%r154, %r144, %r153;
	min.s32 	%r155, %r131, %r154;
	add.s32 	%r156, %r147, %r153;
	min.s32 	%r157, %r133, %r156;
	add.s32 	%r158, %r150, %r153;
	min.s32 	%r159, %r135, %r158;
	ld.shared.u32 	%r160, [%r22+16236];
	add.s32 	%r161, %r144, %r160;
	min.s32 	%r162, %r138, %r161;
	add.s32 	%r163, %r147, %r160;
	min.s32 	%r164, %r140, %r163;
	add.s32 	%r165, %r150, %r160;
	min.s32 	%r166, %r142, %r165;
	ld.shared.u32 	%r167, [%r22+16];
	ld.shared.u32 	%r168, [%r45+1248];
	add.s32 	%r169, %r168, %r167;
	min.s32 	%r170, %r146, %r169;
	ld.shared.u32 	%r171, [%r45+1352];
	add.s32 	%r172, %r171, %r167;
	min.s32 	%r173, %r149, %r172;
	ld.shared.u32 	%r174, [%r45+1456];
	add.s32 	%r175, %r174, %r167;
	min.s32 	%r176, %r152, %r175;
	ld.shared.u32 	%r177, [%r22+8128];
	add.s32 	%r178, %r168, %r177;
	min.s32 	%r179, %r155, %r178;
	add.s32 	%r180, %r171, %r177;
	min.s32 	%r181, %r157, %r180;
	add.s32 	%r182, %r174, %r177;
	min.s32 	%r183, %r159, %r182;
	ld.shared.u32 	%r184, [%r22+16240];
	add.s32 	%r185, %r168, %r184;
	min.s32 	%r186, %r162, %r185;
	add.s32 	%r187, %r171, %r184;
	min.s32 	%r188, %r164, %r187;
	add.s32 	%r189, %r174, %r184;
	min.s32 	%r190, %r166, %r189;
	ld.shared.u32 	%r191, [%r22+20];
	ld.shared.u32 	%r192, [%r45+1560];
	add.s32 	%r193, %r192, %r191;
	min.s32 	%r194, %r170, %r193;
	ld.shared.u32 	%r195, [%r45+1664];
	add.s32 	%r196, %r195, %r191;
	min.s32 	%r197, %r173, %r196;
	ld.shared.u32 	%r198, [%r45+1768];
	add.s32 	%r199, %r198, %r191;
	min.s32 	%r200, %r176, %r199;
	ld.shared.u32 	%r201, [%r22+8132];
	add.s32 	%r202, %r192, %r201;
	min.s32 	%r203, %r179, %r202;
	add.s32 	%r204, %r195, %r201;
	min.s32 	%r205, %r181, %r204;
	add.s32 	%r206, %r198, %r201;
	min.s32 	%r207, %r183, %r206;
	ld.shared.u32 	%r208, [%r22+16244];
	add.s32 	%r209, %r192, %r208;
	min.s32 	%r210, %r186, %r209;
	add.s32 	%r211, %r195, %r208;
	min.s32 	%r212, %r188, %r211;
	add.s32 	%r213, %r198, %r208;
	min.s32 	%r214, %r190, %r213;
	ld.shared.u32 	%r215, [%r22+24];
	ld.shared.u32 	%r216, [%r45+1872];
	add.s32 	%r217, %r216, %r215;
	min.s32 	%r218, %r194, %r217;
	ld.shared.u32 	%r219, [%r45+1976];
	add.s32 	%r220, %r219, %r215;
	min.s32 	%r221, %r197, %r220;
	ld.shared.u32 	%r222, [%r45+2080];
	add.s32 	%r223, %r222, %r215;
	min.s32 	%r224, %r200, %r223;
	ld.shared.u32 	%r225, [%r22+8136];
	add.s32 	%r226, %r216, %r225;
	min.s32 	%r227, %r203, %r226;
	add.s32 	%r228, %r219, %r225;
	min.s32 	%r229, %r205, %r228;
	add.s32 	%r230, %r222, %r225;
	min.s32 	%r231, %r207, %r230;
	ld.shared.u32 	%r232, [%r22+16248];
	add.s32 	%r233, %r216, %r232;
	min.s32 	%r234, %r210, %r233;
	add.s32 	%r235, %r219, %r232;
	min.s32 	%r236, %r212, %r235;
	add.s32 	%r237, %r222, %r232;
	min.s32 	%r238, %r214, %r237;
	ld.shared.u32 	%r239, [%r22+28];
	ld.shared.u32 	%r240, [%r45+2184];
	add.s32 	%r241, %r240, %r239;
	min.s32 	%r242, %r218, %r241;
	ld.shared.u32 	%r243, [%r45+2288];
	add.s32 	%r244, %r243, %r239;
	min.s32 	%r245, %r221, %r244;
	ld.shared.u32 	%r246, [%r45+2392];
	add.s32 	%r247, %r246, %r239;
	min.s32 	%r248, %r224, %r247;
	ld.shared.u32 	%r249, [%r22+8140];
	add.s32 	%r250, %r240, %r249;
	min.s32 	%r251, %r227, %r250;
	add.s32 	%r252, %r243, %r249;
	min.s32 	%r253, %r229, %r252;
	add.s32 	%r254, %r246, %r249;
	min.s32 	%r255, %r231, %r254;
	ld.shared.u32 	%r256, [%r22+16252];
	add.s32 	%r257, %r240, %r256;
	min.s32 	%r258, %r234, %r257;
	add.s32 	%r259, %r243, %r256;
	min.s32 	%r260, %r236, %r259;
	add.s32 	%r261, %r246, %r256;
	min.s32 	%r262, %r238, %r261;
	ld.shared.u32 	%r263, [%r22+32];
	ld.shared.u32 	%r264, [%r45+2496];
	add.s32 	%r265, %r264, %r263;
	min.s32 	%r266, %r242, %r265;
	ld.shared.u32 	%r267, [%r45+2600];
	add.s32 	%r268, %r267, %r263;
	min.s32 	%r269, %r245, %r268;
	ld.shared.u32 	%r270, [%r45+2704];
	add.s32 	%r271, %r270, %r263;
	min.s32 	%r272, %r248, %r271;
	ld.shared.u32 	%r273, [%r22+8144];
	add.s32 	%r274, %r264, %r273;
	min.s32 	%r275, %r251, %r274;
	add.s32 	%r276, %r267, %r273;
	min.s32 	%r277, %r253, %r276;
	add.s32 	%r278, %r270, %r273;
	min.s32 	%r279, %r255, %r278;
	ld.shared.u32 	%r280, [%r22+16256];
	add.s32 	%r281, %r264, %r280;
	min.s32 	%r282, %r258, %r281;
	add.s32 	%r283, %r267, %r280;
	min.s32 	%r284, %r260, %r283;
	add.s32 	%r285, %r270, %r280;
	min.s32 	%r286, %r262, %r285;
	ld.shared.u32 	%r287, [%r22+36];
	ld.shared.u32 	%r288, [%r45+2808];
	add.s32 	%r289, %r288, %r287;
	min.s32 	%r290, %r266, %r289;
	ld.shared.u32 	%r291, [%r45+2912];
	add.s32 	%r292, %r291, %r287;
	min.s32 	%r293, %r269, %r292;
	ld.shared.u32 	%r294, [%r45+3016];
	add.s32 	%r295, %r294, %r287;
	min.s32 	%r296, %r272, %r295;
	ld.shared.u32 	%r297, [%r22+8148];
	add.s32 	%r298, %r288, %r297;
	min.s32 	%r299, %r275, %r298;
	add.s32 	%r300, %r291, %r297;
	min.s32 	%r301, %r277, %r300;
	add.s32 	%r302, %r294, %r297;
	min.s32 	%r303, %r279, %r302;
	ld.shared.u32 	%r304, [%r22+16260];
	add.s32 	%r305, %r288, %r304;
	min.s32 	%r306, %r282, %r305;
	add.s32 	%r307, %r291, %r304;
	min.s32 	%r308, %r284, %r307;
	add.s32 	%r309, %r294, %r304;
	min.s32 	%r310, %r286, %r309;
	ld.shared.u32 	%r311, [%r22+40];
	ld.shared.u32 	%r312, [%r45+3120];
	add.s32 	%r313, %r312, %r311;
	min.s32 	%r314, %r290, %r313;
	ld.shared.u32 	%r315, [%r45+3224];
	add.s32 	%r316, %r315, %r311;
	min.s32 	%r317, %r293, %r316;
	ld.shared.u32 	%r318, [%r45+3328];
	add.s32 	%r319, %r318, %r311;
	min.s32 	%r320, %r296, %r319;
	ld.shared.u32 	%r321, [%r22+8152];
	add.s32 	%r322, %r312, %r321;
	min.s32 	%r323, %r299, %r322;
	add.s32 	%r324, %r315, %r321;
	min.s32 	%r325, %r301, %r324;
	add.s32 	%r326, %r318, %r321;
	min.s32 	%r327, %r303, %r326;
	ld.shared.u32 	%r328, [%r22+16264];
	add.s32 	%r329, %r312, %r328;
	min.s32 	%r330, %r306, %r329;
	add.s32 	%r331, %r315, %r328;
	min.s32 	%r332, %r308, %r331;
	add.s32 	%r333, %r318, %r328;
	min.s32 	%r334, %r310, %r333;
	ld.shared.u32 	%r335, [%r22+44];
	ld.shared.u32 	%r336, [%r45+3432];
	add.s32 	%r337, %r336, %r335;
	min.s32 	%r338, %r314, %r337;
	ld.shared.u32 	%r339, [%r45+3536];
	add.s32 	%r340, %r339, %r335;
	min.s32 	%r341, %r317, %r340;
	ld.shared.u32 	%r342, [%r45+3640];
	add.s32 	%r343, %r342, %r335;
	min.s32 	%r344, %r320, %r343;
	ld.shared.u32 	%r345, [%r22+8156];
	add.s32 	%r346, %r336, %r345;
	min.s32 	%r347, %r323, %r346;
	add.s32 	%r348, %r339, %r345;
	min.s32 	%r349, %r325, %r348;
	add.s32 	%r350, %r342, %r345;
	min.s32 	%r351, %r327, %r350;
	ld.shared.u32 	%r352, [%r22+16268];
	add.s32 	%r353, %r336, %r352;
	min.s32 	%r354, %r330, %r353;
	add.s32 	%r355, %r339, %r352;
	min.s32 	%r356, %r332, %r355;
	add.s32 	%r357, %r342, %r352;
	min.s32 	%r358, %r334, %r357;
	ld.shared.u32 	%r359, [%r22+48];
	ld.shared.u32 	%r360, [%r45+3744];
	add.s32 	%r361, %r360, %r359;
	min.s32 	%r362, %r338, %r361;
	ld.shared.u32 	%r363, [%r45+3848];
	add.s32 	%r364, %r363, %r359;
	min.s32 	%r365, %r341, %r364;
	ld.shared.u32 	%r366, [%r45+3952];
	add.s32 	%r367, %r366, %r359;
	min.s32 	%r368, %r344, %r367;
	ld.shared.u32 	%r369, [%r22+8160];
	add.s32 	%r370, %r360, %r369;
	min.s32 	%r371, %r347, %r370;
	add.s32 	%r372, %r363, %r369;
	min.s32 	%r373, %r349, %r372;
	add.s32 	%r374, %r366, %r369;
	min.s32 	%r375, %r351, %r374;
	ld.shared.u32 	%r376, [%r22+16272];
	add.s32 	%r377, %r360, %r376;
	min.s32 	%r378, %r354, %r377;
	add.s32 	%r379, %r363, %r376;
	min.s32 	%r380, %r356, %r379;
	add.s32 	%r381, %r366, %r376;
	min.s32 	%r382, %r358, %r381;
	ld.shared.u32 	%r383, [%r22+52];
	ld.shared.u32 	%r384, [%r45+4056];
	add.s32 	%r385, %r384, %r383;
	min.s32 	%r386, %r362, %r385;
	ld.shared.u32 	%r387, [%r45+4160];
	add.s32 	%r388, %r387, %r383;
	min.s32 	%r389, %r365, %r388;
	ld.shared.u32 	%r390, [%r45+4264];
	add.s32 	%r391, %r390, %r383;
	min.s32 	%r392, %r368, %r391;
	ld.shared.u32 	%r393, [%r22+8164];
	add.s32 	%r394, %r384, %r393;
	min.s32 	%r395, %r371, %r394;
	add.s32 	%r396, %r387, %r393;
	min.s32 	%r397, %r373, %r396;
	add.s32 	%r398, %r390, %r393;
	min.s32 	%r399, %r375, %r398;
	ld.shared.u32 	%r400, [%r22+16276];
	add.s32 	%r401, %r384, %r400;
	min.s32 	%r402, %r378, %r401;
	add.s32 	%r403, %r387, %r400;
	min.s32 	%r404, %r380, %r403;
	add.s32 	%r405, %r390, %r400;
	min.s32 	%r406, %r382, %r405;
	ld.shared.u32 	%r407, [%r22+56];
	ld.shared.u32 	%r408, [%r45+4368];
	add.s32 	%r409, %r408, %r407;
	min.s32 	%r410, %r386, %r409;
	ld.shared.u32 	%r411, [%r45+4472];
	add.s32 	%r412, %r411, %r407;
	min.s32 	%r413, %r389, %r412;
	ld.shared.u32 	%r414, [%r45+4576];
	add.s32 	%r415, %r414, %r407;
	min.s32 	%r416, %r392, %r415;
	ld.shared.u32 	%r417, [%r22+8168];
	add.s32 	%r418, %r408, %r417;
	min.s32 	%r419, %r395, %r418;
	add.s32 	%r420, %r411, %r417;
	min.s32 	%r421, %r397, %r420;
	add.s32 	%r422, %r414, %r417;
	min.s32 	%r423, %r399, %r422;
	ld.shared.u32 	%r424, [%r22+16280];
	add.s32 	%r425, %r408, %r424;
	min.s32 	%r426, %r402, %r425;
	add.s32 	%r427, %r411, %r424;
	min.s32 	%r428, %r404, %r427;
	add.s32 	%r429, %r414, %r424;
	min.s32 	%r430, %r406, %r429;
	ld.shared.u32 	%r431, [%r22+60];
	ld.shared.u32 	%r432, [%r45+4680];
	add.s32 	%r433, %r432, %r431;
	min.s32 	%r434, %r410, %r433;
	ld.shared.u32 	%r435, [%r45+4784];
	add.s32 	%r436, %r435, %r431;
	min.s32 	%r437, %r413, %r436;
	ld.shared.u32 	%r438, [%r45+4888];
	add.s32 	%r439, %r438, %r431;
	min.s32 	%r440, %r416, %r439;
	ld.shared.u32 	%r441, [%r22+8172];
	add.s32 	%r442, %r432, %r441;
	min.s32 	%r443, %r419, %r442;
	add.s32 	%r444, %r435, %r441;
	min.s32 	%r445, %r421, %r444;
	add.s32 	%r446, %r438, %r441;
	min.s32 	%r447, %r423, %r446;
	ld.shared.u32 	%r448, [%r22+16284];
	add.s32 	%r449, %r432, %r448;
	min.s32 	%r450, %r426, %r449;
	add.s32 	%r451, %r435, %r448;
	min.s32 	%r452, %r428, %r451;
	add.s32 	%r453, %r438, %r448;
	min.s32 	%r454, %r430, %r453;
	ld.shared.u32 	%r455, [%r22+64];
	ld.shared.u32 	%r456, [%r45+4992];
	add.s32 	%r457, %r456, %r455;
	min.s32 	%r458, %r434, %r457;
	ld.shared.u32 	%r459, [%r45+5096];
	add.s32 	%r460, %r459, %r455;
	min.s32 	%r461, %r437, %r460;
	ld.shared.u32 	%r462, [%r45+5200];
	add.s32 	%r463, %r462, %r455;
	min.s32 	%r464, %r440, %r463;
	ld.shared.u32 	%r465, [%r22+8176];
	add.s32 	%r466, %r456, %r465;
	min.s32 	%r467, %r443, %r466;
	add.s32 	%r468, %r459, %r465;
	min.s32 	%r469, %r445, %r468;
	add.s32 	%r470, %r462, %r465;
	min.s32 	%r471, %r447, %r470;
	ld.shared.u32 	%r472, [%r22+16288];
	add.s32 	%r473, %r456, %r472;
	min.s32 	%r474, %r450, %r473;
	add.s32 	%r475, %r459, %r472;
	min.s32 	%r476, %r452, %r475;
	add.s32 	%r477, %r462, %r472;
	min.s32 	%r478, %r454, %r477;
	ld.shared.u32 	%r479, [%r22+68];
	ld.shared.u32 	%r480, [%r45+5304];
	add.s32 	%r481, %r480, %r479;
	min.s32 	%r482, %r458, %r481;
	ld.shared.u32 	%r483, [%r45+5408];
	add.s32 	%r484, %r483, %r479;
	min.s32 	%r485, %r461, %r484;
	ld.shared.u32 	%r486, [%r45+5512];
	add.s32 	%r487, %r486, %r479;
	min.s32 	%r488, %r464, %r487;
	ld.shared.u32 	%r489, [%r22+8180];
	add.s32 	%r490, %r480, %r489;
	min.s32 	%r491, %r467, %r490;
	add.s32 	%r492, %r483, %r489;
	min.s32 	%r493, %r469, %r492;
	add.s32 	%r494, %r486, %r489;
	min.s32 	%r495, %r471, %r494;
	ld.shared.u32 	%r496, [%r22+16292];
	add.s32 	%r497, %r480, %r496;
	min.s32 	%r498, %r474, %r497;
	add.s32 	%r499, %r483, %r496;
	min.s32 	%r500, %r476, %r499;
	add.s32 	%r501, %r486, %r496;
	min.s32 	%r502, %r478, %r501;
	ld.shared.u32 	%r503, [%r22+72];
	ld.shared.u32 	%r504, [%r45+5616];
	add.s32 	%r505, %r504, %r503;
	min.s32 	%r506, %r482, %r505;
	ld.shared.u32 	%r507, [%r45+5720];
	add.s32 	%r508, %r507, %r503;
	min.s32 	%r509, %r485, %r508;
	ld.shared.u32 	%r510, [%r45+5824];
	add.s32 	%r511, %r510, %r503;
	min.s32 	%r512, %r488, %r511;
	ld.shared.u32 	%r513, [%r22+8184];
	add.s32 	%r514, %r504, %r513;
	min.s32 	%r515, %r491, %r514;
	add.s32 	%r516, %r507, %r513;
	min.s32 	%r517, %r493, %r516;
	add.s32 	%r518, %r510, %r513;
	min.s32 	%r519, %r495, %r518;
	ld.shared.u32 	%r520, [%r22+16296];
	add.s32 	%r521, %r504, %r520;
	min.s32 	%r522, %r498, %r521;
	add.s32 	%r523, %r507, %r520;
	min.s32 	%r524, %r500, %r523;
	add.s32 	%r525, %r510, %r520;
	min.s32 	%r526, %r502, %r525;
	ld.shared.u32 	%r527, [%r22+76];
	ld.shared.u32 	%r528, [%r45+5928];
	add.s32 	%r529, %r528, %r527;
	min.s32 	%r530, %r506, %r529;
	ld.shared.u32 	%r531, [%r45+6032];
	add.s32 	%r532, %r531, %r527;
	min.s32 	%r533, %r509, %r532;
	ld.shared.u32 	%r534, [%r45+6136];
	add.s32 	%r535, %r534, %r527;
	min.s32 	%r536, %r512, %r535;
	ld.shared.u32 	%r537, [%r22+8188];
	add.s32 	%r538, %r528, %r537;
	min.s32 	%r539, %r515, %r538;
	add.s32 	%r540, %r531, %r537;
	min.s32 	%r541, %r517, %r540;
	add.s32 	%r542, %r534, %r537;
	min.s32 	%r543, %r519, %r542;
	ld.shared.u32 	%r544, [%r22+16300];
	add.s32 	%r545, %r528, %r544;
	min.s32 	%r546, %r522, %r545;
	add.s32 	%r547, %r531, %r544;
	min.s32 	%r548, %r524, %r547;
	add.s32 	%r549, %r534, %r544;
	min.s32 	%r550, %r526, %r549;
	ld.shared.u32 	%r551, [%r22+80];
	ld.shared.u32 	%r552, [%r45+6240];
	add.s32 	%r553, %r552, %r551;
	min.s32 	%r554, %r530, %r553;
	ld.shared.u32 	%r555, [%r45+6344];
	add.s32 	%r556, %r555, %r551;
	min.s32 	%r557, %r533, %r556;
	ld.shared.u32 	%r558, [%r45+6448];
	add.s32 	%r559, %r558, %r551;
	min.s32 	%r560, %r536, %r559;
	ld.shared.u32 	%r561, [%r22+8192];
	add.s32 	%r562, %r552, %r561;
	min.s32 	%r563, %r539, %r562;
	add.s32 	%r564, %r555, %r561;
	min.s32 	%r565, %r541, %r564;
	add.s32 	%r566, %r558, %r561;
	min.s32 	%r567, %r543, %r566;
	ld.shared.u32 	%r568, [%r22+16304];
	add.s32 	%r569, %r552, %r568;
	min.s32 	%r570, %r546, %r569;
	add.s32 	%r571, %r555, %r568;
	min.s32 	%r572, %r548, %r571;
	add.s32 	%r573, %r558, %r568;
	min.s32 	%r574, %r550, %r573;
	ld.shared.u32 	%r575, [%r22+84];
	ld.shared.u32 	%r576, [%r45+6552];
	add.s32 	%r577, %r576, %r575;
	min.s32 	%r578, %r554, %r577;
	ld.shared.u32 	%r579, [%r45+6656];
	add.s32 	%r580, %r579, %r575;
	min.s32 	%r581, %r557, %r580;
	ld.shared.u32 	%r582, [%r45+6760];
	add.s32 	%r583, %r582, %r575;
	min.s32 	%r584, %r560, %r583;
	ld.shared.u32 	%r585, [%r22+8196];
	add.s32 	%r586, %r576, %r585;
	min.s32 	%r587, %r563, %r586;
	add.s32 	%r588, %r579, %r585;
	min.s32 	%r589, %r565, %r588;
	add.s32 	%r590, %r582, %r585;
	min.s32 	%r591, %r567, %r590;
	ld.shared.u32 	%r592, [%r22+16308];
	add.s32 	%r593, %r576, %r592;
	min.s32 	%r594, %r570, %r593;
	add.s32 	%r595, %r579, %r592;
	min.s32 	%r596, %r572, %r595;
	add.s32 	%r597, %r582, %r592;
	min.s32 	%r598, %r574, %r597;
	ld.shared.u32 	%r599, [%r22+88];
	ld.shared.u32 	%r600, [%r45+6864];
	add.s32 	%r601, %r600, %r599;
	min.s32 	%r602, %r578, %r601;
	ld.shared.u32 	%r603, [%r45+6968];
	add.s32 	%r604, %r603, %r599;
	min.s32 	%r605, %r581, %r604;
	ld.shared.u32 	%r606, [%r45+7072];
	add.s32 	%r607, %r606, %r599;
	min.s32 	%r608, %r584, %r607;
	ld.shared.u32 	%r609, [%r22+8200];
	add.s32 	%r610, %r600, %r609;
	min.s32 	%r611, %r587, %r610;
	add.s32 	%r612, %r603, %r609;
	min.s32 	%r613, %r589, %r612;
	add.s32 	%r614, %r606, %r609;
	min.s32 	%r615, %r591, %r614;
	ld.shared.u32 	%r616, [%r22+16312];
	add.s32 	%r617, %r600, %r616;
	min.s32 	%r618, %r594, %r617;
	add.s32 	%r619, %r603, %r616;
	min.s32 	%r620, %r596, %r619;
	add.s32 	%r621, %r606, %r616;
	min.s32 	%r622, %r598, %r621;
	ld.shared.u32 	%r623, [%r22+92];
	ld.shared.u32 	%r624, [%r45+7176];
	add.s32 	%r625, %r624, %r623;
	min.s32 	%r626, %r602, %r625;
	ld.shared.u32 	%r627, [%r45+7280];
	add.s32 	%r628, %r627, %r623;
	min.s32 	%r629, %r605, %r628;
	ld.shared.u32 	%r630, [%r45+7384];
	add.s32 	%r631, %r630, %r623;
	min.s32 	%r632, %r608, %r631;
	ld.shared.u32 	%r633, [%r22+8204];
	add.s32 	%r634, %r624, %r633;
	min.s32 	%r635, %r611, %r634;
	add.s32 	%r636, %r627, %r633;
	min.s32 	%r637, %r613, %r636;
	add.s32 	%r638, %r630, %r633;
	min.s32 	%r639, %r615, %r638;
	ld.shared.u32 	%r640, [%r22+16316];
	add.s32 	%r641, %r624, %r640;
	min.s32 	%r642, %r618, %r641;
	add.s32 	%r643, %r627, %r640;
	min.s32 	%r644, %r620, %r643;
	add.s32 	%r645, %r630, %r640;
	min.s32 	%r646, %r622, %r645;
	ld.shared.u32 	%r647, [%r22+96];
	ld.shared.u32 	%r648, [%r45+7488];
	add.s32 	%r649, %r648, %r647;
	min.s32 	%r650, %r626, %r649;
	ld.shared.u32 	%r651, [%r45+7592];
	add.s32 	%r652, %r651, %r647;
	min.s32 	%r653, %r629, %r652;
	ld.shared.u32 	%r654, [%r45+7696];
	add.s32 	%r655, %r654, %r647;
	min.s32 	%r656, %r632, %r655;
	ld.shared.u32 	%r657, [%r22+8208];
	add.s32 	%r658, %r648, %r657;
	min.s32 	%r659, %r635, %r658;
	add.s32 	%r660, %r651, %r657;
	min.s32 	%r661, %r637, %r660;
	add.s32 	%r662, %r654, %r657;
	min.s32 	%r663, %r639, %r662;
	ld.shared.u32 	%r664, [%r22+16320];
	add.s32 	%r665, %r648, %r664;
	min.s32 	%r666, %r642, %r665;
	add.s32 	%r667, %r651, %r664;
	min.s32 	%r668, %r644, %r667;
	add.s32 	%r669, %r654, %r664;
	min.s32 	%r670, %r646, %r669;
	ld.shared.u32 	%r671, [%r22+100];
	ld.shared.u32 	%r672, [%r45+7800];
	add.s32 	%r673, %r672, %r671;
	min.s32 	%r674, %r650, %r673;
	ld.shared.u32 	%r675, [%r45+7904];
	add.s32 	%r676, %r675, %r671;
	min.s32 	%r677, %r653, %r676;
	ld.shared.u32 	%r678, [%r45+8008];
	add.s32 	%r679, %r678, %r671;
	min.s32 	%r680, %r656, %r679;
	ld.shared.u32 	%r681, [%r22+8212];
	add.s32 	%r682, %r672, %r681;
	min.s32 	%r683, %r659, %r682;
	add.s32 	%r684, %r675, %r681;
	min.s32 	%r685, %r661, %r684;
	add.s32 	%r686, %r678, %r681;
	min.s32 	%r687, %r663, %r686;
	ld.shared.u32 	%r688, [%r22+16324];
	add.s32 	%r689, %r672, %r688;
	min.s32 	%r690, %r666, %r689;
	add.s32 	%r691, %r675, %r688;
	min.s32 	%r692, %r668, %r691;
	add.s32 	%r693, %r678, %r688;
	min.s32 	%r694, %r670, %r693;
	ld.shared.u32 	%r695, [%r22+104];
	ld.shared.u32 	%r696, [%r45+8112];
	add.s32 	%r697, %r696, %r695;
	min.s32 	%r698, %r674, %r697;
	ld.shared.u32 	%r699, [%r45+8216];
	add.s32 	%r700, %r699, %r695;
	min.s32 	%r701, %r677, %r700;
	ld.shared.u32 	%r702, [%r45+8320];
	add.s32 	%r703, %r702, %r695;
	min.s32 	%r704, %r680, %r703;
	ld.shared.u32 	%r705, [%r22+8216];
	add.s32 	%r706, %r696, %r705;
	min.s32 	%r707, %r683, %r706;
	add.s32 	%r708, %r699, %r705;
	min.s32 	%r709, %r685, %r708;
	add.s32 	%r710, %r702, %r705;
	min.s32 	%r711, %r687, %r710;
	ld.shared.u32 	%r712, [%r22+16328];
	add.s32 	%r713, %r696, %r712;
	min.s32 	%r714, %r690, %r713;
	add.s32 	%r715, %r699, %r712;
	min.s32 	%r716, %r692, %r715;
	add.s32 	%r717, %r702, %r712;
	min.s32 	%r718, %r694, %r717;
	ld.shared.u32 	%r719, [%r22+108];
	ld.shared.u32 	%r720, [%r45+8424];
	add.s32 	%r721, %r720, %r719;
	min.s32 	%r722, %r698, %r721;
	ld.shared.u32 	%r723, [%r45+8528];
	add.s32 	%r724, %r723, %r719;
	min.s32 	%r725, %r701, %r724;
	ld.shared.u32 	%r726, [%r45+8632];
	add.s32 	%r727, %r726, %r719;
	min.s32 	%r728, %r704, %r727;
	ld.shared.u32 	%r729, [%r22+8220];
	add.s32 	%r730, %r720, %r729;
	min.s32 	%r731, %r707, %r730;
	add.s32 	%r732, %r723, %r729;
	min.s32 	%r733, %r709, %r732;
	add.s32 	%r734, %r726, %r729;
	min.s32 	%r735, %r711, %r734;
	ld.shared.u32 	%r736, [%r22+16332];
	add.s32 	%r737, %r720, %r736;
	min.s32 	%r738, %r714, %r737;
	add.s32 	%r739, %r723, %r736;
	min.s32 	%r740, %r716, %r739;
	add.s32 	%r741, %r726, %r736;
	min.s32 	%r742, %r718, %r741;
	ld.shared.u32 	%r743, [%r22+112];
	ld.shared.u32 	%r744, [%r45+8736];
	add.s32 	%r745, %r744, %r743;
	min.s32 	%r746, %r722, %r745;
	ld.shared.u32 	%r747, [%r45+8840];
	add.s32 	%r748, %r747, %r743;
	min.s32 	%r749, %r725, %r748;
	ld.shared.u32 	%r750, [%r45+8944];
	add.s32 	%r751, %r750, %r743;
	min.s32 	%r752, %r728, %r751;
	ld.shared.u32 	%r753, [%r22+8224];
	add.s32 	%r754, %r744, %r753;
	min.s32 	%r755, %r731, %r754;
	add.s32 	%r756, %r747, %r753;
	min.s32 	%r757, %r733, %r756;
	add.s32 	%r758, %r750, %r753;
	min.s32 	%r759, %r735, %r758;
	ld.shared.u32 	%r760, [%r22+16336];
	add.s32 	%r761, %r744, %r760;
	min.s32 	%r762, %r738, %r761;
	add.s32 	%r763, %r747, %r760;
	min.s32 	%r764, %r740, %r763;
	add.s32 	%r765, %r750, %r760;
	min.s32 	%r766, %r742, %r765;
	ld.shared.u32 	%r767, [%r22+116];
	ld.shared.u32 	%r768, [%r45+9048];
	add.s32 	%r769, %r768, %r767;
	min.s32 	%r770, %r746, %r769;
	ld.shared.u32 	%r771, [%r45+9152];
	add.s32 	%r772, %r771, %r767;
	min.s32 	%r773, %r749, %r772;
	ld.shared.u32 	%r774, [%r45+9256];
	add.s32 	%r775, %r774, %r767;
	min.s32 	%r776, %r752, %r775;
	ld.shared.u32 	%r777, [%r22+8228];
	add.s32 	%r778, %r768, %r777;
	min.s32 	%r779, %r755, %r778;
	add.s32 	%r780, %r771, %r777;
	min.s32 	%r781, %r757, %r780;
	add.s32 	%r782, %r774, %r777;
	min.s32 	%r783, %r759, %r782;
	ld.shared.u32 	%r784, [%r22+16340];
	add.s32 	%r785, %r768, %r784;
	min.s32 	%r786, %r762, %r785;
	add.s32 	%r787, %r771, %r784;
	min.s32 	%r788, %r764, %r787;
	add.s32 	%r789, %r774, %r784;
	min.s32 	%r790, %r766, %r789;
	ld.shared.u32 	%r791, [%r22+120];
	ld.shared.u32 	%r792, [%r45+9360];
	add.s32 	%r793, %r792, %r791;
	min.s32 	%r794, %r770, %r793;
	ld.shared.u32 	%r795, [%r45+9464];
	add.s32 	%r796, %r795, %r791;
	min.s32 	%r797, %r773, %r796;
	ld.shared.u32 	%r798, [%r45+9568];
	add.s32 	%r799, %r798, %r791;
	min.s32 	%r800, %r776, %r799;
	ld.shared.u32 	%r801, [%r22+8232];
	add.s32 	%r802, %r792, %r801;
	min.s32 	%r803, %r779, %r802;
	add.s32 	%r804, %r795, %r801;
	min.s32 	%r805, %r781, %r804;
	add.s32 	%r806, %r798, %r801;
	min.s32 	%r807, %r783, %r806;
	ld.shared.u32 	%r808, [%r22+16344];
	add.s32 	%r809, %r792, %r808;
	min.s32 	%r810, %r786, %r809;
	add.s32 	%r811, %r795, %r808;
	min.s32 	%r812, %r788, %r811;
	add.s32 	%r813, %r798, %r808;
	min.s32 	%r814, %r790, %r813;
	ld.shared.u32 	%r815, [%r22+124];
	ld.shared.u32 	%r816, [%r45+9672];
	add.s32 	%r817, %r816, %r815;
	min.s32 	%r818, %r794, %r817;
	ld.shared.u32 	%r819, [%r45+9776];
	add.s32 	%r820, %r819, %r815;
	min.s32 	%r821, %r797, %r820;
	ld.shared.u32 	%r822, [%r45+9880];
	add.s32 	%r823, %r822, %r815;
	min.s32 	%r824, %r800, %r823;
	ld.shared.u32 	%r825, [%r22+8236];
	add.s32 	%r826, %r816, %r825;
	min.s32 	%r827, %r803, %r826;
	add.s32 	%r828, %r819, %r825;
	min.s32 	%r829, %r805, %r828;
	add.s32 	%r830, %r822, %r825;
	min.s32 	%r831, %r807, %r830;
	ld.shared.u32 	%r832, [%r22+16348];
	add.s32 	%r833, %r816, %r832;
	min.s32 	%r834, %r810, %r833;
	add.s32 	%r835, %r819, %r832;
	min.s32 	%r836, %r812, %r835;
	add.s32 	%r837, %r822, %r832;
	min.s32 	%r838, %r814, %r837;
	ld.shared.u32 	%r839, [%r22+128];
	ld.shared.u32 	%r840, [%r45+9984];
	add.s32 	%r841, %r840, %r839;
	min.s32 	%r842, %r818, %r841;
	ld.shared.u32 	%r843, [%r45+10088];
	add.s32 	%r844, %r843, %r839;
	min.s32 	%r845, %r821, %r844;
	ld.shared.u32 	%r846, [%r45+10192];
	add.s32 	%r847, %r846, %r839;
	min.s32 	%r848, %r824, %r847;
	ld.shared.u32 	%r849, [%r22+8240];
	add.s32 	%r850, %r840, %r849;
	min.s32 	%r851, %r827, %r850;
	add.s32 	%r852, %r843, %r849;
	min.s32 	%r853, %r829, %r852;
	add.s32 	%r854, %r846, %r849;
	min.s32 	%r855, %r831, %r854;
	ld.shared.u32 	%r856, [%r22+16352];
	add.s32 	%r857, %r840, %r856;
	min.s32 	%r858, %r834, %r857;
	add.s32 	%r859, %r843, %r856;
	min.s32 	%r860, %r836, %r859;
	add.s32 	%r861, %r846, %r856;
	min.s32 	%r862, %r838, %r861;
	ld.shared.u32 	%r863, [%r22+132];
	ld.shared.u32 	%r864, [%r45+10296];
	add.s32 	%r865, %r864, %r863;
	min.s32 	%r866, %r842, %r865;
	ld.shared.u32 	%r867, [%r45+10400];
	add.s32 	%r868, %r867, %r863;
	min.s32 	%r869, %r845, %r868;
	ld.shared.u32 	%r870, [%r45+10504];
	add.s32 	%r871, %r870, %r863;
	min.s32 	%r872, %r848, %r871;
	ld.shared.u32 	%r873, [%r22+8244];
	add.s32 	%r874, %r864, %r873;
	min.s32 	%r875, %r851, %r874;
	add.s32 	%r876, %r867, %r873;
	min.s32 	%r877, %r853, %r876;
	add.s32 	%r878, %r870, %r873;
	min.s32 	%r879, %r855, %r878;
	ld.shared.u32 	%r880, [%r22+16356];
	add.s32 	%r881, %r864, %r880;
	min.s32 	%r882, %r858, %r881;
	add.s32 	%r883, %r867, %r880;
	min.s32 	%r884, %r860, %r883;
	add.s32 	%r885, %r870, %r880;
	min.s32 	%r886, %r862, %r885;
	ld.shared.u32 	%r887, [%r22+136];
	ld.shared.u32 	%r888, [%r45+10608];
	add.s32 	%r889, %r888, %r887;
	min.s32 	%r890, %r866, %r889;
	ld.shared.u32 	%r891, [%r45+10712];
	add.s32 	%r892, %r891, %r887;
	min.s32 	%r893, %r869, %r892;
	ld.shared.u32 	%r894, [%r45+10816];
	add.s32 	%r895, %r894, %r887;
	min.s32 	%r896, %r872, %r895;
	ld.shared.u32 	%r897, [%r22+8248];
	add.s32 	%r898, %r888, %r897;
	min.s32 	%r899, %r875, %r898;
	add.s32 	%r900, %r891, %r897;
	min.s32 	%r901, %r877, %r900;
	add.s32 	%r902, %r894, %r897;
	min.s32 	%r903, %r879, %r902;
	ld.shared.u32 	%r904, [%r22+16360];
	add.s32 	%r905, %r888, %r904;
	min.s32 	%r906, %r882, %r905;
	add.s32 	%r907, %r891, %r904;
	min.s32 	%r908, %r884, %r907;
	add.s32 	%r909, %r894, %r904;
	min.s32 	%r910, %r886, %r909;
	ld.shared.u32 	%r911, [%r22+140];
	ld.shared.u32 	%r912, [%r45+10920];
	add.s32 	%r913, %r912, %r911;
	min.s32 	%r914, %r890, %r913;
	ld.shared.u32 	%r915, [%r45+11024];
	add.s32 	%r916, %r915, %r911;
	min.s32 	%r917, %r893, %r916;
	ld.shared.u32 	%r918, [%r45+11128];
	add.s32 	%r919, %r918, %r911;
	min.s32 	%r920, %r896, %r919;
	ld.shared.u32 	%r921, [%r22+8252];
	add.s32 	%r922, %r912, %r921;
	min.s32 	%r923, %r899, %r922;
	add.s32 	%r924, %r915, %r921;
	min.s32 	%r925, %r901, %r924;
	add.s32 	%r926, %r918, %r921;
	min.s32 	%r927, %r903, %r926;
	ld.shared.u32 	%r928, [%r22+16364];
	add.s32 	%r929, %r912, %r928;
	min.s32 	%r930, %r906, %r929;
	add.s32 	%r931, %r915, %r928;
	min.s32 	%r932, %r908, %r931;
	add.s32 	%r933, %r918, %r928;
	min.s32 	%r934, %r910, %r933;
	ld.shared.u32 	%r935, [%r22+144];
	ld.shared.u32 	%r936, [%r45+11232];
	add.s32 	%r937, %r936, %r935;
	min.s32 	%r938, %r914, %r937;
	ld.shared.u32 	%r939, [%r45+11336];
	add.s32 	%r940, %r939, %r935;
	min.s32 	%r941, %r917, %r940;
	ld.shared.u32 	%r942, [%r45+11440];
	add.s32 	%r943, %r942, %r935;
	min.s32 	%r944, %r920, %r943;
	ld.shared.u32 	%r945, [%r22+8256];
	add.s32 	%r946, %r936, %r945;
	min.s32 	%r947, %r923, %r946;
	add.s32 	%r948, %r939, %r945;
	min.s32 	%r949, %r925, %r948;
	add.s32 	%r950, %r942, %r945;
	min.s32 	%r951, %r927, %r950;
	ld.shared.u32 	%r952, [%r22+16368];
	add.s32 	%r953, %r936, %r952;
	min.s32 	%r954, %r930, %r953;
	add.s32 	%r955, %r939, %r952;
	min.s32 	%r956, %r932, %r955;
	add.s32 	%r957, %r942, %r952;
	min.s32 	%r958, %r934, %r957;
	ld.shared.u32 	%r959, [%r22+148];
	ld.shared.u32 	%r960, [%r45+11544];
	add.s32 	%r961, %r960, %r959;
	min.s32 	%r962, %r938, %r961;
	ld.shared.u32 	%r963, [%r45+11648];
	add.s32 	%r964, %r963, %r959;
	min.s32 	%r965, %r941, %r964;
	ld.shared.u32 	%r966, [%r45+11752];
	add.s32 	%r967, %r966, %r959;
	min.s32 	%r968, %r944, %r967;
	ld.shared.u32 	%r969, [%r22+8260];
	add.s32 	%r970, %r960, %r969;
	min.s32 	%r971, %r947, %r970;
	add.s32 	%r972, %r963, %r969;
	min.s32 	%r973, %r949, %r972;
	add.s32 	%r974, %r966, %r969;
	min.s32 	%r975, %r951, %r974;
	ld.shared.u32 	%r976, [%r22+16372];
	add.s32 	%r977, %r960, %r976;
	min.s32 	%r978, %r954, %r977;
	add.s32 	%r979, %r963, %r976;
	min.s32 	%r980, %r956, %r979;
	add.s32 	%r981, %r966, %r976;
	min.s32 	%r982, %r958, %r981;
	ld.shared.u32 	%r983, [%r22+152];
	ld.shared.u32 	%r984, [%r45+11856];
	add.s32 	%r985, %r984, %r983;
	min.s32 	%r986, %r962, %r985;
	ld.shared.u32 	%r987, [%r45+11960];
	add.s32 	%r988, %r987, %r983;
	min.s32 	%r989, %r965, %r988;
	ld.shared.u32 	%r990, [%r45+12064];
	add.s32 	%r991, %r990, %r983;
	min.s32 	%r992, %r968, %r991;
	ld.shared.u32 	%r993, [%r22+8264];
	add.s32 	%r994, %r984, %r993;
	min.s32 	%r995, %r971, %r994;
	add.s32 	%r996, %r987, %r993;
	min.s32 	%r997, %r973, %r996;
	add.s32 	%r998, %r990, %r993;
	min.s32 	%r999, %r975, %r998;
	ld.shared.u32 	%r1000, [%r22+16376];
	add.s32 	%r1001, %r984, %r1000;
	min.s32 	%r1002, %r978, %r1001;
	add.s32 	%r1003, %r987, %r1000;
	min.s32 	%r1004, %r980, %r1003;
	add.s32 	%r1005, %r990, %r1000;
	min.s32 	%r1006, %r982, %r1005;
	ld.shared.u32 	%r1007, [%r22+156];
	ld.shared.u32 	%r1008, [%r45+12168];
	add.s32 	%r1009, %r1008, %r1007;
	min.s32 	%r1010, %r986, %r1009;
	ld.shared.u32 	%r1011, [%r45+12272];
	add.s32 	%r1012, %r1011, %r1007;
	min.s32 	%r1013, %r989, %r1012;
	ld.shared.u32 	%r1014, [%r45+12376];
	add.s32 	%r1015, %r1014, %r1007;
	min.s32 	%r1016, %r992, %r1015;
	ld.shared.u32 	%r1017, [%r22+8268];
	add.s32 	%r1018, %r1008, %r1017;
	min.s32 	%r1019, %r995, %r1018;
	add.s32 	%r1020, %r1011, %r1017;
	min.s32 	%r1021, %r997, %r1020;
	add.s32 	%r1022, %r1014, %r1017;
	min.s32 	%r1023, %r999, %r1022;
	ld.shared.u32 	%r1024, [%r22+16380];
	add.s32 	%r1025, %r1008, %r1024;
	min.s32 	%r1026, %r1002, %r1025;
	add.s32 	%r1027, %r1011, %r1024;
	min.s32 	%r1028, %r1004, %r1027;
	add.s32 	%r1029, %r1014, %r1024;
	min.s32 	%r1030, %r1006, %r1029;
	ld.shared.u32 	%r1031, [%r22+160];
	ld.shared.u32 	%r1032, [%r45+12480];
	add.s32 	%r1033, %r1032, %r1031;
	min.s32 	%r1034, %r1010, %r1033;
	ld.shared.u32 	%r1035, [%r45+12584];
	add.s32 	%r1036, %r1035, %r1031;
	min.s32 	%r1037, %r1013, %r1036;
	ld.shared.u32 	%r1038, [%r45+12688];
	add.s32 	%r1039, %r1038, %r1031;
	min.s32 	%r1040, %r1016, %r1039;
	ld.shared.u32 	%r1041, [%r22+8272];
	add.s32 	%r1042, %r1032, %r1041;
	min.s32 	%r1043, %r1019, %r1042;
	add.s32 	%r1044, %r1035, %r1041;
	min.s32 	%r1045, %r1021, %r1044;
	add.s32 	%r1046, %r1038, %r1041;
	min.s32 	%r1047, %r1023, %r1046;
	ld.shared.u32 	%r1048, [%r22+16384];
	add.s32 	%r1049, %r1032, %r1048;
	min.s32 	%r1050, %r1026, %r1049;
	add.s32 	%r1051, %r1035, %r1048;
	min.s32 	%r1052, %r1028, %r1051;
	add.s32 	%r1053, %r1038, %r1048;
	min.s32 	%r1054, %r1030, %r1053;
	ld.shared.u32 	%r1055, [%r22+164];
	ld.shared.u32 	%r1056, [%r45+12792];
	add.s32 	%r1057, %r1056, %r1055;
	min.s32 	%r1058, %r1034, %r1057;
	ld.shared.u32 	%r1059, [%r45+12896];
	add.s32 	%r1060, %r1059, %r1055;
	min.s32 	%r1061, %r1037, %r1060;
	ld.shared.u32 	%r1062, [%r45+13000];
	add.s32 	%r1063, %r1062, %r1055;
	min.s32 	%r1064, %r1040, %r1063;
	ld.shared.u32 	%r1065, [%r22+8276];
	add.s32 	%r1066, %r1056, %r1065;
	min.s32 	%r1067, %r1043, %r1066;
	add.s32 	%r1068, %r1059, %r1065;
	min.s32 	%r1069, %r1045, %r1068;
	add.s32 	%r1070, %r1062, %r1065;
	min.s32 	%r1071, %r1047, %r1070;
	ld.shared.u32 	%r1072, [%r22+16388];
	add.s32 	%r1073, %r1056, %r1072;
	min.s32 	%r1074, %r1050, %r1073;
	add.s32 	%r1075, %r1059, %r1072;
	min.s32 	%r1076, %r1052, %r1075;
	add.s32 	%r1077, %r1062, %r1072;
	min.s32 	%r1078, %r1054, %r1077;
	ld.shared.u32 	%r1079, [%r22+168];
	ld.shared.u32 	%r1080, [%r45+13104];
	add.s32 	%r1081, %r1080, %r1079;
	min.s32 	%r1082, %r1058, %r1081;
	ld.shared.u32 	%r1083, [%r45+13208];
	add.s32 	%r1084, %r1083, %r1079;
	min.s32 	%r1085, %r1061, %r1084;
	ld.shared.u32 	%r1086, [%r45+13312];
	add.s32 	%r1087, %r1086, %r1079;
	min.s32 	%r1088, %r1064, %r1087;
	ld.shared.u32 	%r1089, [%r22+8280];
	add.s32 	%r1090, %r1080, %r1089;
	min.s32 	%r1091, %r1067, %r1090;
	add.s32 	%r1092, %r1083, %r1089;
	min.s32 	%r1093, %r1069, %r1092;
	add.s32 	%r1094, %r1086, %r1089;
	min.s32 	%r1095, %r1071, %r1094;
	ld.shared.u32 	%r1096, [%r22+16392];
	add.s32 	%r1097, %r1080, %r1096;
	min.s32 	%r1098, %r1074, %r1097;
	add.s32 	%r1099, %r1083, %r1096;
	min.s32 	%r1100, %r1076, %r1099;
	add.s32 	%r1101, %r1086, %r1096;
	min.s32 	%r1102, %r1078, %r1101;
	ld.shared.u32 	%r1103, [%r22+172];
	ld.shared.u32 	%r1104, [%r45+13416];
	add.s32 	%r1105, %r1104, %r1103;
	min.s32 	%r1106, %r1082, %r1105;
	ld.shared.u32 	%r1107, [%r45+13520];
	add.s32 	%r1108, %r1107, %r1103;
	min.s32 	%r1109, %r1085, %r1108;
	ld.shared.u32 	%r1110, [%r45+13624];
	add.s32 	%r1111, %r1110, %r1103;
	min.s32 	%r1112, %r1088, %r1111;
	ld.shared.u32 	%r1113, [%r22+8284];
	add.s32 	%r1114, %r1104, %r1113;
	min.s32 	%r1115, %r1091, %r1114;
	add.s32 	%r1116, %r1107, %r1113;
	min.s32 	%r1117, %r1093, %r1116;
	add.s32 	%r1118, %r1110, %r1113;
	min.s32 	%r1119, %r1095, %r1118;
	ld.shared.u32 	%r1120, [%r22+16396];
	add.s32 	%r1121, %r1104, %r1120;
	min.s32 	%r1122, %r1098, %r1121;
	add.s32 	%r1123, %r1107, %r1120;
	min.s32 	%r1124, %r1100, %r1123;
	add.s32 	%r1125, %r1110, %r1120;
	min.s32 	%r1126, %r1102, %r1125;
	ld.shared.u32 	%r1127, [%r22+176];
	ld.shared.u32 	%r1128, [%r45+13728];
	add.s32 	%r1129, %r1128, %r1127;
	min.s32 	%r1130, %r1106, %r1129;
	ld.shared.u32 	%r1131, [%r45+13832];
	add.s32 	%r1132, %r1131, %r1127;
	min.s32 	%r1133, %r1109, %r1132;
	ld.shared.u32 	%r1134, [%r45+13936];
	add.s32 	%r1135, %r1134, %r1127;
	min.s32 	%r1136, %r1112, %r1135;
	ld.shared.u32 	%r1137, [%r22+8288];
	add.s32 	%r1138, %r1128, %r1137;
	min.s32 	%r1139, %r1115, %r1138;
	add.s32 	%r1140, %r1131, %r1137;
	min.s32 	%r1141, %r1117, %r1140;
	add.s32 	%r1142, %r1134, %r1137;
	min.s32 	%r1143, %r1119, %r1142;
	ld.shared.u32 	%r1144, [%r22+16400];
	add.s32 	%r1145, %r1128, %r1144;
	min.s32 	%r1146, %r1122, %r1145;
	add.s32 	%r1147, %r1131, %r1144;
	min.s32 	%r1148, %r1124, %r1147;
	add.s32 	%r1149, %r1134, %r1144;
	min.s32 	%r1150, %r1126, %r1149;
	ld.shared.u32 	%r1151, [%r22+180];
	ld.shared.u32 	%r1152, [%r45+14040];
	add.s32 	%r1153, %r1152, %r1151;
	min.s32 	%r1154, %r1130, %r1153;
	ld.shared.u32 	%r1155, [%r45+14144];
	add.s32 	%r1156, %r1155, %r1151;
	min.s32 	%r1157, %r1133, %r1156;
	ld.shared.u32 	%r1158, [%r45+14248];
	add.s32 	%r1159, %r1158, %r1151;
	min.s32 	%r1160, %r1136, %r1159;
	ld.shared.u32 	%r1161, [%r22+8292];
	add.s32 	%r1162, %r1152, %r1161;
	min.s32 	%r1163, %r1139, %r1162;
	add.s32 	%r1164, %r1155, %r1161;
	min.s32 	%r1165, %r1141, %r1164;
	add.s32 	%r1166, %r1158, %r1161;
	min.s32 	%r1167, %r1143, %r1166;
	ld.shared.u32 	%r1168, [%r22+16404];
	add.s32 	%r1169, %r1152, %r1168;
	min.s32 	%r1170, %r1146, %r1169;
	add.s32 	%r1171, %r1155, %r1168;
	min.s32 	%r1172, %r1148, %r1171;
	add.s32 	%r1173, %r1158, %r1168;
	min.s32 	%r1174, %r1150, %r1173;
	ld.shared.u32 	%r1175, [%r22+184];
	ld.shared.u32 	%r1176, [%r45+14352];
	add.s32 	%r1177, %r1176, %r1175;
	min.s32 	%r1178, %r1154, %r1177;
	ld.shared.u32 	%r1179, [%r45+14456];
	add.s32 	%r1180, %r1179, %r1175;
	min.s32 	%r1181, %r1157, %r1180;
	ld.shared.u32 	%r1182, [%r45+14560];
	add.s32 	%r1183, %r1182, %r1175;
	min.s32 	%r1184, %r1160, %r1183;
	ld.shared.u32 	%r1185, [%r22+8296];
	add.s32 	%r1186, %r1176, %r1185;
	min.s32 	%r1187, %r1163, %r1186;
	add.s32 	%r1188, %r1179, %r1185;
	min.s32 	%r1189, %r1165, %r1188;
	add.s32 	%r1190, %r1182, %r1185;
	min.s32 	%r1191, %r1167, %r1190;
	ld.shared.u32 	%r1192, [%r22+16408];
	add.s32 	%r1193, %r1176, %r1192;
	min.s32 	%r1194, %r1170, %r1193;
	add.s32 	%r1195, %r1179, %r1192;
	min.s32 	%r1196, %r1172, %r1195;
	add.s32 	%r1197, %r1182, %r1192;
	min.s32 	%r1198, %r1174, %r1197;
	ld.shared.u32 	%r1199, [%r22+188];
	ld.shared.u32 	%r1200, [%r45+14664];
	add.s32 	%r1201, %r1200, %r1199;
	min.s32 	%r1202, %r1178, %r1201;
	ld.shared.u32 	%r1203, [%r45+14768];
	add.s32 	%r1204, %r1203, %r1199;
	min.s32 	%r1205, %r1181, %r1204;
	ld.shared.u32 	%r1206, [%r45+14872];
	add.s32 	%r1207, %r1206, %r1199;
	min.s32 	%r1208, %r1184, %r1207;
	ld.shared.u32 	%r1209, [%r22+8300];
	add.s32 	%r1210, %r1200, %r1209;
	min.s32 	%r1211, %r1187, %r1210;
	add.s32 	%r1212, %r1203, %r1209;
	min.s32 	%r1213, %r1189, %r1212;
	add.s32 	%r1214, %r1206, %r1209;
	min.s32 	%r1215, %r1191, %r1214;
	ld.shared.u32 	%r1216, [%r22+16412];
	add.s32 	%r1217, %r1200, %r1216;
	min.s32 	%r1218, %r1194, %r1217;
	add.s32 	%r1219, %r1203, %r1216;
	min.s32 	%r1220, %r1196, %r1219;
	add.s32 	%r1221, %r1206, %r1216;
	min.s32 	%r1222, %r1198, %r1221;
	ld.shared.u32 	%r1223, [%r22+192];
	ld.shared.u32 	%r1224, [%r45+14976];
	add.s32 	%r1225, %r1224, %r1223;
	min.s32 	%r1226, %r1202, %r1225;
	ld.shared.u32 	%r1227, [%r45+15080];
	add.s32 	%r1228, %r1227, %r1223;
	min.s32 	%r1229, %r1205, %r1228;
	ld.shared.u32 	%r1230, [%r45+15184];
	add.s32 	%r1231, %r1230, %r1223;
	min.s32 	%r1232, %r1208, %r1231;
	ld.shared.u32 	%r1233, [%r22+8304];
	add.s32 	%r1234, %r1224, %r1233;
	min.s32 	%r1235, %r1211, %r1234;
	add.s32 	%r1236, %r1227, %r1233;
	min.s32 	%r1237, %r1213, %r1236;
	add.s32 	%r1238, %r1230, %r1233;
	min.s32 	%r1239, %r1215, %r1238;
	ld.shared.u32 	%r1240, [%r22+16416];
	add.s32 	%r1241, %r1224, %r1240;
	min.s32 	%r1242, %r1218, %r1241;
	add.s32 	%r1243, %r1227, %r1240;
	min.s32 	%r1244, %r1220, %r1243;
	add.s32 	%r1245, %r1230, %r1240;
	min.s32 	%r1246, %r1222, %r1245;
	ld.shared.u32 	%r1247, [%r22+196];
	ld.shared.u32 	%r1248, [%r45+15288];
	add.s32 	%r1249, %r1248, %r1247;
	min.s32 	%r1250, %r1226, %r1249;
	ld.shared.u32 	%r1251, [%r45+15392];
	add.s32 	%r1252, %r1251, %r1247;
	min.s32 	%r1253, %r1229, %r1252;
	ld.shared.u32 	%r1254, [%r45+15496];
	add.s32 	%r1255, %r1254, %r1247;
	min.s32 	%r1256, %r1232, %r1255;
	ld.shared.u32 	%r1257, [%r22+8308];
	add.s32 	%r1258, %r1248, %r1257;
	min.s32 	%r1259, %r1235, %r1258;
	add.s32 	%r1260, %r1251, %r1257;
	min.s32 	%r1261, %r1237, %r1260;
	add.s32 	%r1262, %r1254, %r1257;
	min.s32 	%r1263, %r1239, %r1262;
	ld.shared.u32 	%r1264, [%r22+16420];
	add.s32 	%r1265, %r1248, %r1264;
	min.s32 	%r1266, %r1242, %r1265;
	add.s32 	%r1267, %r1251, %r1264;
	min.s32 	%r1268, %r1244, %r1267;
	add.s32 	%r1269, %r1254, %r1264;
	min.s32 	%r1270, %r1246, %r1269;
	ld.shared.u32 	%r1271, [%r22+200];
	ld.shared.u32 	%r1272, [%r45+15600];
	add.s32 	%r1273, %r1272, %r1271;
	min.s32 	%r1274, %r1250, %r1273;
	ld.shared.u32 	%r1275, [%r45+15704];
	add.s32 	%r1276, %r1275, %r1271;
	min.s32 	%r1277, %r1253, %r1276;
	ld.shared.u32 	%r1278, [%r45+15808];
	add.s32 	%r1279, %r1278, %r1271;
	min.s32 	%r1280, %r1256, %r1279;
	ld.shared.u32 	%r1281, [%r22+8312];
	add.s32 	%r1282, %r1272, %r1281;
	min.s32 	%r1283, %r1259, %r1282;
	add.s32 	%r1284, %r1275, %r1281;
	min.s32 	%r1285, %r1261, %r1284;
	add.s32 	%r1286, %r1278, %r1281;
	min.s32 	%r1287, %r1263, %r1286;
	ld.shared.u32 	%r1288, [%r22+16424];
	add.s32 	%r1289, %r1272, %r1288;
	min.s32 	%r1290, %r1266, %r1289;
	add.s32 	%r1291, %r1275, %r1288;
	min.s32 	%r1292, %r1268, %r1291;
	add.s32 	%r1293, %r1278, %r1288;
	min.s32 	%r1294, %r1270, %r1293;
	ld.shared.u32 	%r1295, [%r22+204];
	ld.shared.u32 	%r1296, [%r45+15912];
	add.s32 	%r1297, %r1296, %r1295;
	min.s32 	%r1298, %r1274, %r1297;
	ld.shared.u32 	%r1299, [%r45+16016];
	add.s32 	%r1300, %r1299, %r1295;
	min.s32 	%r1301, %r1277, %r1300;
	ld.shared.u32 	%r1302, [%r45+16120];
	add.s32 	%r1303, %r1302, %r1295;
	min.s32 	%r1304, %r1280, %r1303;
	ld.shared.u32 	%r1305, [%r22+8316];
	add.s32 	%r1306, %r1296, %r1305;
	min.s32 	%r1307, %r1283, %r1306;
	add.s32 	%r1308, %r1299, %r1305;
	min.s32 	%r1309, %r1285, %r1308;
	add.s32 	%r1310, %r1302, %r1305;
	min.s32 	%r1311, %r1287, %r1310;
	ld.shared.u32 	%r1312, [%r22+16428];
	add.s32 	%r1313, %r1296, %r1312;
	min.s32 	%r1314, %r1290, %r1313;
	add.s32 	%r1315, %r1299, %r1312;
	min.s32 	%r1316, %r1292, %r1315;
	add.s32 	%r1317, %r1302, %r1312;
	min.s32 	%r1318, %r1294, %r1317;
	ld.shared.u32 	%r1319, [%r22+208];
	ld.shared.u32 	%r1320, [%r45+16224];
	add.s32 	%r1321, %r1320, %r1319;
	min.s32 	%r1322, %r1298, %r1321;
	ld.shared.u32 	%r1323, [%r45+16328];
	add.s32 	%r1324, %r1323, %r1319;
	min.s32 	%r1325, %r1301, %r1324;
	ld.shared.u32 	%r1326, [%r45+16432];
	add.s32 	%r1327, %r1326, %r1319;
	min.s32 	%r1328, %r1304, %r1327;
	ld.shared.u32 	%r1329, [%r22+8320];
	add.s32 	%r1330, %r1320, %r1329;
	min.s32 	%r1331, %r1307, %r1330;
	add.s32 	%r1332, %r1323, %r1329;
	min.s32 	%r1333, %r1309, %r1332;
	add.s32 	%r1334, %r1326, %r1329;
	min.s32 	%r1335, %r1311, %r1334;
	ld.shared.u32 	%r1336, [%r22+16432];
	add.s32 	%r1337, %r1320, %r1336;
	min.s32 	%r1338, %r1314, %r1337;
	add.s32 	%r1339, %r1323, %r1336;
	min.s32 	%r1340, %r1316, %r1339;
	add.s32 	%r1341, %r1326, %r1336;
	min.s32 	%r1342, %r1318, %r1341;
	ld.shared.u32 	%r1343, [%r22+212];
	ld.shared.u32 	%r1344, [%r45+16536];
	add.s32 	%r1345, %r1344, %r1343;
	min.s32 	%r1346, %r1322, %r1345;
	ld.shared.u32 	%r1347, [%r45+16640];
	add.s32 	%r1348, %r1347, %r1343;
	min.s32 	%r1349, %r1325, %r1348;
	ld.shared.u32 	%r1350, [%r45+16744];
	add.s32 	%r1351, %r1350, %r1343;
	min.s32 	%r1352, %r1328, %r1351;
	ld.shared.u32 	%r1353, [%r22+8324];
	add.s32 	%r1354, %r1344, %r1353;
	min.s32 	%r1355, %r1331, %r1354;
	add.s32 	%r1356, %r1347, %r1353;
	min.s32 	%r1357, %r1333, %r1356;
	add.s32 	%r1358, %r1350, %r1353;
	min.s32 	%r1359, %r1335, %r1358;
	ld.shared.u32 	%r1360, [%r22+16436];
	add.s32 	%r1361, %r1344, %r1360;
	min.s32 	%r1362, %r1338, %r1361;
	add.s32 	%r1363, %r1347, %r1360;
	min.s32 	%r1364, %r1340, %r1363;
	add.s32 	%r1365, %r1350, %r1360;
	min.s32 	%r1366, %r1342, %r1365;
	ld.shared.u32 	%r1367, [%r22+216];
	ld.shared.u32 	%r1368, [%r45+16848];
	add.s32 	%r1369, %r1368, %r1367;
	min.s32 	%r1370, %r1346, %r1369;
	ld.shared.u32 	%r1371, [%r45+16952];
	add.s32 	%r1372, %r1371, %r1367;
	min.s32 	%r1373, %r1349, %r1372;
	ld.shared.u32 	%r1374, [%r45+17056];
	add.s32 	%r1375, %r1374, %r1367;
	min.s32 	%r1376, %r1352, %r1375;
	ld.shared.u32 	%r1377, [%r22+8328];
	add.s32 	%r1378, %r1368, %r1377;
	min.s32 	%r1379, %r1355, %r1378;
	add.s32 	%r1380, %r1371, %r1377;
	min.s32 	%r1381, %r1357, %r1380;
	add.s32 	%r1382, %r1374, %r1377;
	min.s32 	%r1383, %r1359, %r1382;
	ld.shared.u32 	%r1384, [%r22+16440];
	add.s32 	%r1385, %r1368, %r1384;
	min.s32 	%r1386, %r1362, %r1385;
	add.s32 	%r1387, %r1371, %r1384;
	min.s32 	%r1388, %r1364, %r1387;
	add.s32 	%r1389, %r1374, %r1384;
	min.s32 	%r1390, %r1366, %r1389;
	ld.shared.u32 	%r1391, [%r22+220];
	ld.shared.u32 	%r1392, [%r45+17160];
	add.s32 	%r1393, %r1392, %r1391;
	min.s32 	%r1394, %r1370, %r1393;
	ld.shared.u32 	%r1395, [%r45+17264];
	add.s32 	%r1396, %r1395, %r1391;
	min.s32 	%r1397, %r1373, %r1396;
	ld.shared.u32 	%r1398, [%r45+17368];
	add.s32 	%r1399, %r1398, %r1391;
	min.s32 	%r1400, %r1376, %r1399;
	ld.shared.u32 	%r1401, [%r22+8332];
	add.s32 	%r1402, %r1392, %r1401;
	min.s32 	%r1403, %r1379, %r1402;
	add.s32 	%r1404, %r1395, %r1401;
	min.s32 	%r1405, %r1381, %r1404;
	add.s32 	%r1406, %r1398, %r1401;
	min.s32 	%r1407, %r1383, %r1406;
	ld.shared.u32 	%r1408, [%r22+16444];
	add.s32 	%r1409, %r1392, %r1408;
	min.s32 	%r1410, %r1386, %r1409;
	add.s32 	%r1411, %r1395, %r1408;
	min.s32 	%r1412, %r1388, %r1411;
	add.s32 	%r1413, %r1398, %r1408;
	min.s32 	%r1414, %r1390, %r1413;
	ld.shared.u32 	%r1415, [%r22+224];
	ld.shared.u32 	%r1416, [%r45+17472];
	add.s32 	%r1417, %r1416, %r1415;
	min.s32 	%r1418, %r1394, %r1417;
	ld.shared.u32 	%r1419, [%r45+17576];
	add.s32 	%r1420, %r1419, %r1415;
	min.s32 	%r1421, %r1397, %r1420;
	ld.shared.u32 	%r1422, [%r45+17680];
	add.s32 	%r1423, %r1422, %r1415;
	min.s32 	%r1424, %r1400, %r1423;
	ld.shared.u32 	%r1425, [%r22+8336];
	add.s32 	%r1426, %r1416, %r1425;
	min.s32 	%r1427, %r1403, %r1426;
	add.s32 	%r1428, %r1419, %r1425;
	min.s32 	%r1429, %r1405, %r1428;
	add.s32 	%r1430, %r1422, %r1425;
	min.s32 	%r1431, %r1407, %r1430;
	ld.shared.u32 	%r1432, [%r22+16448];
	add.s32 	%r1433, %r1416, %r1432;
	min.s32 	%r1434, %r1410, %r1433;
	add.s32 	%r1435, %r1419, %r1432;
	min.s32 	%r1436, %r1412, %r1435;
	add.s32 	%r1437, %r1422, %r1432;
	min.s32 	%r1438, %r1414, %r1437;
	ld.shared.u32 	%r1439, [%r22+228];
	ld.shared.u32 	%r1440, [%r45+17784];
	add.s32 	%r1441, %r1440, %r1439;
	min.s32 	%r1442, %r1418, %r1441;
	ld.shared.u32 	%r1443, [%r45+17888];
	add.s32 	%r1444, %r1443, %r1439;
	min.s32 	%r1445, %r1421, %r1444;
	ld.shared.u32 	%r1446, [%r45+17992];
	add.s32 	%r1447, %r1446, %r1439;
	min.s32 	%r1448, %r1424, %r1447;
	ld.shared.u32 	%r1449, [%r22+8340];
	add.s32 	%r1450, %r1440, %r1449;
	min.s32 	%r1451, %r1427, %r1450;
	add.s32 	%r1452, %r1443, %r1449;
	min.s32 	%r1453, %r1429, %r1452;
	add.s32 	%r1454, %r1446, %r1449;
	min.s32 	%r1455, %r1431, %r1454;
	ld.shared.u32 	%r1456, [%r22+16452];
	add.s32 	%r1457, %r1440, %r1456;
	min.s32 	%r1458, %r1434, %r1457;
	add.s32 	%r1459, %r1443, %r1456;
	min.s32 	%r1460, %r1436, %r1459;
	add.s32 	%r1461, %r1446, %r1456;
	min.s32 	%r1462, %r1438, %r1461;
	ld.shared.u32 	%r1463, [%r22+232];
	ld.shared.u32 	%r1464, [%r45+18096];
	add.s32 	%r1465, %r1464, %r1463;
	min.s32 	%r1466, %r1442, %r1465;
	ld.shared.u32 	%r1467, [%r45+18200];
	add.s32 	%r1468, %r1467, %r1463;
	min.s32 	%r1469, %r1445, %r1468;
	ld.shared.u32 	%r1470, [%r45+18304];
	add.s32 	%r1471, %r1470, %r1463;
	min.s32 	%r1472, %r1448, %r1471;
	ld.shared.u32 	%r1473, [%r22+8344];
	add.s32 	%r1474, %r1464, %r1473;
	min.s32 	%r1475, %r1451, %r1474;
	add.s32 	%r1476, %r1467, %r1473;
	min.s32 	%r1477, %r1453, %r1476;
	add.s32 	%r1478, %r1470, %r1473;
	min.s32 	%r1479, %r1455, %r1478;
	ld.shared.u32 	%r1480, [%r22+16456];
	add.s32 	%r1481, %r1464, %r1480;
	min.s32 	%r1482, %r1458, %r1481;
	add.s32 	%r1483, %r1467, %r1480;
	min.s32 	%r1484, %r1460, %r1483;
	add.s32 	%r1485, %r1470, %r1480;
	min.s32 	%r1486, %r1462, %r1485;
	ld.shared.u32 	%r1487, [%r22+236];
	ld.shared.u32 	%r1488, [%r45+18408];
	add.s32 	%r1489, %r1488, %r1487;
	min.s32 	%r1490, %r1466, %r1489;
	ld.shared.u32 	%r1491, [%r45+18512];
	add.s32 	%r1492, %r1491, %r1487;
	min.s32 	%r1493, %r1469, %r1492;
	ld.shared.u32 	%r1494, [%r45+18616];
	add.s32 	%r1495, %r1494, %r1487;
	min.s32 	%r1496, %r1472, %r1495;
	ld.shared.u32 	%r1497, [%r22+8348];
	add.s32 	%r1498, %r1488, %r1497;
	min.s32 	%r1499, %r1475, %r1498;
	add.s32 	%r1500, %r1491, %r1497;
	min.s32 	%r1501, %r1477, %r1500;
	add.s32 	%r1502, %r1494, %r1497;
	min.s32 	%r1503, %r1479, %r1502;
	ld.shared.u32 	%r1504, [%r22+16460];
	add.s32 	%r1505, %r1488, %r1504;
	min.s32 	%r1506, %r1482, %r1505;
	add.s32 	%r1507, %r1491, %r1504;
	min.s32 	%r1508, %r1484, %r1507;
	add.s32 	%r1509, %r1494, %r1504;
	min.s32 	%r1510, %r1486, %r1509;
	ld.shared.u32 	%r1511, [%r22+240];
	ld.shared.u32 	%r1512, [%r45+18720];
	add.s32 	%r1513, %r1512, %r1511;
	min.s32 	%r1514, %r1490, %r1513;
	ld.shared.u32 	%r1515, [%r45+18824];
	add.s32 	%r1516, %r1515, %r1511;
	min.s32 	%r1517, %r1493, %r1516;
	ld.shared.u32 	%r1518, [%r45+18928];
	add.s32 	%r1519, %r1518, %r1511;
	min.s32 	%r1520, %r1496, %r1519;
	ld.shared.u32 	%r1521, [%r22+8352];
	add.s32 	%r1522, %r1512, %r1521;
	min.s32 	%r1523, %r1499, %r1522;
	add.s32 	%r1524, %r1515, %r1521;
	min.s32 	%r1525, %r1501, %r1524;
	add.s32 	%r1526, %r1518, %r1521;
	min.s32 	%r1527, %r1503, %r1526;
	ld.shared.u32 	%r1528, [%r22+16464];
	add.s32 	%r1529, %r1512, %r1528;
	min.s32 	%r1530, %r1506, %r1529;
	add.s32 	%r1531, %r1515, %r1528;
	min.s32 	%r1532, %r1508, %r1531;
	add.s32 	%r1533, %r1518, %r1528;
	min.s32 	%r1534, %r1510, %r1533;
	ld.shared.u32 	%r1535, [%r22+244];
	ld.shared.u32 	%r1536, [%r45+19032];
	add.s32 	%r1537, %r1536, %r1535;
	min.s32 	%r1538, %r1514, %r1537;
	ld.shared.u32 	%r1539, [%r45+19136];
	add.s32 	%r1540, %r1539, %r1535;
	min.s32 	%r1541, %r1517, %r1540;
	ld.shared.u32 	%r1542, [%r45+19240];
	add.s32 	%r1543, %r1542, %r1535;
	min.s32 	%r1544, %r1520, %r1543;
	ld.shared.u32 	%r1545, [%r22+8356];
	add.s32 	%r1546, %r1536, %r1545;
	min.s32 	%r1547, %r1523, %r1546;
	add.s32 	%r1548, %r1539, %r1545;
	min.s32 	%r1549, %r1525, %r1548;
	add.s32 	%r1550, %r1542, %r1545;
	min.s32 	%r1551, %r1527, %r1550;
	ld.shared.u32 	%r1552, [%r22+16468];
	add.s32 	%r1553, %r1536, %r1552;
	min.s32 	%r1554, %r1530, %r1553;
	add.s32 	%r1555, %r1539, %r1552;
	min.s32 	%r1556, %r1532, %r1555;
	add.s32 	%r1557, %r1542, %r1552;
	min.s32 	%r1558, %r1534, %r1557;
	ld.shared.u32 	%r1559, [%r22+248];
	ld.shared.u32 	%r1560, [%r45+19344];
	add.s32 	%r1561, %r1560, %r1559;
	min.s32 	%r1562, %r1538, %r1561;
	ld.shared.u32 	%r1563, [%r45+19448];
	add.s32 	%r1564, %r1563, %r1559;
	min.s32 	%r1565, %r1541, %r1564;
	ld.shared.u32 	%r1566, [%r45+19552];
	add.s32 	%r1567, %r1566, %r1559;
	min.s32 	%r1568, %r1544, %r1567;
	ld.shared.u32 	%r1569, [%r22+8360];
	add.s32 	%r1570, %r1560, %r1569;
	min.s32 	%r1571, %r1547, %r1570;
	add.s32 	%r1572, %r1563, %r1569;
	min.s32 	%r1573, %r1549, %r1572;
	add.s32 	%r1574, %r1566, %r1569;
	min.s32 	%r1575, %r1551, %r1574;
	ld.shared.u32 	%r1576, [%r22+16472];
	add.s32 	%r1577, %r1560, %r1576;
	min.s32 	%r1578, %r1554, %r1577;
	add.s32 	%r1579, %r1563, %r1576;
	min.s32 	%r1580, %r1556, %r1579;
	add.s32 	%r1581, %r1566, %r1576;
	min.s32 	%r1582, %r1558, %r1581;
	ld.shared.u32 	%r1583, [%r22+252];
	ld.shared.u32 	%r1584, [%r45+19656];
	add.s32 	%r1585, %r1584, %r1583;
	min.s32 	%r1586, %r1562, %r1585;
	ld.shared.u32 	%r1587, [%r45+19760];
	add.s32 	%r1588, %r1587, %r1583;
	min.s32 	%r1589, %r1565, %r1588;
	ld.shared.u32 	%r1590, [%r45+19864];
	add.s32 	%r1591, %r1590, %r1583;
	min.s32 	%r1592, %r1568, %r1591;
	ld.shared.u32 	%r1593, [%r22+8364];
	add.s32 	%r1594, %r1584, %r1593;
	min.s32 	%r1595, %r1571, %r1594;
	add.s32 	%r1596, %r1587, %r1593;
	min.s32 	%r1597, %r1573, %r1596;
	add.s32 	%r1598, %r1590, %r1593;
	min.s32 	%r1599, %r1575, %r1598;
	ld.shared.u32 	%r1600, [%r22+16476];
	add.s32 	%r1601, %r1584, %r1600;
	min.s32 	%r1602, %r1578, %r1601;
	add.s32 	%r1603, %r1587, %r1600;
	min.s32 	%r1604, %r1580, %r1603;
	add.s32 	%r1605, %r1590, %r1600;
	min.s32 	%r1606, %r1582, %r1605;
	ld.shared.u32 	%r1607, [%r22+256];
	ld.shared.u32 	%r1608, [%r45+19968];
	add.s32 	%r1609, %r1608, %r1607;
	min.s32 	%r1610, %r1586, %r1609;
	ld.shared.u32 	%r1611, [%r45+20072];
	add.s32 	%r1612, %r1611, %r1607;
	min.s32 	%r1613, %r1589, %r1612;
	ld.shared.u32 	%r1614, [%r45+20176];
	add.s32 	%r1615, %r1614, %r1607;
	min.s32 	%r1616, %r1592, %r1615;
	ld.shared.u32 	%r1617, [%r22+8368];
	add.s32 	%r1618, %r1608, %r1617;
	min.s32 	%r1619, %r1595, %r1618;
	add.s32 	%r1620, %r1611, %r1617;
	min.s32 	%r1621, %r1597, %r1620;
	add.s32 	%r1622, %r1614, %r1617;
	min.s32 	%r1623, %r1599, %r1622;
	ld.shared.u32 	%r1624, [%r22+16480];
	add.s32 	%r1625, %r1608, %r1624;
	min.s32 	%r1626, %r1602, %r1625;
	add.s32 	%r1627, %r1611, %r1624;
	min.s32 	%r1628, %r1604, %r1627;
	add.s32 	%r1629, %r1614, %r1624;
	min.s32 	%r1630, %r1606, %r1629;
	ld.shared.u32 	%r1631, [%r22+260];
	ld.shared.u32 	%r1632, [%r45+20280];
	add.s32 	%r1633, %r1632, %r1631;
	min.s32 	%r1634, %r1610, %r1633;
	ld.shared.u32 	%r1635, [%r45+20384];
	add.s32 	%r1636, %r1635, %r1631;
	min.s32 	%r1637, %r1613, %r1636;
	ld.shared.u32 	%r1638, [%r45+20488];
	add.s32 	%r1639, %r1638, %r1631;
	min.s32 	%r1640, %r1616, %r1639;
	ld.shared.u32 	%r1641, [%r22+8372];
	add.s32 	%r1642, %r1632, %r1641;
	min.s32 	%r1643, %r1619, %r1642;
	add.s32 	%r1644, %r1635, %r1641;
	min.s32 	%r1645, %r1621, %r1644;
	add.s32 	%r1646, %r1638, %r1641;
	min.s32 	%r1647, %r1623, %r1646;
	ld.shared.u32 	%r1648, [%r22+16484];
	add.s32 	%r1649, %r1632, %r1648;
	min.s32 	%r1650, %r1626, %r1649;
	add.s32 	%r1651, %r1635, %r1648;
	min.s32 	%r1652, %r1628, %r1651;
	add.s32 	%r1653, %r1638, %r1648;
	min.s32 	%r1654, %r1630, %r1653;
	ld.shared.u32 	%r1655, [%r22+264];
	ld.shared.u32 	%r1656, [%r45+20592];
	add.s32 	%r1657, %r1656, %r1655;
	min.s32 	%r1658, %r1634, %r1657;
	ld.shared.u32 	%r1659, [%r45+20696];
	add.s32 	%r1660, %r1659, %r1655;
	min.s32 	%r1661, %r1637, %r1660;
	ld.shared.u32 	%r1662, [%r45+20800];
	add.s32 	%r1663, %r1662, %r1655;
	min.s32 	%r1664, %r1640, %r1663;
	ld.shared.u32 	%r1665, [%r22+8376];
	add.s32 	%r1666, %r1656, %r1665;
	min.s32 	%r1667, %r1643, %r1666;
	add.s32 	%r1668, %r1659, %r1665;
	min.s32 	%r1669, %r1645, %r1668;
	add.s32 	%r1670, %r1662, %r1665;
	min.s32 	%r1671, %r1647, %r1670;
	ld.shared.u32 	%r1672, [%r22+16488];
	add.s32 	%r1673, %r1656, %r1672;
	min.s32 	%r1674, %r1650, %r1673;
	add.s32 	%r1675, %r1659, %r1672;
	min.s32 	%r1676, %r1652, %r1675;
	add.s32 	%r1677, %r1662, %r1672;
	min.s32 	%r1678, %r1654, %r1677;
	ld.shared.u32 	%r1679, [%r22+268];
	ld.shared.u32 	%r1680, [%r45+20904];
	add.s32 	%r1681, %r1680, %r1679;
	min.s32 	%r1682, %r1658, %r1681;
	ld.shared.u32 	%r1683, [%r45+21008];
	add.s32 	%r1684, %r1683, %r1679;
	min.s32 	%r1685, %r1661, %r1684;
	ld.shared.u32 	%r1686, [%r45+21112];
	add.s32 	%r1687, %r1686, %r1679;
	min.s32 	%r1688, %r1664, %r1687;
	ld.shared.u32 	%r1689, [%r22+8380];
	add.s32 	%r1690, %r1680, %r1689;
	min.s32 	%r1691, %r1667, %r1690;
	add.s32 	%r1692, %r1683, %r1689;
	min.s32 	%r1693, %r1669, %r1692;
	add.s32 	%r1694, %r1686, %r1689;
	min.s32 	%r1695, %r1671, %r1694;
	ld.shared.u32 	%r1696, [%r22+16492];
	add.s32 	%r1697, %r1680, %r1696;
	min.s32 	%r1698, %r1674, %r1697;
	add.s32 	%r1699, %r1683, %r1696;
	min.s32 	%r1700, %r1676, %r1699;
	add.s32 	%r1701, %r1686, %r1696;
	min.s32 	%r1702, %r1678, %r1701;
	ld.shared.u32 	%r1703, [%r22+272];
	ld.shared.u32 	%r1704, [%r45+21216];
	add.s32 	%r1705, %r1704, %r1703;
	min.s32 	%r1706, %r1682, %r1705;
	ld.shared.u32 	%r1707, [%r45+21320];
	add.s32 	%r1708, %r1707, %r1703;
	min.s32 	%r1709, %r1685, %r1708;
	ld.shared.u32 	%r1710, [%r45+21424];
	add.s32 	%r1711, %r1710, %r1703;
	min.s32 	%r1712, %r1688, %r1711;
	ld.shared.u32 	%r1713, [%r22+8384];
	add.s32 	%r1714, %r1704, %r1713;
	min.s32 	%r1715, %r1691, %r1714;
	add.s32 	%r1716, %r1707, %r1713;
	min.s32 	%r1717, %r1693, %r1716;
	add.s32 	%r1718, %r1710, %r1713;
	min.s32 	%r1719, %r1695, %r1718;
	ld.shared.u32 	%r1720, [%r22+16496];
	add.s32 	%r1721, %r1704, %r1720;
	min.s32 	%r1722, %r1698, %r1721;
	add.s32 	%r1723, %r1707, %r1720;
	min.s32 	%r1724, %r1700, %r1723;
	add.s32 	%r1725, %r1710, %r1720;
	min.s32 	%r1726, %r1702, %r1725;
	ld.shared.u32 	%r1727, [%r22+276];
	ld.shared.u32 	%r1728, [%r45+21528];
	add.s32 	%r1729, %r1728, %r1727;
	min.s32 	%r1730, %r1706, %r1729;
	ld.shared.u32 	%r1731, [%r45+21632];
	add.s32 	%r1732, %r1731, %r1727;
	min.s32 	%r1733, %r1709, %r1732;
	ld.shared.u32 	%r1734, [%r45+21736];
	add.s32 	%r1735, %r1734, %r1727;
	min.s32 	%r1736, %r1712, %r1735;
	ld.shared.u32 	%r1737, [%r22+8388];
	add.s32 	%r1738, %r1728, %r1737;
	min.s32 	%r1739, %r1715, %r1738;
	add.s32 	%r1740, %r1731, %r1737;
	min.s32 	%r1741, %r1717, %r1740;
	add.s32 	%r1742, %r1734, %r1737;
	min.s32 	%r1743, %r1719, %r1742;
	ld.shared.u32 	%r1744, [%r22+16500];
	add.s32 	%r1745, %r1728, %r1744;
	min.s32 	%r1746, %r1722, %r1745;
	add.s32 	%r1747, %r1731, %r1744;
	min.s32 	%r1748, %r1724, %r1747;
	add.s32 	%r1749, %r1734, %r1744;
	min.s32 	%r1750, %r1726, %r1749;
	ld.shared.u32 	%r1751, [%r22+280];
	ld.shared.u32 	%r1752, [%r45+21840];
	add.s32 	%r1753, %r1752, %r1751;
	min.s32 	%r1754, %r1730, %r1753;
	ld.shared.u32 	%r1755, [%r45+21944];
	add.s32 	%r1756, %r1755, %r1751;
	min.s32 	%r1757, %r1733, %r1756;
	ld.shared.u32 	%r1758, [%r45+22048];
	add.s32 	%r1759, %r1758, %r1751;
	min.s32 	%r1760, %r1736, %r1759;
	ld.shared.u32 	%r1761, [%r22+8392];
	add.s32 	%r1762, %r1752, %r1761;
	min.s32 	%r1763, %r1739, %r1762;
	add.s32 	%r1764, %r1755, %r1761;
	min.s32 	%r1765, %r1741, %r1764;
	add.s32 	%r1766, %r1758, %r1761;
	min.s32 	%r1767, %r1743, %r1766;
	ld.shared.u32 	%r1768, [%r22+16504];
	add.s32 	%r1769, %r1752, %r1768;
	min.s32 	%r1770, %r1746, %r1769;
	add.s32 	%r1771, %r1755, %r1768;
	min.s32 	%r1772, %r1748, %r1771;
	add.s32 	%r1773, %r1758, %r1768;
	min.s32 	%r1774, %r1750, %r1773;
	ld.shared.u32 	%r1775, [%r22+284];
	ld.shared.u32 	%r1776, [%r45+22152];
	add.s32 	%r1777, %r1776, %r1775;
	min.s32 	%r1778, %r1754, %r1777;
	ld.shared.u32 	%r1779, [%r45+22256];
	add.s32 	%r1780, %r1779, %r1775;
	min.s32 	%r1781, %r1757, %r1780;
	ld.shared.u32 	%r1782, [%r45+22360];
	add.s32 	%r1783, %r1782, %r1775;
	min.s32 	%r1784, %r1760, %r1783;
	ld.shared.u32 	%r1785, [%r22+8396];
	add.s32 	%r1786, %r1776, %r1785;
	min.s32 	%r1787, %r1763, %r1786;
	add.s32 	%r1788, %r1779, %r1785;
	min.s32 	%r1789, %r1765, %r1788;
	add.s32 	%r1790, %r1782, %r1785;
	min.s32 	%r1791, %r1767, %r1790;
	ld.shared.u32 	%r1792, [%r22+16508];
	add.s32 	%r1793, %r1776, %r1792;
	min.s32 	%r1794, %r1770, %r1793;
	add.s32 	%r1795, %r1779, %r1792;
	min.s32 	%r1796, %r1772, %r1795;
	add.s32 	%r1797, %r1782, %r1792;
	min.s32 	%r1798, %r1774, %r1797;
	ld.shared.u32 	%r1799, [%r22+288];
	ld.shared.u32 	%r1800, [%r45+22464];
	add.s32 	%r1801, %r1800, %r1799;
	min.s32 	%r1802, %r1778, %r1801;
	ld.shared.u32 	%r1803, [%r45+22568];
	add.s32 	%r1804, %r1803, %r1799;
	min.s32 	%r1805, %r1781, %r1804;
	ld.shared.u32 	%r1806, [%r45+22672];
	add.s32 	%r1807, %r1806, %r1799;
	min.s32 	%r1808, %r1784, %r1807;
	ld.shared.u32 	%r1809, [%r22+8400];
	add.s32 	%r1810, %r1800, %r1809;
	min.s32 	%r1811, %r1787, %r1810;
	add.s32 	%r1812, %r1803, %r1809;
	min.s32 	%r1813, %r1789, %r1812;
	add.s32 	%r1814, %r1806, %r1809;
	min.s32 	%r1815, %r1791, %r1814;
	ld.shared.u32 	%r1816, [%r22+16512];
	add.s32 	%r1817, %r1800, %r1816;
	min.s32 	%r1818, %r1794, %r1817;
	add.s32 	%r1819, %r1803, %r1816;
	min.s32 	%r1820, %r1796, %r1819;
	add.s32 	%r1821, %r1806, %r1816;
	min.s32 	%r1822, %r1798, %r1821;
	ld.shared.u32 	%r1823, [%r22+292];
	ld.shared.u32 	%r1824, [%r45+22776];
	add.s32 	%r1825, %r1824, %r1823;
	min.s32 	%r1826, %r1802, %r1825;
	ld.shared.u32 	%r1827, [%r45+22880];
	add.s32 	%r1828, %r1827, %r1823;
	min.s32 	%r1829, %r1805, %r1828;
	ld.shared.u32 	%r1830, [%r45+22984];
	add.s32 	%r1831, %r1830, %r1823;
	min.s32 	%r1832, %r1808, %r1831;
	ld.shared.u32 	%r1833, [%r22+8404];
	add.s32 	%r1834, %r1824, %r1833;
	min.s32 	%r1835, %r1811, %r1834;
	add.s32 	%r1836, %r1827, %r1833;
	min.s32 	%r1837, %r1813, %r1836;
	add.s32 	%r1838, %r1830, %r1833;
	min.s32 	%r1839, %r1815, %r1838;
	ld.shared.u32 	%r1840, [%r22+16516];
	add.s32 	%r1841, %r1824, %r1840;
	min.s32 	%r1842, %r1818, %r1841;
	add.s32 	%r1843, %r1827, %r1840;
	min.s32 	%r1844, %r1820, %r1843;
	add.s32 	%r1845, %r1830, %r1840;
	min.s32 	%r1846, %r1822, %r1845;
	ld.shared.u32 	%r1847, [%r22+296];
	ld.shared.u32 	%r1848, [%r45+23088];
	add.s32 	%r1849, %r1848, %r1847;
	min.s32 	%r1850, %r1826, %r1849;
	ld.shared.u32 	%r1851, [%r45+23192];
	add.s32 	%r1852, %r1851, %r1847;
	min.s32 	%r1853, %r1829, %r1852;
	ld.shared.u32 	%r1854, [%r45+23296];
	add.s32 	%r1855, %r1854, %r1847;
	min.s32 	%r1856, %r1832, %r1855;
	ld.shared.u32 	%r1857, [%r22+8408];
	add.s32 	%r1858, %r1848, %r1857;
	min.s32 	%r1859, %r1835, %r1858;
	add.s32 	%r1860, %r1851, %r1857;
	min.s32 	%r1861, %r1837, %r1860;
	add.s32 	%r1862, %r1854, %r1857;
	min.s32 	%r1863, %r1839, %r1862;
	ld.shared.u32 	%r1864, [%r22+16520];
	add.s32 	%r1865, %r1848, %r1864;
	min.s32 	%r1866, %r1842, %r1865;
	add.s32 	%r1867, %r1851, %r1864;
	min.s32 	%r1868, %r1844, %r1867;
	add.s32 	%r1869, %r1854, %r1864;
	min.s32 	%r1870, %r1846, %r1869;
	ld.shared.u32 	%r1871, [%r22+300];
	ld.shared.u32 	%r1872, [%r45+23400];
	add.s32 	%r1873, %r1872, %r1871;
	min.s32 	%r1874, %r1850, %r1873;
	ld.shared.u32 	%r1875, [%r45+23504];
	add.s32 	%r1876, %r1875, %r1871;
	min.s32 	%r1877, %r1853, %r1876;
	ld.shared.u32 	%r1878, [%r45+23608];
	add.s32 	%r1879, %r1878, %r1871;
	min.s32 	%r1880, %r1856, %r1879;
	ld.shared.u32 	%r1881, [%r22+8412];
	add.s32 	%r1882, %r1872, %r1881;
	min.s32 	%r1883, %r1859, %r1882;
	add.s32 	%r1884, %r1875, %r1881;
	min.s32 	%r1885, %r1861, %r1884;
	add.s32 	%r1886, %r1878, %r1881;
	min.s32 	%r1887, %r1863, %r1886;
	ld.shared.u32 	%r1888, [%r22+16524];
	add.s32 	%r1889, %r1872, %r1888;
	min.s32 	%r1890, %r1866, %r1889;
	add.s32 	%r1891, %r1875, %r1888;
	min.s32 	%r1892, %r1868, %r1891;
	add.s32 	%r1893, %r1878, %r1888;
	min.s32 	%r1894, %r1870, %r1893;
	ld.shared.u32 	%r1895, [%r22+304];
	ld.shared.u32 	%r1896, [%r45+23712];
	add.s32 	%r1897, %r1896, %r1895;
	min.s32 	%r1898, %r1874, %r1897;
	ld.shared.u32 	%r1899, [%r45+23816];
	add.s32 	%r1900, %r1899, %r1895;
	min.s32 	%r1901, %r1877, %r1900;
	ld.shared.u32 	%r1902, [%r45+23920];
	add.s32 	%r1903, %r1902, %r1895;
	min.s32 	%r1904, %r1880, %r1903;
	ld.shared.u32 	%r1905, [%r22+8416];
	add.s32 	%r1906, %r1896, %r1905;
	min.s32 	%r1907, %r1883, %r1906;
	add.s32 	%r1908, %r1899, %r1905;
	min.s32 	%r1909, %r1885, %r1908;
	add.s32 	%r1910, %r1902, %r1905;
	min.s32 	%r1911, %r1887, %r1910;
	ld.shared.u32 	%r1912, [%r22+16528];
	add.s32 	%r1913, %r1896, %r1912;
	min.s32 	%r1914, %r1890, %r1913;
	add.s32 	%r1915, %r1899, %r1912;
	min.s32 	%r1916, %r1892, %r1915;
	add.s32 	%r1917, %r1902, %r1912;
	min.s32 	%r1918, %r1894, %r1917;
	ld.shared.u32 	%r1919, [%r22+308];
	ld.shared.u32 	%r1920, [%r45+24024];
	add.s32 	%r1921, %r1920, %r1919;
	min.s32 	%r1922, %r1898, %r1921;
	ld.shared.u32 	%r1923, [%r45+24128];
	add.s32 	%r1924, %r1923, %r1919;
	min.s32 	%r1925, %r1901, %r1924;
	ld.shared.u32 	%r1926, [%r45+24232];
	add.s32 	%r1927, %r1926, %r1919;
	min.s32 	%r1928, %r1904, %r1927;
	ld.shared.u32 	%r1929, [%r22+8420];
	add.s32 	%r1930, %r1920, %r1929;
	min.s32 	%r1931, %r1907, %r1930;
	add.s32 	%r1932, %r1923, %r1929;
	min.s32 	%r1933, %r1909, %r1932;
	add.s32 	%r1934, %r1926, %r1929;
	min.s32 	%r1935, %r1911, %r1934;
	ld.shared.u32 	%r1936, [%r22+16532];
	add.s32 	%r1937, %r1920, %r1936;
	min.s32 	%r1938, %r1914, %r1937;
	add.s32 	%r1939, %r1923, %r1936;
	min.s32 	%r1940, %r1916, %r1939;
	add.s32 	%r1941, %r1926, %r1936;
	min.s32 	%r1942, %r1918, %r1941;
	st.global.u32 	[%rd16], %r1922;
	st.global.u32 	[%rd16+104], %r1925;
	st.global.u32 	[%rd16+208], %r1928;
	st.global.u32 	[%rd18], %r1931;
	st.global.u32 	[%rd18+104], %r1933;
	st.global.u32 	[%rd18+208], %r1935;
	st.global.u32 	[%rd20], %r1938;
	st.global.u32 	[%rd20+104], %r1940;
	st.global.u32 	[%rd20+208], %r1942;
$L__BB4_2:
	ret;

}


// ===== COMPILED SASS (sm_100) =====

	.target	sm_100

	.elftype	@"ET_EXEC"


//--------------------- .note.nv.tkinfo           --------------------------
	.section	.note.nv.tkinfo,"",@"SHT_NOTE"
	.sectionflags	@"SHF_NOTE_NV_TKINFO"
	.tkinfo
        /*0018*/ 	.word	0x00000002
        /*0030*/ 	.string	""
        /*0030*/ 	.string	"ptxas"
        /*0030*/ 	.string	"Cuda compilation tools, release 13.0, V13.0.88"
        /*0030*/ 	.string	"Build cuda_13.0.r13.0/compiler.36424714_0"
        /*0030*/ 	.string	"-arch sm_100 -m 64 "



//--------------------- .note.nv.cuinfo           --------------------------
	.section	.note.nv.cuinfo,"",@"SHT_NOTE"
	.sectionflags	@"SHF_NOTE_NV_CUINFO"
        /*0018*/ 	.short	0x0002
        /*001a*/ 	.short	0x0064
        /*001c*/ 	.short	0x0082
	.zero		2


//--------------------- .nv.info                  --------------------------
	.section	.nv.info,"",@"SHT_CUDA_INFO"
	.align	4


	//----- nvinfo : EIATTR_REGCOUNT
	.align		4
        /*0000*/ 	.byte	0x04, 0x2f
        /*0002*/ 	.short	(.L_1 - .L_0)
	.align		4
.L_0:
        /*0004*/ 	.word	index@(_Z9init_distPii)
        /*0008*/ 	.word	0x0000000a


	//----- nvinfo : EIATTR_FRAME_SIZE
	.align		4
.L_1:
        /*000c*/ 	.byte	0x04, 0x11
        /*000e*/ 	.short	(.L_3 - .L_2)
	.align		4
.L_2:
        /*0010*/ 	.word	index@(_Z9init_distPii)
        /*0014*/ 	.word	0x00000000


	//----- nvinfo : EIATTR_REGCOUNT
	.align		4
.L_3:
        /*0018*/ 	.byte	0x04, 0x2f
        /*001a*/ 	.short	(.L_5 - .L_4)
	.align		4
.L_4:
        /*001c*/ 	.word	index@(_Z10build_distPiiS_i)
        /*0020*/ 	.word	0x0000000c


	//----- nvinfo : EIATTR_FRAME_SIZE
	.align		4
.L_5:
        /*0024*/ 	.byte	0x04, 0x11
        /*0026*/ 	.short	(.L_7 - .L_6)
	.align		4
.L_6:
        /*0028*/ 	.word	index@(_Z10build_distPiiS_i)
        /*002c*/ 	.word	0x00000000


	//----- nvinfo : EIATTR_REGCOUNT
	.align		4
.L_7:
        /*0030*/ 	.byte	0x04, 0x2f
        /*0032*/ 	.short	(.L_9 - .L_8)
	.align		4
.L_8:
        /*0034*/ 	.word	index@(_Z11proc_1_globILi3ELi26ELi78EEvPiii)
        /*0038*/ 	.word	0x00000020


	//----- nvinfo : EIATTR_FRAME_SIZE
	.align		4
.L_9:
        /*003c*/ 	.byte	0x04, 0x11
        /*003e*/ 	.short	(.L_11 - .L_10)
	.align		4
.L_10:
        /*0040*/ 	.word	index@(_Z11proc_1_globILi3ELi26ELi78EEvPiii)
        /*0044*/ 	.word	0x00000000


	//----- nvinfo : EIATTR_REGCOUNT
	.align		4
.L_11:
        /*0048*/ 	.byte	0x04, 0x2f
        /*004a*/ 	.short	(.L_13 - .L_12)
	.align		4
.L_12:
        /*004c*/ 	.word	index@(_Z11proc_2_globILi3ELi26ELi78EEvPiiii)
        /*0050*/ 	.word	0x00000020


	//----- nvinfo : EIATTR_FRAME_SIZE
	.align		4
.L_13:
        /*0054*/ 	.byte	0x04, 0x11
        /*0056*/ 	.short	(.L_15 - .L_14)
	.align		4
.L_14:
        /*0058*/ 	.word	index@(_Z11proc_2_globILi3ELi26ELi78EEvPiiii)
        /*005c*/ 	.word	0x00000000


	//----- nvinfo : EIATTR_REGCOUNT
	.align		4
.L_15:
        /*0060*/ 	.byte	0x04, 0x2f
        /*0062*/ 	.short	(.L_17 - .L_16)
	.align		4
.L_16:
        /*0064*/ 	.word	index@(_Z11proc_3_globILi3ELi26ELi78EEvPiiiii)
        /*0068*/ 	.word	0x00000020


	//----- nvinfo : EIATTR_FRAME_SIZE
	.align		4
.L_17:
        /*006c*/ 	.byte	0x04, 0x11
        /*006e*/ 	.short	(.L_19 - .L_18)
	.align		4
.L_18:
        /*0070*/ 	.word	index@(_Z11proc_3_globILi3ELi26ELi78EEvPiiiii)
        /*0074*/ 	.word	0x00000000


	//----- nvinfo : EIATTR_MIN_STACK_SIZE
	.align		4
.L_19:
        /*0078*/ 	.byte	0x04, 0x12
        /*007a*/ 	.short	(.L_21 - .L_20)
	.align		4
.L_20:
        /*007c*/ 	.word	index@(_Z11proc_3_globILi3ELi26ELi78EEvPiiiii)
        /*0080*/ 	.word	0x00000000


	//----- nvinfo : EIATTR_MIN_STACK_SIZE
	.align		4
.L_21:
        /*0084*/ 	.byte	0x04, 0x12
        /*0086*/ 	.short	(.L_23 - .L_22)
	.align		4
.L_22:
        /*0088*/ 	.word	index@(_Z11proc_2_globILi3ELi26ELi78EEvPiiii)
        /*008c*/ 	.word	0x00000000


	//----- nvinfo : EIATTR_MIN_STACK_SIZE
	.align		4
.L_23:
        /*0090*/ 	.byte	0x04, 0x12
        /*0092*/ 	.short	(.L_25 - .L_24)
	.align		4
.L_24:
        /*0094*/ 	.word	index@(_Z11proc_1_globILi3ELi26ELi78EEvPiii)
        /*0098*/ 	.word	0x00000000


	//----- nvinfo : EIATTR_MIN_STACK_SIZE
	.align		4
.L_25:
        /*009c*/ 	.byte	0x04, 0x12
        /*009e*/ 	.short	(.L_27 - .L_26)
	.align		4
.L_26:
        /*00a0*/ 	.word	index@(_Z10build_distPiiS_i)
        /*00a4*/ 	.word	0x00000000


	//----- nvinfo : EIATTR_MIN_STACK_SIZE
	.align		4
.L_27:
        /*00a8*/ 	.byte	0x04, 0x12
        /*00aa*/ 	.short	(.L_29 - .L_28)
	.align		4
.L_28:
        /*00ac*/ 	.word	index@(_Z9init_distPii)
        /*00b0*/ 	.word	0x00000000
.L_29:


//--------------------- .nv.compat                --------------------------
	.section	.nv.compat,"",@"SHT_CUDA_COMPAT_INFO"
	.align	4
        /*0000*/ 	.byte	0x02, 0x09, 0x00, 0x00, 0x02, 0x02, 0x01, 0x00, 0x02, 0x05, 0x05, 0x00, 0x03, 0x07, 0x01, 0x01
        /*0010*/ 	.byte	0x02, 0x03, 0x00, 0x00, 0x02, 0x06, 0x01, 0x00, 0x04, 0x0b, 0x08, 0x00, 0x09, 0x00, 0x00, 0x00
        /*0020*/ 	.byte	0x00, 0x00, 0x00, 0x00


//--------------------- .nv.info._Z11proc_3_globILi3ELi26ELi78EEvPiiiii --------------------------
	.section	.nv.info._Z11proc_3_globILi3ELi26ELi78EEvPiiiii,"",@"SHT_CUDA_INFO"
	.sectionflags	@""
	.align	4


	//----- nvinfo : EIATTR_CUDA_API_VERSION
	.align		4
        /*0000*/ 	.byte	0x04, 0x37
        /*0002*/ 	.short	(.L_31 - .L_30)
.L_30:
        /*0004*/ 	.word	0x00000082


	//----- nvinfo : EIATTR_KPARAM_INFO
	.align		4
.L_31:
        /*0008*/ 	.byte	0x04, 0x17
        /*000a*/ 	.short	(.L_33 - .L_32)
.L_32:
        /*000c*/ 	.word	0x00000000
        /*0010*/ 	.short	0x0004
        /*0012*/ 	.short	0x0014
        /*0014*/ 	.byte	0x00, 0xf0, 0x11, 0x00


	//----- nvinfo : EIATTR_KPARAM_INFO
	.align		4
.L_33:
        /*0018*/ 	.byte	0x04, 0x17
        /*001a*/ 	.short	(.L_35 - .L_34)
.L_34:
        /*001c*/ 	.word	0x00000000
        /*0020*/ 	.short	0x0003
        /*0022*/ 	.short	0x0010
        /*0024*/ 	.byte	0x00, 0xf0, 0x11, 0x00


	//----- nvinfo : EIATTR_KPARAM_INFO
	.align		4
.L_35:
        /*0028*/ 	.byte	0x04, 0x17
        /*002a*/ 	.short	(.L_37 - .L_36)
.L_36:
        /*002c*/ 	.word	0x00000000
        /*0030*/ 	.short	0x0002
        /*0032*/ 	.short	0x000c
        /*0034*/ 	.byte	0x00, 0xf0, 0x11, 0x00


	//----- nvinfo : EIATTR_KPARAM_INFO
	.align		4
.L_37:
        /*0038*/ 	.byte	0x04, 0x17
        /*003a*/ 	.short	(.L_39 - .L_38)
.L_38:
        /*003c*/ 	.word	0x00000000
        /*0040*/ 	.short	0x0001
        /*0042*/ 	.short	0x0008
        /*0044*/ 	.byte	0x00, 0xf0, 0x11, 0x00


	//----- nvinfo : EIATTR_KPARAM_INFO
	.align		4
.L_39:
        /*0048*/ 	.byte	0x04, 0x17
        /*004a*/ 	.short	(.L_41 - .L_40)
.L_40:
        /*004c*/ 	.word	0x00000000
        /*0050*/ 	.short	0x0000
        /*0052*/ 	.short	0x0000
        /*0054*/ 	.byte	0x00, 0xf5, 0x21, 0x00


	//----- nvinfo : EIATTR_SPARSE_MMA_MASK
	.align		4
.L_41:
        /*0058*/ 	.byte	0x03, 0x50
        /*005a*/ 	.short	0x0000


	//----- nvinfo : EIATTR_MAXREG_COUNT
	.align		4
        /*005c*/ 	.byte	0x03, 0x1b
        /*005e*/ 	.short	0x00ff


	//----- nvinfo : EIATTR_NUM_BARRIERS
	.align		4
        /*0060*/ 	.byte	0x02, 0x4c
        /*0062*/ 	.byte	0x01
	.zero		1


	//----- nvinfo : EIATTR_MERCURY_ISA_VERSION
	.align		4
        /*0064*/ 	.byte	0x03, 0x5f
        /*0066*/ 	.short	0x0101


	//----- nvinfo : EIATTR_VRC_CTA_INIT_COUNT
	.align		4
        /*0068*/ 	.byte	0x02, 0x4a
	.zero		1
	.zero		1


	//----- nvinfo : EIATTR_EXIT_INSTR_OFFSETS
	.align		4
        /*006c*/ 	.byte	0x04, 0x1c
        /*006e*/ 	.short	(.L_43 - .L_42)


	//   ....[0]....
.L_42:
        /*0070*/ 	.word	0x00000060


	//   ....[1]....
        /*0074*/ 	.word	0x000048a0


	//----- nvinfo : EIATTR_CBANK_PARAM_SIZE
	.align		4
.L_43:
        /*0078*/ 	.byte	0x03, 0x19
        /*007a*/ 	.short	0x0018


	//----- nvinfo : EIATTR_PARAM_CBANK
	.align		4
        /*007c*/ 	.byte	0x04, 0x0a
        /*007e*/ 	.short	(.L_45 - .L_44)
	.align		4
.L_44:
        /*0080*/ 	.word	index@(.nv.constant0._Z11proc_3_globILi3ELi26ELi78EEvPiiiii)
        /*0084*/ 	.short	0x0380
        /*0086*/ 	.short	0x0018


	//----- nvinfo : EIATTR_SW_WAR
	.align		4
.L_45:
        /*0088*/ 	.byte	0x04, 0x36
        /*008a*/ 	.short	(.L_47 - .L_46)
.L_46:
        /*008c*/ 	.word	0x00000008
.L_47:


//--------------------- .nv.info._Z11proc_2_globILi3ELi26ELi78EEvPiiii --------------------------
	.section	.nv.info._Z11proc_2_globILi3ELi26ELi78EEvPiiii,"",@"SHT_CUDA_INFO"
	.sectionflags	@""
	.align	4


	//----- nvinfo : EIATTR_CUDA_API_VERSION
	.align		4
        /*0000*/ 	.byte	0x04, 0x37
        /*0002*/ 	.short	(.L_49 - .L_48)
.L_48:
        /*0004*/ 	.word	0x00000082


	//----- nvinfo : EIATTR_KPARAM_INFO
	.align		4
.L_49:
        /*0008*/ 	.byte	0x04, 0x17
        /*000a*/ 	.short	(.L_51 - .L_50)
.L_50:
        /*000c*/ 	.word	0x00000000
        /*0010*/ 	.short	0x0003
        /*0012*/ 	.short	0x0010
        /*0014*/ 	.byte	0x00, 0xf0, 0x11, 0x00


	//----- nvinfo : EIATTR_KPARAM_INFO
	.align		4
.L_51:
        /*0018*/ 	.byte	0x04, 0x17
        /*001a*/ 	.short	(.L_53 - .L_52)
.L_52:
        /*001c*/ 	.word	0x00000000
        /*0020*/ 	.short	0x0002
        /*0022*/ 	.short	0x000c
        /*0024*/ 	.byte	0x00, 0xf0, 0x11, 0x00


	//----- nvinfo : EIATTR_KPARAM_INFO
	.align		4
.L_53:
        /*0028*/ 	.byte	0x04, 0x17
        /*002a*/ 	.short	(.L_55 - .L_54)
.L_54:
        /*002c*/ 	.word	0x00000000
        /*0030*/ 	.short	0x0001
        /*0032*/ 	.short	0x0008
        /*0034*/ 	.byte	0x00, 0xf0, 0x11, 0x00


	//----- nvinfo : EIATTR_KPARAM_INFO
	.align		4
.L_55:
        /*0038*/ 	.byte	0x04, 0x17
        /*003a*/ 	.short	(.L_57 - .L_56)
.L_56:
        /*003c*/ 	.word	0x00000000
        /*0040*/ 	.short	0x0000
        /*0042*/ 	.short	0x0000
        /*0044*/ 	.byte	0x00, 0xf5, 0x21, 0x00


	//----- nvinfo : EIATTR_SPARSE_MMA_MASK
	.align		4
.L_57:
        /*0048*/ 	.byte	0x03, 0x50
        /*004a*/ 	.short	0x0000


	//----- nvinfo : EIATTR_MAXREG_COUNT
	.align		4
        /*004c*/ 	.byte	0x03, 0x1b
        /*004e*/ 	.short	0x00ff


	//----- nvinfo : EIATTR_NUM_BARRIERS
	.align		4
        /*0050*/ 	.byte	0x02, 0x4c
        /*0052*/ 	.byte	0x01
	.zero		1


	//----- nvinfo : EIATTR_MERCURY_ISA_VERSION
	.align		4
        /*0054*/ 	.byte	0x03, 0x5f
        /*0056*/ 	.short	0x0101


	//----- nvinfo : EIATTR_VRC_CTA_INIT_COUNT
	.align		4
        /*0058*/ 	.byte	0x02, 0x4a
	.zero		1
	.zero		1


	//----- nvinfo : EIATTR_EXIT_INSTR_OFFSETS
	.align		4
        /*005c*/ 	.byte	0x04, 0x1c
        /*005e*/ 	.short	(.L_59 - .L_58)


	//   ....[0]....
.L_58:
        /*0060*/ 	.word	0x0000c440


	//   ....[1]....
        /*0064*/ 	.word	0x00018610


	//----- nvinfo : EIATTR_CBANK_PARAM_SIZE
	.align		4
.L_59:
        /*0068*/ 	.byte	0x03, 0x19
        /*006a*/ 	.short	0x0014


	//----- nvinfo : EIATTR_PARAM_CBANK
	.align		4
        /*006c*/ 	.byte	0x04, 0x0a
        /*006e*/ 	.short	(.L_61 - .L_60)
	.align		4
.L_60:
        /*0070*/ 	.word	index@(.nv.constant0._Z11proc_2_globILi3ELi26ELi78EEvPiiii)
        /*0074*/ 	.short	0x0380
        /*0076*/ 	.short	0x0014


	//----- nvinfo : EIATTR_SW_WAR
	.align		4
.L_61:
        /*0078*/ 	.byte	0x04, 0x36
        /*007a*/ 	.short	(.L_63 - .L_62)
.L_62:
        /*007c*/ 	.word	0x00000008
.L_63:


//--------------------- .nv.info._Z11proc_1_globILi3ELi26ELi78EEvPiii --------------------------
	.section	.nv.info._Z11proc_1_globILi3ELi26ELi78EEvPiii,"",@"SHT_CUDA_INFO"
	.sectionflags	@""
	.align	4


	//----- nvinfo : EIATTR_CUDA_API_VERSION
	.align		4
        /*0000*/ 	.byte	0x04, 0x37
        /*0002*/ 	.short	(.L_65 - .L_64)
.L_64:
        /*0004*/ 	.word	0x00000082


	//----- nvinfo : EIATTR_KPARAM_INFO
	.align		4
.L_65:
        /*0008*/ 	.byte	0x04, 0x17
        /*000a*/ 	.short	(.L_67 - .L_66)
.L_66:
        /*000c*/ 	.word	0x00000000
        /*0010*/ 	.short	0x0002
        /*0012*/ 	.short	0x000c
        /*0014*/ 	.byte	0x00, 0xf0, 0x11, 0x00


	//----- nvinfo : EIATTR_KPARAM_INFO
	.align		4
.L_67:
        /*0018*/ 	.byte	0x04, 0x17
        /*001a*/ 	.short	(.L_69 - .L_68)
.L_68:
        /*001c*/ 	.word	0x00000000
        /*0020*/ 	.short	0x0001
        /*0022*/ 	.short	0x0008
        /*0024*/ 	.byte	0x00, 0xf0, 0x11, 0x00


	//----- nvinfo : EIATTR_KPARAM_INFO
	.align		4
.L_69:
        /*0028*/ 	.byte	0x04, 0x17
        /*002a*/ 	.short	(.L_71 - .L_70)
.L_70:
        /*002c*/ 	.word	0x00000000
        /*0030*/ 	.short	0x0000
        /*0032*/ 	.short	0x0000
        /*0034*/ 	.byte	0x00, 0xf5, 0x21, 0x00


	//----- nvinfo : EIATTR_SPARSE_MMA_MASK
	.align		4
.L_71:
        /*0038*/ 	.byte	0x03, 0x50
        /*003a*/ 	.short	0x0000


	//----- nvinfo : EIATTR_MAXREG_COUNT
	.align		4
        /*003c*/ 	.byte	0x03, 0x1b
        /*003e*/ 	.short	0x00ff


	//----- nvinfo : EIATTR_NUM_BARRIERS
	.align		4
        /*0040*/ 	.byte	0x02, 0x4c
        /*0042*/ 	.byte	0x01
	.zero		1


	//----- nvinfo : EIATTR_MERCURY_ISA_VERSION
	.align		4
        /*0044*/ 	.byte	0x03, 0x5f
        /*0046*/ 	.short	0x0101


	//----- nvinfo : EIATTR_VRC_CTA_INIT_COUNT
	.align		4
        /*0048*/ 	.byte	0x02, 0x4a
	.zero		1
	.zero		1


	//----- nvinfo : EIATTR_EXIT_INSTR_OFFSETS
	.align		4
        /*004c*/ 	.byte	0x04, 0x1c
        /*004e*/ 	.short	(.L_73 - .L_72)


	//   ....[0]....
.L_72:
        /*0050*/ 	.word	0x0000da30


	//----- nvinfo : EIATTR_CBANK_PARAM_SIZE
	.align		4
.L_73:
        /*0054*/ 	.byte	0x03, 0x19
        /*0056*/ 	.short	0x0010


	//----- nvinfo : EIATTR_PARAM_CBANK
	.align		4
        /*0058*/ 	.byte	0x04, 0x0a
        /*005a*/ 	.short	(.L_75 - .L_74)
	.align		4
.L_74:
        /*005c*/ 	.word	index@(.nv.constant0._Z11proc_1_globILi3ELi26ELi78EEvPiii)
        /*0060*/ 	.short	0x0380
        /*0062*/ 	.short	0x0010


	//----- nvinfo : EIATTR_SW_WAR
	.align		4
.L_75:
        /*0064*/ 	.byte	0x04, 0x36
        /*0066*/ 	.short	(.L_77 - .L_76)
.L_76:
        /*0068*/ 	.word	0x00000008
.L_77:


//--------------------- .nv.info._Z10build_distPiiS_i --------------------------
	.section	.nv.info._Z10build_distPiiS_i,"",@"SHT_CUDA_INFO"
	.sectionflags	@""
	.align	4


	//----- nvinfo : EIATTR_CUDA_API_VERSION
	.align		4
        /*0000*/ 	.byte	0x04, 0x37
        /*0002*/ 	.short	(.L_79 - .L_78)
.L_78:
        /*0004*/ 	.word	0x00000082


	//----- nvinfo : EIATTR_KPARAM_INFO
	.align		4
.L_79:
        /*0008*/ 	.byte	0x04, 0x17
        /*000a*/ 	.short	(.L_81 - .L_80)
.L_80:
        /*000c*/ 	.word	0x00000000
        /*0010*/ 	.short	0x0003
        /*0012*/ 	.short	0x0018
        /*0014*/ 	.byte	0x00, 0xf0, 0x11, 0x00


	//----- nvinfo : EIATTR_KPARAM_INFO
	.align		4
.L_81:
        /*0018*/ 	.byte	0x04, 0x17
        /*001a*/ 	.short	(.L_83 - .L_82)
.L_82:
        /*001c*/ 	.word	0x00000000
        /*0020*/ 	.short	0x0002
        /*0022*/ 	.short	0x0010
        /*0024*/ 	.byte	0x00, 0xf5, 0x21, 0x00


	//----- nvinfo : EIATTR_KPARAM_INFO
	.align		4
.L_83:
        /*0028*/ 	.byte	0x04, 0x17
        /*002a*/ 	.short	(.L_85 - .L_84)
.L_84:
        /*002c*/ 	.word	0x00000000
        /*0030*/ 	.short	0x0001
        /*0032*/ 	.short	0x0008
        /*0034*/ 	.byte	0x00, 0xf0, 0x11, 0x00


	//----- nvinfo : EIATTR_KPARAM_INFO
	.align		4
.L_85:
        /*0038*/ 	.byte	0x04, 0x17
        /*003a*/ 	.short	(.L_87 - .L_86)
.L_86:
        /*003c*/ 	.word	0x00000000
        /*0040*/ 	.short	0x0000
        /*0042*/ 	.short	0x0000
        /*0044*/ 	.byte	0x00, 0xf5, 0x21, 0x00


	//----- nvinfo : EIATTR_SPARSE_MMA_MASK
	.align		4
.L_87:
        /*0048*/ 	.byte	0x03, 0x50
        /*004a*/ 	.short	0x0000


	//----- nvinfo : EIATTR_MAXREG_COUNT
	.align		4
        /*004c*/ 	.byte	0x03, 0x1b
        /*004e*/ 	.short	0x00ff


	//----- nvinfo : EIATTR_MERCURY_ISA_VERSION
	.align		4
        /*0050*/ 	.byte	0x03, 0x5f
        /*0052*/ 	.short	0x0101


	//----- nvinfo : EIATTR_VRC_CTA_INIT_COUNT
	.align		4
        /*0054*/ 	.byte	0x02, 0x4a
	.zero		1
	.zero		1


	//----- nvinfo : EIATTR_EXIT_INSTR_OFFSETS
	.align		4
        /*0058*/ 	.byte	0x04, 0x1c
        /*005a*/ 	.short	(.L_89 - .L_88)


	//   ....[0]....
.L_88:
        /*005c*/ 	.word	0x00000070


	//   ....[1]....
        /*0060*/ 	.word	0x00000140


	//----- nvinfo : EIATTR_CBANK_PARAM_SIZE
	.align		4
.L_89:
        /*0064*/ 	.byte	0x03, 0x19
        /*0066*/ 	.short	0x001c


	//----- nvinfo : EIATTR_PARAM_CBANK
	.align		4
        /*0068*/ 	.byte	0x04, 0x0a
        /*006a*/ 	.short	(.L_91 - .L_90)
	.align		4
.L_90:
        /*006c*/ 	.word	index@(.nv.constant0._Z10build_distPiiS_i)
        /*0070*/ 	.short	0x0380
        /*0072*/ 	.short	0x001c


	//----- nvinfo : EIATTR_SW_WAR
	.align		4
.L_91:
        /*0074*/ 	.byte	0x04, 0x36
        /*0076*/ 	.short	(.L_93 - .L_92)
.L_92:
        /*0078*/ 	.word	0x00000008
.L_93:


//--------------------- .nv.info._Z9init_distPii  --------------------------
	.section	.nv.info._Z9init_distPii,"",@"SHT_CUDA_INFO"
	.sectionflags	@""
	.align	4


	//----- nvinfo : EIATTR_CUDA_API_VERSION
	.align		4
        /*0000*/ 	.byte	0x04, 0x37
        /*0002*/ 	.short	(.L_95 - .L_94)
.L_94:
        /*0004*/ 	.word	0x00000082


	//----- nvinfo : EIATTR_KPARAM_INFO
	.align		4
.L_95:
        /*0008*/ 	.byte	0x04, 0x17
        /*000a*/ 	.short	(.L_97 - .L_96)
.L_96:
        /*000c*/ 	.word	0x00000000
        /*0010*/ 	.short	0x0001
        /*0012*/ 	.short	0x0008
        /*0014*/ 	.byte	0x00, 0xf0, 0x11, 0x00


	//----- nvinfo : EIATTR_KPARAM_INFO
	.align		4
.L_97:
        /*0018*/ 	.byte	0x04, 0x17
        /*001a*/ 	.short	(.L_99 - .L_98)
.L_98:
        /*001c*/ 	.word	0x00000000
        /*0020*/ 	.short	0x0000
        /*0022*/ 	.short	0x0000
        /*0024*/ 	.byte	0x00, 0xf5, 0x21, 0x00


	//----- nvinfo : EIATTR_SPARSE_MMA_MASK
	.align		4
.L_99:
        /*0028*/ 	.byte	0x03, 0x50
        /*002a*/ 	.short	0x0000


	//----- nvinfo : EIATTR_MAXREG_COUNT
	.align		4
        /*002c*/ 	.byte	0x03, 0x1b
        /*002e*/ 	.short	0x00ff


	//----- nvinfo : EIATTR_MERCURY_ISA_VERSION
	.align		4
        /*0030*/ 	.byte	0x03, 0x5f
        /*0032*/ 	.short	0x0101


	//----- nvinfo : EIATTR_VRC_CTA_INIT_COUNT
	.align		4
        /*0034*/ 	.byte	0x02, 0x4a
	.zero		1
	.zero		1


	//----- nvinfo : EIATTR_EXIT_INSTR_OFFSETS
	.align		4
        /*0038*/ 	.byte	0x04, 0x1c
        /*003a*/ 	.short	(.L_101 - .L_100)


	//   ....[0]....
.L_100:
        /*003c*/ 	.word	0x00000110


	//----- nvinfo : EIATTR_CBANK_PARAM_SIZE
	.align		4
.L_101:
        /*0040*/ 	.byte	0x03, 0x19
        /*0042*/ 	.short	0x000c


	//----- nvinfo : EIATTR_PARAM_CBANK
	.align		4
        /*0044*/ 	.byte	0x04, 0x0a
        /*0046*/ 	.short	(.L_103 - .L_102)
	.align		4
.L_102:
        /*0048*/ 	.word	index@(.nv.constant0._Z9init_distPii)
        /*004c*/ 	.short	0x0380
        /*004e*/ 	.short	0x000c


	//----- nvinfo : EIATTR_SW_WAR
	.align		4
.L_103:
        /*0050*/ 	.byte	0x04, 0x36
        /*0052*/ 	.short	(.L_105 - .L_104)
.L_104:
        /*0054*/ 	.word	0x00000008
.L_105:


//--------------------- .nv.callgraph             --------------------------
	.section	.nv.callgraph,"",@"SHT_CUDA_CALLGRAPH"
	.align	4
	.sectionentsize	8
	.align		4
        /*0000*/ 	.word	0x00000000
	.align		4
        /*0004*/ 	.word	0xffffffff
	.align		4
        /*0008*/ 	.word	0x00000000
	.align		4
        /*000c*/ 	.word	0xfffffffe
	.align		4
        /*0010*/ 	.word	0x00000000
	.align		4
        /*0014*/ 	.word	0xfffffffd
	.align		4
        /*0018*/ 	.word	0x00000000
	.align		4
        /*001c*/ 	.word	0xfffffffc


//--------------------- .text._Z11proc_3_globILi3ELi26ELi78EEvPiiiii --------------------------
	.section	.text._Z11proc_3_globILi3ELi26ELi78EEvPiiiii,"ax",@progbits
	.align	128
        .global         _Z11proc_3_globILi3ELi26ELi78EEvPiiiii
        .type           _Z11proc_3_globILi3ELi26ELi78EEvPiiiii,@function
        .size           _Z11proc_3_globILi3ELi26ELi78EEvPiiiii,(.L_x_6 - _Z11proc_3_globILi3ELi26ELi78EEvPiiiii)
        .other          _Z11proc_3_globILi3ELi26ELi78EEvPiiiii,@"STO_CUDA_ENTRY STV_DEFAULT"
_Z11proc_3_globILi3ELi26ELi78EEvPiiiii:
.text._Z11proc_3_globILi3ELi26ELi78EEvPiiiii:
[----:B------:R-:W-:Y:S08]  /*0000*/  LDC R1, c[0x0][0x37c] ;  /* 0x0000df00ff017b82 */ /* 0x000ff00000000800 */
[----:B------:R-:W0:Y:S08]  /*0010*/  S2UR UR4, SR_CTAID.Y ;  /* 0x00000000000479c3 */ /* 0x000e300000002600 */
[----:B------:R-:W0:Y:S08]  /*0020*/  LDC R0, c[0x0][0x388] ;  /* 0x0000e200ff007b82 */ /* 0x000e300000000800 */
[----:B------:R-:W1:Y:S01]  /*0030*/  LDC R12, c[0x0][0x390] ;  /* 0x0000e400ff0c7b82 */ /* 0x000e620000000800 */
[----:B0-----:R-:W-:-:S05]  /*0040*/  VIADD R0, R0, UR4 ;  /* 0x0000000400007c36 */ /* 0x001fca0008000000 */
[----:B-1----:R-:W-:-:S13]  /*0050*/  ISETP.NE.AND P0, PT, R0, R12, PT ;  /* 0x0000000c0000720c */ /* 0x002fda0003f05270 */
[----:B------:R-:W-:Y:S05]  /*0060*/  @!P0 EXIT ;  /* 0x000000000000894d */ /* 0x000fea0003800000 */
[----:B------:R-:W0:Y:S01]  /*0070*/  S2R R19, SR_TID.Y ;  /* 0x0000000000137919 */ /* 0x000e220000002200 */
[----:B------:R-:W1:Y:S01]  /*0080*/  LDC.64 R16, c[0x0][0x380] ;  /* 0x0000e000ff107b82 */ /* 0x000e620000000a00 */
[----:B------:R-:W2:Y:S01]  /*0090*/  LDCU UR8, c[0x0][0x394] ;  /* 0x00007280ff0877ac */ /* 0x000ea20008000800 */
[----:B------:R-:W3:Y:S01]  /*00a0*/  S2R R11, SR_TID.X ;  /* 0x00000000000b7919 */ /* 0x000ee20000002100 */
[----:B------:R-:W4:Y:S05]  /*00b0*/  LDCU.64 UR6, c[0x0][0x358] ;  /* 0x00006b00ff0677ac */ /* 0x000f2a0008000a00 */
[----:B------:R-:W5:Y:S01]  /*00c0*/  S2UR UR4, SR_CTAID.X ;  /* 0x00000000000479c3 */ /* 0x000f620000002500 */
[----:B------:R-:W5:Y:S01]  /*00d0*/  LDCU UR5, c[0x0][0x38c] ;  /* 0x00007180ff0577ac */ /* 0x000f620008000800 */
[----:B0-----:R-:W-:-:S02]  /*00e0*/  IMAD R15, R0, 0x4e, R19 ;  /* 0x0000004e000f7824 */ /* 0x001fc400078e0213 */
[----:B---3--:R-:W-:-:S04]  /*00f0*/  IMAD R0, R12, 0x4e, R11 ;  /* 0x0000004e0c007824 */ /* 0x008fc800078e020b */
[----:B--2---:R-:W-:-:S04]  /*0100*/  IMAD R3, R15, UR8, R0 ;  /* 0x000000080f037c24 */ /* 0x004fc8000f8e0200 */
[----:B-1----:R-:W-:-:S05]  /*0110*/  IMAD.WIDE R2, R3, 0x4, R16 ;  /* 0x0000000403027825 */ /* 0x002fca00078e0210 */
[----:B----4-:R-:W2:Y:S04]  /*0120*/  LDG.E R20, desc[UR6][R2.64+0x68] ;  /* 0x0000680602147981 */ /* 0x010ea8000c1e1900 */
[----:B------:R-:W3:Y:S04]  /*0130*/  LDG.E R6, desc[UR6][R2.64] ;  /* 0x0000000602067981 */ /* 0x000ee8000c1e1900 */
[----:B------:R0:W4:Y:S01]  /*0140*/  LDG.E R25, desc[UR6][R2.64+0xd0] ;  /* 0x0000d00602197981 */ /* 0x000122000c1e1900 */
[----:B------:R-:W1:Y:S01]  /*0150*/  S2R R5, SR_CgaCtaId ;  /* 0x0000000000057919 */ /* 0x000e620000008800 */
[----:B-----5:R-:W-:Y:S01]  /*0160*/  UIADD3 UR4, UPT, UPT, UR4, UR5, URZ ;  /* 0x0000000504047290 */ /* 0x020fe2000fffe0ff */
[----:B------:R-:W-:-:S05]  /*0170*/  MOV R4, 0x400 ;  /* 0x0000040000047802 */ /* 0x000fca0000000f00 */
[----:B------:R-:W-:Y:S01]  /*0180*/  ISETP.LE.AND P0, PT, R12, UR4, PT ;  /* 0x000000040c007c0c */ /* 0x000fe2000bf03270 */
[----:B------:R-:W-:Y:S01]  /*0190*/  UIADD3 UR5, UPT, UPT, UR4, 0x1, URZ ;  /* 0x0000000104057890 */ /* 0x000fe2000fffe0ff */
[----:B0-----:R-:W-:Y:S02]  /*01a0*/  VIADD R2, R4, 0x5f10 ;  /* 0x00005f1004027836 */ /* 0x001fe40000000000 */
[----:B------:R-:W-:-:S03]  /*01b0*/  VIADD R29, R15, 0x34 ;  /* 0x000000340f1d7836 */ /* 0x000fc60000000000 */
[----:B------:R-:W-:Y:S02]  /*01c0*/  IMAD.U32 R14, RZ, RZ, UR5 ;  /* 0x00000005ff0e7e24 */ /* 0x000fe4000f8e00ff */
[----:B------:R-:W-:-:S04]  /*01d0*/  IMAD R13, R29, UR8, R0 ;  /* 0x000000081d0d7c24 */ /* 0x000fc8000f8e0200 */
[----:B------:R-:W-:-:S04]  /*01e0*/  @!P0 IMAD R14, RZ, RZ, UR4 ;  /* 0x00000004ff0e8e24 */ /* 0x000fc8000f8e02ff */
[----:B------:R-:W-:Y:S01]  /*01f0*/  IMAD R14, R14, 0x4e, R11 ;  /* 0x0000004e0e0e7824 */ /* 0x000fe200078e020b */
[C---:B-1----:R-:W-:Y:S02]  /*0200*/  LEA R10, R5.reuse, R4, 0x18 ;  /* 0x00000004050a7211 */ /* 0x042fe400078ec0ff */
[----:B------:R-:W-:Y:S01]  /*0210*/  LEA R2, R5, R2, 0x18 ;  /* 0x0000000205027211 */ /* 0x000fe200078ec0ff */
[----:B------:R-:W-:Y:S02]  /*0220*/  IMAD R5, R12, 0x4e, R19 ;  /* 0x0000004e0c057824 */ /* 0x000fe400078e0213 */
[----:B------:R-:W-:-:S04]  /*0230*/  IMAD.WIDE R12, R13, 0x4, R16 ;  /* 0x000000040d0c7825 */ /* 0x000fc800078e0210 */
[----:B------:R-:W-:Y:S01]  /*0240*/  VIADD R7, R5, 0x1a ;  /* 0x0000001a05077836 */ /* 0x000fe20000000000 */
[----:B------:R-:W5:Y:S01]  /*0250*/  LDG.E R22, desc[UR6][R12.64] ;  /* 0x000000060c167981 */ /* 0x000f62000c1e1900 */
[----:B------:R-:W-:Y:S02]  /*0260*/  IMAD R3, R19, 0x138, R10 ;  /* 0x0000013813037824 */ /* 0x000fe400078e020a */
[----:B------:R-:W-:Y:S01]  /*0270*/  IMAD R21, R7, UR8, R14 ;  /* 0x0000000807157c24 */ /* 0x000fe2000f8e020e */
[----:B------:R-:W5:Y:S01]  /*0280*/  LDG.E R18, desc[UR6][R12.64+0x68] ;  /* 0x000068060c127981 */ /* 0x000f62000c1e1900 */
[----:B------:R-:W-:-:S03]  /*0290*/  VIADD R28, R15, 0x1a ;  /* 0x0000001a0f1c7836 */ /* 0x000fc60000000000 */
[----:B------:R0:W5:Y:S01]  /*02a0*/  LDG.E R10, desc[UR6][R12.64+0xd0] ;  /* 0x0000d0060c0a7981 */ /* 0x000162000c1e1900 */
[C---:B------:R-:W-:Y:S02]  /*02b0*/  IMAD R2, R11.reuse, 0x4, R2 ;  /* 0x000000040b027824 */ /* 0x040fe400078e0202 */
[----:B------:R-:W-:Y:S02]  /*02c0*/  IMAD R9, R28, UR8, R0 ;  /* 0x000000081c097c24 */ /* 0x000fe4000f8e0200 */
[----:B------:R-:W-:Y:S02]  /*02d0*/  IMAD R11, R11, 0x4, R3 ;  /* 0x000000040b0b7824 */ /* 0x000fe400078e0203 */
[----:B0-----:R-:W-:-:S04]  /*02e0*/  IMAD.WIDE R12, R21, 0x4, R16 ;  /* 0x00000004150c7825 */ /* 0x001fc800078e0210 */
[C---:B------:R-:W-:Y:S01]  /*02f0*/  VIADD R21, R5.reuse, 0x34 ;  /* 0x0000003405157836 */ /* 0x040fe20000000000 */
[----:B------:R-:W5:Y:S01]  /*0300*/  LDG.E R23, desc[UR6][R12.64+0xd0] ;  /* 0x0000d0060c177981 */ /* 0x000f62000c1e1900 */
[--C-:B------:R-:W-:Y:S02]  /*0310*/  IMAD R27, R5, UR8, R14.reuse ;  /* 0x00000008051b7c24 */ /* 0x100fe4000f8e020e */
[----:B------:R-:W-:Y:S01]  /*0320*/  IMAD R21, R21, UR8, R14 ;  /* 0x0000000815157c24 */ /* 0x000fe2000f8e020e */
[----:B------:R-:W5:Y:S01]  /*0330*/  LDG.E R5, desc[UR6][R12.64+0x68] ;  /* 0x000068060c057981 */ /* 0x000f62000c1e1900 */
[----:B------:R-:W-:-:S04]  /*0340*/  IMAD.WIDE R8, R9, 0x4, R16 ;  /* 0x0000000409087825 */ /* 0x000fc800078e0210 */
[--C-:B------:R-:W-:Y:S01]  /*0350*/  IMAD.WIDE R26, R27, 0x4, R16.reuse ;  /* 0x000000041b1a7825 */ /* 0x100fe200078e0210 */
[----:B------:R-:W5:Y:S04]  /*0360*/  LDG.E R0, desc[UR6][R8.64] ;  /* 0x0000000608007981 */ /* 0x000f68000c1e1900 */
[----:B------:R-:W5:Y:S04]  /*0370*/  LDG.E R24, desc[UR6][R8.64+0x68] ;  /* 0x0000680608187981 */ /* 0x000f68000c1e1900 */
[----:B------:R-:W5:Y:S04]  /*0380*/  LDG.E R4, desc[UR6][R8.64+0xd0] ;  /* 0x0000d00608047981 */ /* 0x000f68000c1e1900 */
[----:B------:R-:W5:Y:S04]  /*0390*/  LDG.E R7, desc[UR6][R26.64+0xd0] ;  /* 0x0000d0061a077981 */ /* 0x000f68000c1e1900 */
[----:B------:R-:W5:Y:S04]  /*03a0*/  LDG.E R9, desc[UR6][R26.64] ;  /* 0x000000061a097981 */ /* 0x000f68000c1e1900 */
[----:B------:R-:W5:Y:S04]  /*03b0*/  LDG.E R8, desc[UR6][R26.64+0x68] ;  /* 0x000068061a087981 */ /* 0x000f68000c1e1900 */
[----:B--2---:R0:W-:Y:S04]  /*03c0*/  STS [R11+0x68], R20 ;  /* 0x000068140b007388 */ /* 0x0041e80000000800 */
[----:B---3--:R1:W-:Y:S01]  /*03d0*/  STS [R11], R6 ;  /* 0x000000060b007388 */ /* 0x0083e20000000800 */
[----:B0-----:R-:W-:-:S03]  /*03e0*/  IMAD.WIDE R20, R21, 0x4, R16 ;  /* 0x0000000415147825 */ /* 0x001fc600078e0210 */
[----:B----4-:R0:W-:Y:S04]  /*03f0*/  STS [R11+0xd0], R25 ;  /* 0x0000d0190b007388 */ /* 0x0101e80000000800 */
[----:B-1----:R1:W2:Y:S04]  /*0400*/  LDG.E R6, desc[UR6][R12.64] ;  /* 0x000000060c067981 */ /* 0x0022a8000c1e1900 */
[----:B------:R-:W3:Y:S04]  /*0410*/  LDG.E R26, desc[UR6][R20.64+0x68] ;  /* 0x00006806141a7981 */ /* 0x000ee8000c1e1900 */
[----:B0-----:R-:W4:Y:S04]  /*0420*/  LDG.E R25, desc[UR6][R20.64] ;  /* 0x0000000614197981 */ /* 0x001f28000c1e1900 */
[----:B------:R-:W4:Y:S01]  /*0430*/  LDG.E R27, desc[UR6][R20.64+0xd0] ;  /* 0x0000d006141b7981 */ /* 0x000f22000c1e1900 */
[----:B------:R-:W-:-:S04]  /*0440*/  IMAD R28, R28, UR8, R14 ;  /* 0x000000081c1c7c24 */ /* 0x000fc8000f8e020e */
[----:B-1----:R-:W-:-:S04]  /*0450*/  IMAD.WIDE R12, R28, 0x4, R16 ;  /* 0x000000041c0c7825 */ /* 0x002fc800078e0210 */
[----:B------:R-:W-:Y:S01]  /*0460*/  IMAD R28, R19, 0x138, R2 ;  /* 0x00000138131c7824 */ /* 0x000fe200078e0202 */
[----:B-----5:R-:W-:Y:S04]  /*0470*/  STS [R11+0x3f60], R22 ;  /* 0x003f60160b007388 */ /* 0x020fe80000000800 */
[----:B------:R0:W-:Y:S04]  /*0480*/  STS [R11+0x3fc8], R18 ;  /* 0x003fc8120b007388 */ /* 0x0001e80000000800 */
[----:B------:R-:W-:Y:S01]  /*0490*/  STS [R11+0x4030], R10 ;  /* 0x0040300a0b007388 */ /* 0x000fe20000000800 */
[----:B------:R-:W-:-:S02]  /*04a0*/  IMAD R15, R15, UR8, R14 ;  /* 0x000000080f0f7c24 */ /* 0x000fc4000f8e020e */
[----:B------:R-:W-:Y:S01]  /*04b0*/  IMAD R29, R29, UR8, R14 ;  /* 0x000000081d1d7c24 */ /* 0x000fe2000f8e020e */
[----:B------:R1:W-:Y:S04]  /*04c0*/  STS [R11+0x1fb0], R0 ;  /* 0x001fb0000b007388 */ /* 0x0003e80000000800 */
[----:B------:R-:W-:Y:S04]  /*04d0*/  STS [R11+0x2018], R24 ;  /* 0x002018180b007388 */ /* 0x000fe80000000800 */
[----:B------:R-:W-:Y:S04]  /*04e0*/  STS [R11+0x2080], R4 ;  /* 0x002080040b007388 */ /* 0x000fe80000000800 */
[----:B------:R-:W-:Y:S04]  /*04f0*/  STS [R28+0xd0], R7 ;  /* 0x0000d0071c007388 */ /* 0x000fe80000000800 */
[----:B------:R-:W-:Y:S04]  /*0500*/  STS [R28+0x2018], R5 ;  /* 0x002018051c007388 */ /* 0x000fe80000000800 */
[----:B------:R-:W-:Y:S04]  /*0510*/  STS [R28], R9 ;  /* 0x000000091c007388 */ /* 0x000fe80000000800 */
[----:B------:R5:W-:Y:S04]  /*0520*/  STS [R28+0x68], R8 ;  /* 0x000068081c007388 */ /* 0x000be80000000800 */
[----:B------:R5:W-:Y:S01]  /*0530*/  STS [R28+0x2080], R23 ;  /* 0x002080171c007388 */ /* 0x000be20000000800 */
[----:B------:R-:W-:-:S04]  /*0540*/  IMAD.WIDE R14, R15, 0x4, R16 ;  /* 0x000000040f0e7825 */ /* 0x000fc800078e0210 */
[----:B------:R-:W-:Y:S01]  /*0550*/  IMAD.WIDE R16, R29, 0x4, R16 ;  /* 0x000000041d107825 */ /* 0x000fe200078e0210 */
[----:B--2---:R-:W-:Y:S04]  /*0560*/  STS [R28+0x1fb0], R6 ;  /* 0x001fb0061c007388 */ /* 0x004fe80000000800 */
[----:B---3--:R-:W-:Y:S04]  /*0570*/  STS [R28+0x3fc8], R26 ;  /* 0x003fc81a1c007388 */ /* 0x008fe80000000800 */
[----:B----4-:R-:W-:Y:S04]  /*0580*/  STS [R28+0x3f60], R25 ;  /* 0x003f60191c007388 */ /* 0x010fe80000000800 */
[----:B------:R-:W-:Y:S01]  /*0590*/  STS [R28+0x4030], R27 ;  /* 0x0040301b1c007388 */ /* 0x000fe20000000800 */
[----:B------:R-:W-:Y:S06]  /*05a0*/  BAR.SYNC.DEFER_BLOCKING 0x0 ;  /* 0x0000000000007b1d */ /* 0x000fec0000010000 */
[----:B0-----:R-:W2:Y:S04]  /*05b0*/  LDG.E R18, desc[UR6][R14.64] ;  /* 0x000000060e127981 */ /* 0x001ea8000c1e1900 */
[----:B-1----:R-:W3:Y:S04]  /*05c0*/  LDG.E R0, desc[UR6][R14.64+0x68] ;  /* 0x000068060e007981 */ /* 0x002ee8000c1e1900 */
[----:B------:R-:W4:Y:S04]  /*05d0*/  LDG.E R20, desc[UR6][R14.64+0xd0] ;  /* 0x0000d0060e147981 */ /* 0x000f28000c1e1900 */
[----:B------:R-:W4:Y:S04]  /*05e0*/  LDG.E R22, desc[UR6][R12.64] ;  /* 0x000000060c167981 */ /* 0x000f28000c1e1900 */
[----:B-----5:R-:W5:Y:S04]  /*05f0*/  LDG.E R8, desc[UR6][R12.64+0x68] ;  /* 0x000068060c087981 */ /* 0x020f68000c1e1900 */
[----:B------:R-:W5:Y:S04]  /*0600*/  LDG.E R24, desc[UR6][R12.64+0xd0] ;  /* 0x0000d0060c187981 */ /* 0x000f68000c1e1900 */
[----:B------:R-:W5:Y:S04]  /*0610*/  LDG.E R23, desc[UR6][R16.64+0x68] ;  /* 0x0000680610177981 */ /* 0x000f68000c1e1900 */
[----:B------:R-:W5:Y:S04]  /*0620*/  LDG.E R19, desc[UR6][R16.64] ;  /* 0x0000000610137981 */ /* 0x000f68000c1e1900 */
[----:B------:R-:W5:Y:S04]  /*0630*/  LDG.E R21, desc[UR6][R16.64+0xd0] ;  /* 0x0000d00610157981 */ /* 0x000f68000c1e1900 */
[----:B------:R-:W-:Y:S04]  /*0640*/  LDS R25, [R2] ;  /* 0x0000000002197984 */ /* 0x000fe80000000800 */
[----:B------:R-:W2:Y:S04]  /*0650*/  LDS.64 R6, [R3] ;  /* 0x0000000003067984 */ /* 0x000ea80000000a00 */
[----:B------:R-:W3:Y:S04]  /*0660*/  LDS R27, [R2+0x68] ;  /* 0x00006800021b7984 */ /* 0x000ee80000000800 */
[----:B------:R-:W4:Y:S04]  /*0670*/  LDS R9, [R2+0xd0] ;  /* 0x0000d00002097984 */ /* 0x000f280000000800 */
[----:B------:R-:W0:Y:S04]  /*0680*/  LDS.64 R4, [R3+0x1fb0] ;  /* 0x001fb00003047984 */ /* 0x000e280000000a00 */
[----:B------:R-:W1:Y:S04]  /*0690*/  LDS.64 R10, [R3+0x3f60] ;  /* 0x003f6000030a7984 */ /* 0x000e680000000a00 */
[----:B------:R-:W1:Y:S04]  /*06a0*/  LDS R26, [R2+0x138] ;  /* 0x00013800021a7984 */ /* 0x000e680000000800 */
[----:B------:R-:W-:Y:S04]  /*06b0*/  LDS R29, [R2+0x5ca0] ;  /* 0x005ca000021d7984 */ /* 0x000fe80000000800 */
[----:B------:R-:W-:Y:S01]  /*06c0*/  LDS R28, [R2+0x5e40] ;  /* 0x005e4000021c7984 */ /* 0x000fe20000000800 */
[----:B--2---:R-:W-:-:S02]  /*06d0*/  VIADDMNMX R18, R25, R6, R18, PT ;  /* 0x0000000619127246 */ /* 0x004fc40003800112 */
[-C--:B---3--:R-:W-:Y:S02]  /*06e0*/  VIADDMNMX R0, R27, R6.reuse, R0, PT ;  /* 0x000000061b007246 */ /* 0x088fe40003800100 */
[----:B----4-:R-:W-:Y:S02]  /*06f0*/  VIADDMNMX R6, R9, R6, R20, PT ;  /* 0x0000000609067246 */ /* 0x010fe40003800114 */
[----:B------:R-:W2:Y:S01]  /*0700*/  LDS R20, [R2+0x208] ;  /* 0x0002080002147984 */ /* 0x000ea20000000800 */
[-C--:B0-----:R-:W-:Y:S02]  /*0710*/  VIADDMNMX R22, R25, R4.reuse, R22, PT ;  /* 0x0000000419167246 */ /* 0x081fe40003800116 */
[-C--:B-----5:R-:W-:Y:S02]  /*0720*/  VIADDMNMX R8, R27, R4.reuse, R8, PT ;  /* 0x000000041b087246 */ /* 0x0a0fe40003800108 */
[----:B------:R-:W-:Y:S02]  /*0730*/  VIADDMNMX R24, R9, R4, R24, PT ;  /* 0x0000000409187246 */ /* 0x000fe40003800118 */
[----:B------:R-:W0:Y:S01]  /*0740*/  LDS R4, [R2+0x1a0] ;  /* 0x0001a00002047984 */ /* 0x000e220000000800 */
[----:B-1----:R-:W-:-:S02]  /*0750*/  VIADDMNMX R27, R27, R10, R23, PT ;  /* 0x0000000a1b1b7246 */ /* 0x002fc40003800117 */
[C---:B------:R-:W-:Y:S01]  /*0760*/  VIADDMNMX R18, R26.reuse, R7, R18, PT ;  /* 0x000000071a127246 */ /* 0x040fe20003800112 */
[----:B------:R-:W-:Y:S01]  /*0770*/  LDS R23, [R2+0x2d8] ;  /* 0x0002d80002177984 */ /* 0x000fe20000000800 */
[-C--:B------:R-:W-:Y:S02]  /*0780*/  VIADDMNMX R19, R25, R10.reuse, R19, PT ;  /* 0x0000000a19137246 */ /* 0x080fe40003800113 */
[----:B------:R-:W-:Y:S01]  /*0790*/  VIADDMNMX R22, R26, R5, R22, PT ;  /* 0x000000051a167246 */ /* 0x000fe20003800116 */
[----:B------:R-:W-:Y:S01]  /*07a0*/  LDS R25, [R2+0x270] ;  /* 0x0002700002197984 */ /* 0x000fe20000000800 */
[----:B------:R-:W-:-:S03]  /*07b0*/  VIADDMNMX R21, R9, R10, R21, PT ;  /* 0x0000000a09157246 */ /* 0x000fc60003800115 */
[----:B------:R-:W-:Y:S01]  /*07c0*/  LDS R9, [R2+0x340] ;  /* 0x0003400002097984 */ /* 0x000fe20000000800 */
[C---:B--2---:R-:W-:Y:S02]  /*07d0*/  VIADDMNMX R10, R20.reuse, R7, R6, PT ;  /* 0x00000007140a7246 */ /* 0x044fe40003800106 */
[----:B------:R-:W-:Y:S02]  /*07e0*/  VIADDMNMX R24, R20, R5, R24, PT ;  /* 0x0000000514187246 */ /* 0x000fe40003800118 */
[C---:B0-----:R-:W-:Y:S02]  /*07f0*/  VIADDMNMX R0, R4.reuse, R7, R0, PT ;  /* 0x0000000704007246 */ /* 0x041fe40003800100 */
[C---:B------:R-:W-:Y:S01]  /*0800*/  VIADDMNMX R8, R4.reuse, R5, R8, PT ;  /* 0x0000000504087246 */ /* 0x040fe20003800108 */
[----:B------:R-:W0:Y:S01]  /*0810*/  LDS.64 R6, [R3+0x8] ;  /* 0x0000080003067984 */ /* 0x000e220000000a00 */
[----:B------:R-:W-:-:S03]  /*0820*/  VIADDMNMX R27, R4, R11, R27, PT ;  /* 0x0000000b041b7246 */ /* 0x000fc6000380011b */
[----:B------:R-:W1:Y:S01]  /*0830*/  LDS.64 R4, [R3+0x1fb8] ;  /* 0x001fb80003047984 */ /* 0x000e620000000a00 */
[-C--:B------:R-:W-:Y:S02]  /*0840*/  VIADDMNMX R19, R26, R11.reuse, R19, PT ;  /* 0x0000000b1a137246 */ /* 0x080fe40003800113 */
[----:B------:R-:W-:Y:S01]  /*0850*/  VIADDMNMX R11, R20, R11, R21, PT ;  /* 0x0000000b140b7246 */ /* 0x000fe20003800115 */
[----:B------:R-:W-:Y:S04]  /*0860*/  LDS R26, [R2+0x3a8] ;  /* 0x0003a800021a7984 */ /* 0x000fe80000000800 */
[----:B------:R-:W2:Y:S01]  /*0870*/  LDS.64 R20, [R3+0x3f68] ;  /* 0x003f680003147984 */ /* 0x000ea20000000a00 */
[-C--:B0-----:R-:W-:Y:S02]  /*0880*/  VIADDMNMX R18, R25, R6.reuse, R18, PT ;  /* 0x0000000619127246 */ /* 0x081fe40003800112 */
[----:B------:R-:W-:-:S02]  /*0890*/  VIADDMNMX R0, R23, R6, R0, PT ;  /* 0x0000000617007246 */ /* 0x000fc40003800100 */
[----:B------:R-:W-:Y:S02]  /*08a0*/  VIADDMNMX R10, R9, R6, R10, PT ;  /* 0x00000006090a7246 */ /* 0x000fe4000380010a */
[-C--:B-1----:R-:W-:Y:S02]  /*08b0*/  VIADDMNMX R22, R25, R4.reuse, R22, PT ;  /* 0x0000000419167246 */ /* 0x082fe40003800116 */
[-C--:B------:R-:W-:Y:S02]  /*08c0*/  VIADDMNMX R6, R23, R4.reuse, R8, PT ;  /* 0x0000000417067246 */ /* 0x080fe40003800108 */
[----:B------:R-:W-:Y:S01]  /*08d0*/  VIADDMNMX R24, R9, R4, R24, PT ;  /* 0x0000000409187246 */ /* 0x000fe20003800118 */
[----:B------:R-:W0:Y:S04]  /*08e0*/  LDS R8, [R2+0x478] ;  /* 0x0004780002087984 */ /* 0x000e280000000800 */
[----:B------:R-:W1:Y:S01]  /*08f0*/  LDS R4, [R2+0x410] ;  /* 0x0004100002047984 */ /* 0x000e620000000800 */
[----:B--2---:R-:W-:-:S02]  /*0900*/  VIADDMNMX R27, R23, R20, R27, PT ;  /* 0x00000014171b7246 */ /* 0x004fc4000380011b */
[-C--:B------:R-:W-:Y:S01]  /*0910*/  VIADDMNMX R19, R25, R20.reuse, R19, PT ;  /* 0x0000001419137246 */ /* 0x080fe20003800113 */
[----:B------:R-:W-:Y:S01]  /*0920*/  LDS R23, [R2+0x548] ;  /* 0x0005480002177984 */ /* 0x000fe20000000800 */
[----:B------:R-:W-:Y:S02]  /*0930*/  VIADDMNMX R9, R9, R20, R11, PT ;  /* 0x0000001409097246 */ /* 0x000fe4000380010b */
[C---:B------:R-:W-:Y:S01]  /*0940*/  VIADDMNMX R18, R26.reuse, R7, R18, PT ;  /* 0x000000071a127246 */ /* 0x040fe20003800112 */
[----:B------:R-:W-:Y:S01]  /*0950*/  LDS R25, [R2+0x4e0] ;  /* 0x0004e00002197984 */ /* 0x000fe20000000800 */
[----:B------:R-:W-:-:S03]  /*0960*/  VIADDMNMX R22, R26, R5, R22, PT ;  /* 0x000000051a167246 */ /* 0x000fc60003800116 */
[----:B------:R-:W-:Y:S01]  /*0970*/  LDS R11, [R2+0x5b0] ;  /* 0x0005b000020b7984 */ /* 0x000fe20000000800 */
[C---:B0-----:R-:W-:Y:S02]  /*0980*/  VIADDMNMX R10, R8.reuse, R7, R10, PT ;  /* 0x00000007080a7246 */ /* 0x041fe4000380010a */
[----:B------:R-:W-:Y:S02]  /*0990*/  VIADDMNMX R24, R8, R5, R24, PT ;  /* 0x0000000508187246 */ /* 0x000fe40003800118 */
[C---:B-1----:R-:W-:Y:S02]  /*09a0*/  VIADDMNMX R0, R4.reuse, R7, R0, PT ;  /* 0x0000000704007246 */ /* 0x042fe40003800100 */
[C---:B------:R-:W-:Y:S02]  /*09b0*/  VIADDMNMX R20, R4.reuse, R5, R6, PT ;  /* 0x0000000504147246 */ /* 0x040fe40003800106 */
[-C--:B------:R-:W-:Y:S01]  /*09c0*/  VIADDMNMX R27, R4, R21.reuse, R27, PT ;  /* 0x00000015041b7246 */ /* 0x080fe2000380011b */
[----:B------:R-:W0:Y:S04]  /*09d0*/  LDS.64 R6, [R3+0x10] ;  /* 0x0000100003067984 */ /* 0x000e280000000a00 */
[----:B------:R-:W1:Y:S01]  /*09e0*/  LDS.64 R4, [R3+0x1fc0] ;  /* 0x001fc00003047984 */ /* 0x000e620000000a00 */
[----:B------:R-:W-:-:S02]  /*09f0*/  VIADDMNMX R19, R26, R21, R19, PT ;  /* 0x000000151a137246 */ /* 0x000fc40003800113 */
[----:B------:R-:W-:Y:S01]  /*0a00*/  VIADDMNMX R21, R8, R21, R9, PT ;  /* 0x0000001508157246 */ /* 0x000fe20003800109 */
[----:B------:R-:W-:Y:S04]  /*0a10*/  LDS R26, [R2+0x618] ;  /* 0x00061800021a7984 */ /* 0x000fe80000000800 */
[----:B------:R-:W2:Y:S01]  /*0a20*/  LDS.64 R8, [R3+0x3f70] ;  /* 0x003f700003087984 */ /* 0x000ea20000000a00 */
[-C--:B0-----:R-:W-:Y:S02]  /*0a30*/  VIADDMNMX R18, R25, R6.reuse, R18, PT ;  /* 0x0000000619127246 */ /* 0x081fe40003800112 */
[-C--:B------:R-:W-:Y:S02]  /*0a40*/  VIADDMNMX R0, R23, R6.reuse, R0, PT ;  /* 0x0000000617007246 */ /* 0x080fe40003800100 */
[----:B------:R-:W-:-:S02]  /*0a50*/  VIADDMNMX R6, R11, R6, R10, PT ;  /* 0x000000060b067246 */ /* 0x000fc4000380010a */
[-C--:B-1----:R-:W-:Y:S01]  /*0a60*/  VIADDMNMX R22, R25, R4.reuse, R22, PT ;  /* 0x0000000419167246 */ /* 0x082fe20003800116 */
[----:B------:R-:W0:Y:S01]  /*0a70*/  LDS R10, [R2+0x6e8] ;  /* 0x0006e800020a7984 */ /* 0x000e220000000800 */
[-C--:B------:R-:W-:Y:S02]  /*0a80*/  VIADDMNMX R20, R23, R4.reuse, R20, PT ;  /* 0x0000000417147246 */ /* 0x080fe40003800114 */
[----:B------:R-:W-:Y:S02]  /*0a90*/  VIADDMNMX R24, R11, R4, R24, PT ;  /* 0x000000040b187246 */ /* 0x000fe40003800118 */
[----:B------:R-:W1:Y:S01]  /*0aa0*/  LDS R4, [R2+0x680] ;  /* 0x0006800002047984 */ /* 0x000e620000000800 */
[-C--:B--2---:R-:W-:Y:S02]  /*0ab0*/  VIADDMNMX R27, R23, R8.reuse, R27, PT ;  /* 0x00000008171b7246 */ /* 0x084fe4000380011b */
[-C--:B------:R-:W-:Y:S01]  /*0ac0*/  VIADDMNMX R19, R25, R8.reuse, R19, PT ;  /* 0x0000000819137246 */ /* 0x080fe20003800113 */
[----:B------:R-:W-:Y:S01]  /*0ad0*/  LDS R23, [R2+0x7b8] ;  /* 0x0007b80002177984 */ /* 0x000fe20000000800 */
[----:B------:R-:W-:-:S02]  /*0ae0*/  VIADDMNMX R11, R11, R8, R21, PT ;  /* 0x000000080b0b7246 */ /* 0x000fc40003800115 */
[C---:B------:R-:W-:Y:S01]  /*0af0*/  VIADDMNMX R18, R26.reuse, R7, R18, PT ;  /* 0x000000071a127246 */ /* 0x040fe20003800112 */
[----:B------:R-:W-:Y:S01]  /*0b00*/  LDS R25, [R2+0x750] ;  /* 0x0007500002197984 */ /* 0x000fe20000000800 */
[----:B------:R-:W-:-:S03]  /*0b10*/  VIADDMNMX R22, R26, R5, R22, PT ;  /* 0x000000051a167246 */ /* 0x000fc60003800116 */
[----:B------:R-:W-:Y:S01]  /*0b20*/  LDS R21, [R2+0x820] ;  /* 0x0008200002157984 */ /* 0x000fe20000000800 */
[C---:B0-----:R-:W-:Y:S02]  /*0b30*/  VIADDMNMX R8, R10.reuse, R7, R6, PT ;  /* 0x000000070a087246 */ /* 0x041fe40003800106 */
[----:B------:R-:W-:Y:S02]  /*0b40*/  VIADDMNMX R24, R10, R5, R24, PT ;  /* 0x000000050a187246 */ /* 0x000fe40003800118 */
[C---:B-1----:R-:W-:Y:S02]  /*0b50*/  VIADDMNMX R0, R4.reuse, R7, R0, PT ;  /* 0x0000000704007246 */ /* 0x042fe40003800100 */
        /* <DEDUP_REMOVED lines=889> */
[-C--:B------:R-:W-:Y:S02]  /*42f0*/  VIADDMNMX R20, R10, R7.reuse, R20, PT ;  /* 0x000000070a147246 */ /* 0x080fe40003800114 */
        /* <DEDUP_REMOVED lines=10> */
[----:B------:R-:W-:Y:S02]  /*43a0*/  VIADDMNMX R0, R21, R6, R0, PT ;  /* 0x0000000615007246 */ /* 0x000fe40003800100 */
[----:B-1----:R-:W-:-:S02]  /*43b0*/  VIADDMNMX R22, R23, R4, R22, PT ;  /* 0x0000000417167246 */ /* 0x002fc40003800116 */
[-C--:B------:R-:W-:Y:S02]  /*43c0*/  VIADDMNMX R8, R21, R4.reuse, R8, PT ;  /* 0x0000000415087246 */ /* 0x080fe40003800108 */
[C---:B------:R-:W-:Y:S02]  /*43d0*/  VIADDMNMX R24, R25.reuse, R4, R24, PT ;  /* 0x0000000419187246 */ /* 0x040fe40003800118 */
[----:B------:R-:W0:Y:S01]  /*43e0*/  LDS R4, [R2+0x58f8] ;  /* 0x0058f80002047984 */ /* 0x000e220000000800 */
[----:B------:R-:W-:-:S03]  /*43f0*/  VIADDMNMX R6, R25, R6, R20, PT ;  /* 0x0000000619067246 */ /* 0x000fc60003800114 */
[----:B------:R-:W1:Y:S01]  /*4400*/  LDS R20, [R2+0x59c8] ;  /* 0x0059c80002147984 */ /* 0x000e620000000800 */
[-C--:B--2---:R-:W-:Y:S02]  /*4410*/  VIADDMNMX R19, R23, R10.reuse, R19, PT ;  /* 0x0000000a17137246 */ /* 0x084fe40003800113 */
[-C--:B------:R-:W-:Y:S01]  /*4420*/  VIADDMNMX R27, R21, R10.reuse, R27, PT ;  /* 0x0000000a151b7246 */ /* 0x080fe2000380011b */
[----:B------:R-:W-:Y:S01]  /*4430*/  LDS R23, [R2+0x5a98] ;  /* 0x005a980002177984 */ /* 0x000fe20000000800 */
[----:B------:R-:W-:-:S03]  /*4440*/  VIADDMNMX R25, R25, R10, R9, PT ;  /* 0x0000000a19197246 */ /* 0x000fc60003800109 */
[----:B------:R-:W-:Y:S01]  /*4450*/  LDS R21, [R2+0x5a30] ;  /* 0x005a300002157984 */ /* 0x000fe20000000800 */
[-C--:B------:R-:W-:Y:S02]  /*4460*/  VIADDMNMX R0, R26, R7.reuse, R0, PT ;  /* 0x000000071a007246 */ /* 0x080fe40003800100 */
[C---:B0-----:R-:W-:Y:S02]  /*4470*/  VIADDMNMX R18, R4.reuse, R7, R18, PT ;  /* 0x0000000704127246 */ /* 0x041fe40003800112 */
[C---:B------:R-:W-:Y:S02]  /*4480*/  VIADDMNMX R22, R4.reuse, R5, R22, PT ;  /* 0x0000000504167246 */ /* 0x040fe40003800116 */
[----:B------:R-:W-:Y:S02]  /*4490*/  VIADDMNMX R19, R4, R11, R19, PT ;  /* 0x0000000b04137246 */ /* 0x000fe40003800113 */
[-C--:B------:R-:W-:Y:S02]  /*44a0*/  VIADDMNMX R4, R26, R5.reuse, R8, PT ;  /* 0x000000051a047246 */ /* 0x080fe40003800108 */
[C---:B-1----:R-:W-:Y:S01]  /*44b0*/  VIADDMNMX R24, R20.reuse, R5, R24, PT ;  /* 0x0000000514187246 */ /* 0x042fe20003800118 */
[----:B------:R-:W0:Y:S04]  /*44c0*/  LDS.64 R8, [R3+0x128] ;  /* 0x0001280003087984 */ /* 0x000e280000000a00 */
[----:B------:R-:W1:Y:S01]  /*44d0*/  LDS R5, [R2+0x5b00] ;  /* 0x005b000002057984 */ /* 0x000e620000000800 */
[----:B------:R-:W-:-:S03]  /*44e0*/  VIADDMNMX R10, R20, R7, R6, PT ;  /* 0x00000007140a7246 */ /* 0x000fc60003800106 */
[----:B------:R-:W2:Y:S01]  /*44f0*/  LDS.64 R6, [R3+0x20d8] ;  /* 0x0020d80003067984 */ /* 0x000ea20000000a00 */
[-C--:B------:R-:W-:Y:S02]  /*4500*/  VIADDMNMX R27, R26, R11.reuse, R27, PT ;  /* 0x0000000b1a1b7246 */ /* 0x080fe4000380011b */
[----:B------:R-:W-:Y:S01]  /*4510*/  VIADDMNMX R20, R20, R11, R25, PT ;  /* 0x0000000b14147246 */ /* 0x000fe20003800119 */
[----:B------:R-:W-:Y:S01]  /*4520*/  LDS R26, [R2+0x5b68] ;  /* 0x005b6800021a7984 */ /* 0x000fe20000000800 */
[-C--:B0-----:R-:W-:Y:S02]  /*4530*/  VIADDMNMX R18, R21, R8.reuse, R18, PT ;  /* 0x0000000815127246 */ /* 0x081fe40003800112 */
[-C--:B------:R-:W-:Y:S02]  /*4540*/  VIADDMNMX R0, R23, R8.reuse, R0, PT ;  /* 0x0000000817007246 */ /* 0x080fe40003800100 */
[----:B-1----:R-:W-:Y:S02]  /*4550*/  VIADDMNMX R8, R5, R8, R10, PT ;  /* 0x0000000805087246 */ /* 0x002fe4000380010a */
[----:B------:R-:W0:Y:S01]  /*4560*/  LDS.64 R10, [R3+0x4088] ;  /* 0x00408800030a7984 */ /* 0x000e220000000a00 */
[----:B--2---:R-:W-:-:S02]  /*4570*/  VIADDMNMX R22, R21, R6, R22, PT ;  /* 0x0000000615167246 */ /* 0x004fc40003800116 */
[-C--:B------:R-:W-:Y:S02]  /*4580*/  VIADDMNMX R4, R23, R6.reuse, R4, PT ;  /* 0x0000000617047246 */ /* 0x080fe40003800104 */
[----:B------:R-:W-:Y:S02]  /*4590*/  VIADDMNMX R6, R5, R6, R24, PT ;  /* 0x0000000605067246 */ /* 0x000fe40003800118 */
[----:B------:R-:W1:Y:S01]  /*45a0*/  LDS R24, [R2+0x5bd0] ;  /* 0x005bd00002187984 */ /* 0x000e620000000800 */
[-C--:B0-----:R-:W-:Y:S02]  /*45b0*/  VIADDMNMX R19, R21, R10.reuse, R19, PT ;  /* 0x0000000a15137246 */ /* 0x081fe40003800113 */
[----:B------:R-:W-:Y:S02]  /*45c0*/  VIADDMNMX R21, R26, R7, R22, PT ;  /* 0x000000071a157246 */ /* 0x000fe40003800116 */
[----:B------:R-:W0:Y:S01]  /*45d0*/  LDS R22, [R2+0x5c38] ;  /* 0x005c380002167984 */ /* 0x000e220000000800 */
[----:B------:R-:W-:-:S02]  /*45e0*/  VIADDMNMX R27, R23, R10, R27, PT ;  /* 0x0000000a171b7246 */ /* 0x000fc4000380011b */
[----:B------:R-:W-:Y:S02]  /*45f0*/  VIADDMNMX R20, R5, R10, R20, PT ;  /* 0x0000000a05147246 */ /* 0x000fe40003800114 */
[C---:B-1----:R-:W-:Y:S01]  /*4600*/  VIADDMNMX R23, R24.reuse, R9, R0, PT ;  /* 0x0000000918177246 */ /* 0x042fe20003800100 */
[----:B------:R-:W-:Y:S01]  /*4610*/  LDS R10, [R2+0x5d70] ;  /* 0x005d7000020a7984 */ /* 0x000fe20000000800 */
[----:B------:R-:W-:-:S03]  /*4620*/  VIADDMNMX R25, R24, R7, R4, PT ;  /* 0x0000000718197246 */ /* 0x000fc60003800104 */
[----:B------:R-:W1:Y:S04]  /*4630*/  LDS.64 R4, [R3+0x130] ;  /* 0x0001300003047984 */ /* 0x000e680000000a00 */
[----:B------:R-:W2:Y:S01]  /*4640*/  LDS R0, [R2+0x5d08] ;  /* 0x005d080002007984 */ /* 0x000ea20000000800 */
[----:B------:R-:W-:Y:S02]  /*4650*/  VIADDMNMX R27, R24, R11, R27, PT ;  /* 0x0000000b181b7246 */ /* 0x000fe4000380011b */
[C---:B------:R-:W-:Y:S02]  /*4660*/  VIADDMNMX R18, R26.reuse, R9, R18, PT ;  /* 0x000000091a127246 */ /* 0x040fe40003800112 */
[----:B------:R-:W-:Y:S02]  /*4670*/  VIADDMNMX R19, R26, R11, R19, PT ;  /* 0x0000000b1a137246 */ /* 0x000fe40003800113 */
[----:B0-----:R-:W-:-:S02]  /*4680*/  VIADDMNMX R24, R22, R9, R8, PT ;  /* 0x0000000916187246 */ /* 0x001fc40003800108 */
[----:B------:R-:W0:Y:S01]  /*4690*/  LDS.64 R8, [R3+0x4090] ;  /* 0x0040900003087984 */ /* 0x000e220000000a00 */
[C---:B------:R-:W-:Y:S02]  /*46a0*/  VIADDMNMX R26, R22.reuse, R7, R6, PT ;  /* 0x00000007161a7246 */ /* 0x040fe40003800106 */
[----:B------:R-:W-:Y:S01]  /*46b0*/  VIADDMNMX R11, R22, R11, R20, PT ;  /* 0x0000000b160b7246 */ /* 0x000fe20003800114 */
[----:B------:R-:W3:Y:S01]  /*46c0*/  LDS.64 R6, [R3+0x20e0] ;  /* 0x0020e00003067984 */ /* 0x000ee20000000a00 */
[----:B-1----:R-:W-:-:S03]  /*46d0*/  VIADDMNMX R18, R29, R4, R18, PT ;  /* 0x000000041d127246 */ /* 0x002fc60003800112 */
[----:B------:R-:W1:Y:S01]  /*46e0*/  LDS R22, [R2+0x5dd8] ;  /* 0x005dd80002167984 */ /* 0x000e620000000800 */
[-C--:B------:R-:W-:Y:S02]  /*46f0*/  VIADDMNMX R24, R10, R4.reuse, R24, PT ;  /* 0x000000040a187246 */ /* 0x080fe40003800118 */
[C---:B--2---:R-:W-:Y:S02]  /*4700*/  VIADDMNMX R20, R0.reuse, R4, R23, PT ;  /* 0x0000000400147246 */ /* 0x044fe40003800117 */
[----:B------:R-:W2:Y:S01]  /*4710*/  LDS R4, [R2+0x5ea8] ;  /* 0x005ea80002047984 */ /* 0x000ea20000000800 */
[CC--:B0-----:R-:W-:Y:S02]  /*4720*/  VIADDMNMX R19, R29.reuse, R8.reuse, R19, PT ;  /* 0x000000081d137246 */ /* 0x0c1fe40003800113 */
[----:B------:R-:W-:Y:S02]  /*4730*/  VIADDMNMX R27, R0, R8, R27, PT ;  /* 0x00000008001b7246 */ /* 0x000fe4000380011b */
[----:B---3--:R-:W-:-:S02]  /*4740*/  VIADDMNMX R21, R29, R6, R21, PT ;  /* 0x000000061d157246 */ /* 0x008fc40003800115 */
[-C--:B------:R-:W-:Y:S02]  /*4750*/  VIADDMNMX R25, R0, R6.reuse, R25, PT ;  /* 0x0000000600197246 */ /* 0x080fe40003800119 */
[C---:B------:R-:W-:Y:S02]  /*4760*/  VIADDMNMX R26, R10.reuse, R6, R26, PT ;  /* 0x000000060a1a7246 */ /* 0x040fe4000380011a */
[----:B------:R-:W-:Y:S02]  /*4770*/  VIADDMNMX R11, R10, R8, R11, PT ;  /* 0x000000080a0b7246 */ /* 0x000fe4000380010b */
[C---:B-1----:R-:W-:Y:S02]  /*4780*/  VIADDMNMX R29, R22.reuse, R9, R19, PT ;  /* 0x00000009161d7246 */ /* 0x042fe40003800113 */
[-C--:B------:R-:W-:Y:S02]  /*4790*/  VIADDMNMX R3, R22, R5.reuse, R18, PT ;  /* 0x0000000516037246 */ /* 0x080fe40003800112 */
[----:B--2---:R-:W-:-:S02]  /*47a0*/  VIADDMNMX R19, R4, R5, R24, PT ;  /* 0x0000000504137246 */ /* 0x004fc40003800118 */
[----:B------:R-:W-:Y:S02]  /*47b0*/  VIADDMNMX R5, R28, R5, R20, PT ;  /* 0x000000051c057246 */ /* 0x000fe40003800114 */
[-C--:B------:R-:W-:Y:S02]  /*47c0*/  VIADDMNMX R21, R22, R7.reuse, R21, PT ;  /* 0x0000000716157246 */ /* 0x080fe40003800115 */
[-C--:B------:R-:W-:Y:S02]  /*47d0*/  VIADDMNMX R23, R4, R7.reuse, R26, PT ;  /* 0x0000000704177246 */ /* 0x080fe4000380011a */
[----:B------:R-:W-:Y:S02]  /*47e0*/  VIADDMNMX R25, R28, R7, R25, PT ;  /* 0x000000071c197246 */ /* 0x000fe40003800119 */
[-C--:B------:R-:W-:Y:S02]  /*47f0*/  VIADDMNMX R11, R4, R9.reuse, R11, PT ;  /* 0x00000009040b7246 */ /* 0x080fe4000380010b */
[----:B------:R-:W-:Y:S01]  /*4800*/  VIADDMNMX R27, R28, R9, R27, PT ;  /* 0x000000091c1b7246 */ /* 0x000fe2000380011b */
[----:B------:R-:W-:Y:S04]  /*4810*/  STG.E desc[UR6][R14.64], R3 ;  /* 0x000000030e007986 */ /* 0x000fe8000c101906 */
[----:B------:R-:W-:Y:S04]  /*4820*/  STG.E desc[UR6][R14.64+0x68], R5 ;  /* 0x000068050e007986 */ /* 0x000fe8000c101906 */
[----:B------:R-:W-:Y:S04]  /*4830*/  STG.E desc[UR6][R14.64+0xd0], R19 ;  /* 0x0000d0130e007986 */ /* 0x000fe8000c101906 */
[----:B------:R-:W-:Y:S04]  /*4840*/  STG.E desc[UR6][R12.64], R21 ;  /* 0x000000150c007986 */ /* 0x000fe8000c101906 */
[----:B------:R-:W-:Y:S04]  /*4850*/  STG.E desc[UR6][R12.64+0x68], R25 ;  /* 0x000068190c007986 */ /* 0x000fe8000c101906 */
[----:B------:R-:W-:Y:S04]  /*4860*/  STG.E desc[UR6][R12.64+0xd0], R23 ;  /* 0x0000d0170c007986 */ /* 0x000fe8000c101906 */
[----:B------:R-:W-:Y:S04]  /*4870*/  STG.E desc[UR6][R16.64], R29 ;  /* 0x0000001d10007986 */ /* 0x000fe8000c101906 */
[----:B------:R-:W-:Y:S04]  /*4880*/  STG.E desc[UR6][R16.64+0x68], R27 ;  /* 0x0000681b10007986 */ /* 0x000fe8000c101906 */
[----:B------:R-:W-:Y:S01]  /*4890*/  STG.E desc[UR6][R16.64+0xd0], R11 ;  /* 0x0000d00b10007986 */ /* 0x000fe2000c101906 */
[----:B------:R-:W-:Y:S05]  /*48a0*/  EXIT ;  /* 0x000000000000794d */ /* 0x000fea0003800000 */
.L_x_0:
[----:B------:R-:W-:-:S00]  /*48b0*/  BRA `(.L_x_0) ;  /* 0xfffffffc00fc7947 */ /* 0x000fc0000383ffff */
[----:B------:R-:W-:-:S00]  /*48c0*/  NOP ;  /* 0x0000000000007918 */ /* 0x000fc00000000000 */
        /* <DEDUP_REMOVED lines=11> */
.L_x_6:


//--------------------- .text._Z11proc_2_globILi3ELi26ELi78EEvPiiii --------------------------
	.section	.text._Z11proc_2_globILi3ELi26ELi78EEvPiiii,"ax",@progbits
	.align	128
        .global         _Z11proc_2_globILi3ELi26ELi78EEvPiiii
        .type           _Z11proc_2_globILi3ELi26ELi78EEvPiiii,@function
        .size           _Z11proc_2_globILi3ELi26ELi78EEvPiiii,(.L_x_7 - _Z11proc_2_globILi3ELi26ELi78EEvPiiii)
        .other          _Z11proc_2_globILi3ELi26ELi78EEvPiiii,@"STO_CUDA_ENTRY STV_DEFAULT"
_Z11proc_2_globILi3ELi26ELi78EEvPiiii:
.text._Z11proc_2_globILi3ELi26ELi78EEvPiiii:
[----:B------:R-:W-:Y:S01]  /*0000*/  LDC R1, c[0x0][0x37c] ;  /* 0x0000df00ff017b82 */ /* 0x000fe20000000800 */
[----:B------:R-:W0:Y:S07]  /*0010*/  S2R R4, SR_TID.Y ;  /* 0x0000000000047919 */ /* 0x000e2e0000002200 */
[----:B------:R-:W0:Y:S01]  /*0020*/  LDC R11, c[0x0][0x38c] ;  /* 0x0000e300ff0b7b82 */ /* 0x000e220000000800 */
[----:B------:R-:W1:Y:S01]  /*0030*/  LDCU UR8, c[0x0][0x390] ;  /* 0x00007200ff0877ac */ /* 0x000e620008000800 */
[----:B------:R-:W2:Y:S01]  /*0040*/  S2R R0, SR_TID.X ;  /* 0x0000000000007919 */ /* 0x000ea20000002100 */
[----:B------:R-:W3:Y:S05]  /*0050*/  LDCU.64 UR6, c[0x0][0x358] ;  /* 0x00006b00ff0677ac */ /* 0x000eea0008000a00 */
[----:B------:R-:W4:Y:S01]  /*0060*/  LDC.64 R2, c[0x0][0x380] ;  /* 0x0000e000ff027b82 */ /* 0x000f220000000a00 */
[----:B0-----:R-:W-:-:S02]  /*0070*/  IMAD R12, R11, 0x4e, R4 ;  /* 0x0000004e0b0c7824 */ /* 0x001fc400078e0204 */
[----:B--2---:R-:W-:Y:S02]  /*0080*/  IMAD R13, R11, 0x4e, R0 ;  /* 0x0000004e0b0d7824 */ /* 0x004fe400078e0200 */
[C---:B------:R-:W-:Y:S02]  /*0090*/  VIADD R14, R12.reuse, 0x1a ;  /* 0x0000001a0c0e7836 */ /* 0x040fe40000000000 */
[C---:B------:R-:W-:Y:S02]  /*00a0*/  VIADD R16, R12.reuse, 0x34 ;  /* 0x000000340c107836 */ /* 0x040fe40000000000 */
[--C-:B-1----:R-:W-:Y:S02]  /*00b0*/  IMAD R21, R12, UR8, R13.reuse ;  /* 0x000000080c157c24 */ /* 0x102fe4000f8e020d */
[--C-:B------:R-:W-:Y:S02]  /*00c0*/  IMAD R7, R14, UR8, R13.reuse ;  /* 0x000000080e077c24 */ /* 0x100fe4000f8e020d */
[----:B------:R-:W-:-:S02]  /*00d0*/  IMAD R9, R16, UR8, R13 ;  /* 0x0000000810097c24 */ /* 0x000fc4000f8e020d */
[----:B----4-:R-:W-:-:S04]  /*00e0*/  IMAD.WIDE R20, R21, 0x4, R2 ;  /* 0x0000000415147825 */ /* 0x010fc800078e0202 */
[--C-:B------:R-:W-:Y:S01]  /*00f0*/  IMAD.WIDE R6, R7, 0x4, R2.reuse ;  /* 0x0000000407067825 */ /* 0x100fe200078e0202 */
[----:B---3--:R-:W2:Y:S03]  /*0100*/  LDG.E R19, desc[UR6][R20.64] ;  /* 0x0000000614137981 */ /* 0x008ea6000c1e1900 */
[----:B------:R-:W-:Y:S01]  /*0110*/  IMAD.WIDE R8, R9, 0x4, R2 ;  /* 0x0000000409087825 */ /* 0x000fe200078e0202 */
[----:B------:R-:W3:Y:S04]  /*0120*/  LDG.E R18, desc[UR6][R20.64+0x68] ;  /* 0x0000680614127981 */ /* 0x000ee8000c1e1900 */
[----:B------:R0:W4:Y:S04]  /*0130*/  LDG.E R23, desc[UR6][R20.64+0xd0] ;  /* 0x0000d00614177981 */ /* 0x000128000c1e1900 */
[----:B------:R-:W5:Y:S04]  /*0140*/  LDG.E R25, desc[UR6][R6.64] ;  /* 0x0000000606197981 */ /* 0x000f68000c1e1900 */
[----:B------:R-:W5:Y:S04]  /*0150*/  LDG.E R27, desc[UR6][R6.64+0x68] ;  /* 0x00006806061b7981 */ /* 0x000f68000c1e1900 */
[----:B------:R-:W5:Y:S04]  /*0160*/  LDG.E R29, desc[UR6][R6.64+0xd0] ;  /* 0x0000d006061d7981 */ /* 0x000f68000c1e1900 */
[----:B------:R-:W5:Y:S04]  /*0170*/  LDG.E R22, desc[UR6][R8.64] ;  /* 0x0000000608167981 */ /* 0x000f68000c1e1900 */
[----:B------:R-:W5:Y:S04]  /*0180*/  LDG.E R24, desc[UR6][R8.64+0x68] ;  /* 0x0000680608187981 */ /* 0x000f68000c1e1900 */
[----:B------:R-:W5:Y:S01]  /*0190*/  LDG.E R26, desc[UR6][R8.64+0xd0] ;  /* 0x0000d006081a7981 */ /* 0x000f62000c1e1900 */
[----:B------:R-:W-:Y:S01]  /*01a0*/  MOV R5, 0x400 ;  /* 0x0000040000057802 */ /* 0x000fe20000000f00 */
[----:B------:R-:W1:Y:S01]  /*01b0*/  S2UR UR4, SR_CTAID.Y ;  /* 0x00000000000479c3 */ /* 0x000e620000002600 */
[----:B------:R-:W0:Y:S01]  /*01c0*/  S2R R10, SR_CgaCtaId ;  /* 0x00000000000a7919 */ /* 0x000e220000008800 */
[----:B-1----:R-:W-:Y:S01]  /*01d0*/  UISETP.NE.AND UP0, UPT, UR4, URZ, UPT ;  /* 0x000000ff0400728c */ /* 0x002fe2000bf05270 */
[----:B0-----:R-:W-:-:S05]  /*01e0*/  LEA R17, R10, R5, 0x18 ;  /* 0x000000050a117211 */ /* 0x001fca00078ec0ff */
[----:B------:R-:W-:-:S04]  /*01f0*/  IMAD R15, R4, 0x138, R17 ;  /* 0x00000138040f7824 */ /* 0x000fc800078e0211 */
[----:B------:R-:W-:-:S05]  /*0200*/  IMAD R20, R0, 0x4, R15 ;  /* 0x0000000400147824 */ /* 0x000fca00078e020f */
[----:B--2---:R0:W-:Y:S04]  /*0210*/  STS [R20], R19 ;  /* 0x0000001314007388 */ /* 0x0041e80000000800 */
[----:B---3--:R0:W-:Y:S04]  /*0220*/  STS [R20+0x68], R18 ;  /* 0x0000681214007388 */ /* 0x0081e80000000800 */
[----:B----4-:R0:W-:Y:S04]  /*0230*/  STS [R20+0xd0], R23 ;  /* 0x0000d01714007388 */ /* 0x0101e80000000800 */
[----:B-----5:R0:W-:Y:S04]  /*0240*/  STS [R20+0x1fb0], R25 ;  /* 0x001fb01914007388 */ /* 0x0201e80000000800 */
[----:B------:R0:W-:Y:S04]  /*0250*/  STS [R20+0x2018], R27 ;  /* 0x0020181b14007388 */ /* 0x0001e80000000800 */
[----:B------:R0:W-:Y:S04]  /*0260*/  STS [R20+0x2080], R29 ;  /* 0x0020801d14007388 */ /* 0x0001e80000000800 */
[----:B------:R0:W-:Y:S04]  /*0270*/  STS [R20+0x3f60], R22 ;  /* 0x003f601614007388 */ /* 0x0001e80000000800 */
[----:B------:R0:W-:Y:S04]  /*0280*/  STS [R20+0x3fc8], R24 ;  /* 0x003fc81814007388 */ /* 0x0001e80000000800 */
[----:B------:R0:W-:Y:S01]  /*0290*/  STS [R20+0x4030], R26 ;  /* 0x0040301a14007388 */ /* 0x0001e20000000800 */
[----:B------:R-:W-:Y:S05]  /*02a0*/  BRA.U !UP0, `(.L_x_1) ;  /* 0x000000c108687547 */ /* 0x000fea000b800000 */
[----:B------:R-:W1:Y:S01]  /*02b0*/  S2UR UR4, SR_CTAID.X ;  /* 0x00000000000479c3 */ /* 0x000e620000002500 */
[----:B------:R-:W1:Y:S02]  /*02c0*/  LDCU UR5, c[0x0][0x388] ;  /* 0x00007100ff0577ac */ /* 0x000e640008000800 */
[----:B-1----:R-:W-:-:S04]  /*02d0*/  UIADD3 UR4, UPT, UPT, UR4, UR5, URZ ;  /* 0x0000000504047290 */ /* 0x002fc8000fffe0ff */
[----:B------:R-:W-:Y:S02]  /*02e0*/  UIADD3 UR5, UPT, UPT, UR4, 0x1, URZ ;  /* 0x0000000104057890 */ /* 0x000fe4000fffe0ff */
[----:B------:R-:W-:-:S04]  /*02f0*/  ISETP.LE.AND P0, PT, R11, UR4, PT ;  /* 0x000000040b007c0c */ /* 0x000fc8000bf03270 */
[----:B------:R-:W-:-:S09]  /*0300*/  IMAD.U32 R7, RZ, RZ, UR5 ;  /* 0x00000005ff077e24 */ /* 0x000fd2000f8e00ff */
[----:B------:R-:W-:-:S04]  /*0310*/  @!P0 IMAD R7, RZ, RZ, UR4 ;  /* 0x00000004ff078e24 */ /* 0x000fc8000f8e02ff */
[----:B------:R-:W-:-:S04]  /*0320*/  IMAD R7, R7, 0x4e, R0 ;  /* 0x0000004e07077824 */ /* 0x000fc800078e0200 */
[--C-:B------:R-:W-:Y:S02]  /*0330*/  IMAD R9, R12, UR8, R7.reuse ;  /* 0x000000080c097c24 */ /* 0x100fe4000f8e0207 */
[--C-:B------:R-:W-:Y:S02]  /*0340*/  IMAD R11, R14, UR8, R7.reuse ;  /* 0x000000080e0b7c24 */ /* 0x100fe4000f8e0207 */
[----:B------:R-:W-:Y:S02]  /*0350*/  IMAD R13, R16, UR8, R7 ;  /* 0x00000008100d7c24 */ /* 0x000fe4000f8e0207 */
[----:B------:R-:W-:-:S04]  /*0360*/  IMAD.WIDE R6, R9, 0x4, R2 ;  /* 0x0000000409067825 */ /* 0x000fc800078e0202 */
[--C-:B------:R-:W-:Y:S01]  /*0370*/  IMAD.WIDE R8, R11, 0x4, R2.reuse ;  /* 0x000000040b087825 */ /* 0x100fe200078e0202 */
[----:B------:R-:W2:Y:S03]  /*0380*/  LDG.E R17, desc[UR6][R6.64+0xd0] ;  /* 0x0000d00606117981 */ /* 0x000ea6000c1e1900 */
[----:B------:R-:W-:Y:S01]  /*0390*/  IMAD.WIDE R2, R13, 0x4, R2 ;  /* 0x000000040d027825 */ /* 0x000fe200078e0202 */
[----:B------:R-:W3:Y:S04]  /*03a0*/  LDG.E R11, desc[UR6][R6.64] ;  /* 0x00000006060b7981 */ /* 0x000ee8000c1e1900 */
[----:B------:R-:W4:Y:S04]  /*03b0*/  LDG.E R13, desc[UR6][R6.64+0x68] ;  /* 0x00006806060d7981 */ /* 0x000f28000c1e1900 */
[----:B0-----:R-:W5:Y:S04]  /*03c0*/  LDG.E R19, desc[UR6][R8.64] ;  /* 0x0000000608137981 */ /* 0x001f68000c1e1900 */
[----:B------:R-:W5:Y:S04]  /*03d0*/  LDG.E R21, desc[UR6][R8.64+0x68] ;  /* 0x0000680608157981 */ /* 0x000f68000c1e1900 */
[----:B------:R-:W5:Y:S04]  /*03e0*/  LDG.E R23, desc[UR6][R8.64+0xd0] ;  /* 0x0000d00608177981 */ /* 0x000f68000c1e1900 */
[----:B------:R-:W5:Y:S04]  /*03f0*/  LDG.E R25, desc[UR6][R2.64] ;  /* 0x0000000602197981 */ /* 0x000f68000c1e1900 */
[----:B------:R-:W5:Y:S04]  /*0400*/  LDG.E R27, desc[UR6][R2.64+0x68] ;  /* 0x00006806021b7981 */ /* 0x000f68000c1e1900 */
[----:B------:R-:W5:Y:S01]  /*0410*/  LDG.E R29, desc[UR6][R2.64+0xd0] ;  /* 0x0000d006021d7981 */ /* 0x000f62000c1e1900 */
[----:B------:R-:W-:-:S05]  /*0420*/  VIADD R5, R5, 0x5f10 ;  /* 0x00005f1005057836 */ /* 0x000fca0000000000 */
[----:B------:R-:W-:-:S05]  /*0430*/  LEA R5, R10, R5, 0x18 ;  /* 0x000000050a057211 */ /* 0x000fca00078ec0ff */
[----:B------:R-:W-:-:S04]  /*0440*/  IMAD R5, R0, 0x4, R5 ;  /* 0x0000000400057824 */ /* 0x000fc800078e0205 */
[----:B------:R-:W-:-:S05]  /*0450*/  IMAD R4, R4, 0x138, R5 ;  /* 0x0000013804047824 */ /* 0x000fca00078e0205 */
[----:B--2---:R-:W-:Y:S04]  /*0460*/  STS [R4+0xd0], R17 ;  /* 0x0000d01104007388 */ /* 0x004fe80000000800 */
[----:B---3--:R-:W-:Y:S04]  /*0470*/  STS [R4], R11 ;  /* 0x0000000b04007388 */ /* 0x008fe80000000800 */
[----:B----4-:R-:W-:Y:S04]  /*0480*/  STS [R4+0x68], R13 ;  /* 0x0000680d04007388 */ /* 0x010fe80000000800 */
[----:B-----5:R-:W-:Y:S04]  /*0490*/  STS [R4+0x1fb0], R19 ;  /* 0x001fb01304007388 */ /* 0x020fe80000000800 */
[----:B------:R-:W-:Y:S04]  /*04a0*/  STS [R4+0x2018], R21 ;  /* 0x0020181504007388 */ /* 0x000fe80000000800 */
[----:B------:R-:W-:Y:S04]  /*04b0*/  STS [R4+0x2080], R23 ;  /* 0x0020801704007388 */ /* 0x000fe80000000800 */
[----:B------:R-:W-:Y:S04]  /*04c0*/  STS [R4+0x3f60], R25 ;  /* 0x003f601904007388 */ /* 0x000fe80000000800 */
[----:B------:R-:W-:Y:S04]  /*04d0*/  STS [R4+0x3fc8], R27 ;  /* 0x003fc81b04007388 */ /* 0x000fe80000000800 */
[----:B------:R-:W-:Y:S01]  /*04e0*/  STS [R4+0x4030], R29 ;  /* 0x0040301d04007388 */ /* 0x000fe20000000800 */
[----:B------:R-:W-:Y:S06]  /*04f0*/  BAR.SYNC.DEFER_BLOCKING 0x0 ;  /* 0x0000000000007b1d */ /* 0x000fec0000010000 */
[----:B------:R-:W-:Y:S04]  /*0500*/  LDS R0, [R15] ;  /* 0x000000000f007984 */ /* 0x000fe80000000800 */
[----:B------:R-:W-:Y:S04]  /*0510*/  LDS R11, [R4] ;  /* 0x00000000040b7984 */ /* 0x000fe80000000800 */
[----:B------:R-:W0:Y:S04]  /*0520*/  LDS R10, [R5] ;  /* 0x00000000050a7984 */ /* 0x000e280000000800 */
[----:B------:R-:W-:Y:S04]  /*0530*/  LDS R13, [R4+0x68] ;  /* 0x00006800040d7984 */ /* 0x000fe80000000800 */
[----:B------:R-:W-:Y:S04]  /*0540*/  LDS R17, [R4+0xd0] ;  /* 0x0000d00004117984 */ /* 0x000fe80000000800 */
[----:B------:R-:W-:Y:S04]  /*0550*/  LDS R19, [R4+0x1fb0] ;  /* 0x001fb00004137984 */ /* 0x000fe80000000800 */
[----:B------:R-:W-:Y:S04]  /*0560*/  LDS R16, [R4+0x3fc8] ;  /* 0x003fc80004107984 */ /* 0x000fe80000000800 */
[----:B------:R-:W-:Y:S01]  /*0570*/  LDS R18, [R4+0x4030] ;  /* 0x0040300004127984 */ /* 0x000fe20000000800 */
[----:B0-----:R-:W-:-:S05]  /*0580*/  VIADDMNMX R11, R10, R0, R11, PT ;  /* 0x000000000a0b7246 */ /* 0x001fca000380010b */
[----:B------:R-:W-:Y:S04]  /*0590*/  STS [R4], R11 ;  /* 0x0000000b04007388 */ /* 0x000fe80000000800 */
[----:B------:R-:W0:Y:S04]  /*05a0*/  LDS R10, [R5+0x68] ;  /* 0x00006800050a7984 */ /* 0x000e280000000800 */
[----:B------:R-:W-:Y:S01]  /*05b0*/  LDS R11, [R4+0x2018] ;  /* 0x00201800040b7984 */ /* 0x000fe20000000800 */
[----:B0-----:R-:W-:-:S05]  /*05c0*/  VIADDMNMX R13, R10, R0, R13, PT ;  /* 0x000000000a0d7246 */ /* 0x001fca000380010d */
[----:B------:R-:W-:Y:S04]  /*05d0*/  STS [R4+0x68], R13 ;  /* 0x0000680d04007388 */ /* 0x000fe80000000800 */
[----:B------:R-:W0:Y:S04]  /*05e0*/  LDS R10, [R5+0xd0] ;  /* 0x0000d000050a7984 */ /* 0x000e280000000800 */
[----:B------:R-:W-:Y:S01]  /*05f0*/  LDS R13, [R4+0x2080] ;  /* 0x00208000040d7984 */ /* 0x000fe20000000800 */
[----:B0-----:R-:W-:-:S05]  /*0600*/  VIADDMNMX R17, R10, R0, R17, PT ;  /* 0x000000000a117246 */ /* 0x001fca0003800111 */
[----:B------:R-:W-:Y:S04]  /*0610*/  STS [R4+0xd0], R17 ;  /* 0x0000d01104007388 */ /* 0x000fe80000000800 */
[----:B------:R-:W-:Y:S04]  /*0620*/  LDS R0, [R15+0x1fb0] ;  /* 0x001fb0000f007984 */ /* 0x000fe80000000800 */
[----:B------:R-:W0:Y:S02]  /*0630*/  LDS R10, [R5] ;  /* 0x00000000050a7984 */ /* 0x000e240000000800 */
[----:B0-----:R-:W-:-:S05]  /*0640*/  VIADDMNMX R19, R10, R0, R19, PT ;  /* 0x000000000a137246 */ /* 0x001fca0003800113 */
[----:B------:R-:W-:Y:S04]  /*0650*/  STS [R4+0x1fb0], R19 ;  /* 0x001fb01304007388 */ /* 0x000fe80000000800 */
[----:B------:R-:W0:Y:S02]  /*0660*/  LDS R12, [R5+0x68] ;  /* 0x00006800050c7984 */ /* 0x000e240000000800 */
[----:B0-----:R-:W-:-:S05]  /*0670*/  VIADDMNMX R11, R12, R0, R11, PT ;  /* 0x000000000c0b7246 */ /* 0x001fca000380010b */
[----:B------:R-:W-:Y:S04]  /*0680*/  STS [R4+0x2018], R11 ;  /* 0x0020180b04007388 */ /* 0x000fe80000000800 */
[----:B------:R-:W0:Y:S02]  /*0690*/  LDS R14, [R5+0xd0] ;  /* 0x0000d000050e7984 */ /* 0x000e240000000800 */
[----:B0-----:R-:W-:Y:S02]  /*06a0*/  VIADDMNMX R13, R14, R0, R13, PT ;  /* 0x000000000e0d7246 */ /* 0x001fe4000380010d */
[----:B------:R-:W-:Y:S04]  /*06b0*/  LDS R0, [R4+0x3f60] ;  /* 0x003f600004007984 */ /* 0x000fe80000000800 */
[----:B------:R-:W-:Y:S04]  /*06c0*/  STS [R4+0x2080], R13 ;  /* 0x0020800d04007388 */ /* 0x000fe80000000800 */
[----:B------:R-:W0:Y:S02]  /*06d0*/  LDS R17, [R15+0x3f60] ;  /* 0x003f60000f117984 */ /* 0x000e240000000800 */
[----:B0-----:R-:W-:-:S02]  /*06e0*/  VIADDMNMX R19, R10, R17, R0, PT ;  /* 0x000000110a137246 */ /* 0x001fc40003800100 */
[-C--:B------:R-:W-:Y:S02]  /*06f0*/  VIADDMNMX R21, R12, R17.reuse, R16, PT ;  /* 0x000000110c157246 */ /* 0x080fe40003800110 */
[----:B------:R-:W-:Y:S01]  /*0700*/  VIADDMNMX R17, R14, R17, R18, PT ;  /* 0x000000110e117246 */ /* 0x000fe20003800112 */
[----:B------:R-:W-:Y:S04]  /*0710*/  STS [R4+0x3f60], R19 ;  /* 0x003f601304007388 */ /* 0x000fe80000000800 */
[----:B------:R-:W-:Y:S04]  /*0720*/  STS [R4+0x3fc8], R21 ;  /* 0x003fc81504007388 */ /* 0x000fe80000000800 */
[----:B------:R-:W-:Y:S01]  /*0730*/  STS [R4+0x4030], R17 ;  /* 0x0040301104007388 */ /* 0x000fe20000000800 */
[----:B------:R-:W-:Y:S06]  /*0740*/  BAR.SYNC.DEFER_BLOCKING 0x0 ;  /* 0x0000000000007b1d */ /* 0x000fec0000010000 */
[----:B------:R-:W-:Y:S04]  /*0750*/  LDS R0, [R15+0x4] ;  /* 0x000004000f007984 */ /* 0x000fe80000000800 */
[----:B------:R-:W-:Y:S04]  /*0760*/  LDS R11, [R4] ;  /* 0x00000000040b7984 */ /* 0x000fe80000000800 */
[----:B------:R-:W0:Y:S04]  /*0770*/  LDS R10, [R5+0x138] ;  /* 0x00013800050a7984 */ /* 0x000e280000000800 */
        /* <DEDUP_REMOVED lines=16> */
[----:B------:R-:W0:Y:S02]  /*0880*/  LDS R10, [R5+0x138] ;  /* 0x00013800050a7984 */ /* 0x000e240000000800 */
        /* <DEDUP_REMOVED lines=942> */
[----:B0-----:R-:W-:-:S05]  /*4370*/  VIADDMNMX R11, R10, R0, R11, PT ;  /* 0x000000000a0b7246 */ /* 0x001fca000380010b */
        /* <DEDUP_REMOVED lines=2029> */
[----:B------:R-:W-:Y:S04]  /*c250*/  LDS R15, [R15+0x4094] ;  /* 0x004094000f0f7984 */ /* 0x000fe80000000800 */
[----:B------:R-:W0:Y:S02]  /*c260*/  LDS R10, [R5+0x5dd8] ;  /* 0x005dd800050a7984 */ /* 0x000e240000000800 */
[----:B0-----:R-:W-:-:S02]  /*c270*/  VIADDMNMX R13, R10, R15, R0, PT ;  /* 0x0000000f0a0d7246 */ /* 0x001fc40003800100 */
[----:B------:R-:W-:Y:S04]  /*c280*/  LDS R0, [R4+0x3fc8] ;  /* 0x003fc80004007984 */ /* 0x000fe80000000800 */
[----:B------:R-:W-:Y:S04]  /*c290*/  STS [R4+0x3f60], R13 ;  /* 0x003f600d04007388 */ /* 0x000fe80000000800 */
[----:B------:R-:W0:Y:S02]  /*c2a0*/  LDS R10, [R5+0x5e40] ;  /* 0x005e4000050a7984 */ /* 0x000e240000000800 */
[----:B0-----:R-:W-:-:S02]  /*c2b0*/  VIADDMNMX R17, R10, R15, R0, PT ;  /* 0x0000000f0a117246 */ /* 0x001fc40003800100 */
[----:B------:R-:W-:Y:S04]  /*c2c0*/  LDS R0, [R4+0x4030] ;  /* 0x0040300004007984 */ /* 0x000fe80000000800 */
[----:B------:R-:W-:Y:S04]  /*c2d0*/  STS [R4+0x3fc8], R17 ;  /* 0x003fc81104007388 */ /* 0x000fe80000000800 */
[----:B------:R-:W0:Y:S02]  /*c2e0*/  LDS R10, [R5+0x5ea8] ;  /* 0x005ea800050a7984 */ /* 0x000e240000000800 */
[----:B0-----:R-:W-:-:S05]  /*c2f0*/  VIADDMNMX R11, R10, R15, R0, PT ;  /* 0x0000000f0a0b7246 */ /* 0x001fca0003800100 */
[----:B------:R-:W-:Y:S01]  /*c300*/  STS [R4+0x4030], R11 ;  /* 0x0040300b04007388 */ /* 0x000fe20000000800 */
[----:B------:R-:W-:Y:S06]  /*c310*/  BAR.SYNC.DEFER_BLOCKING 0x0 ;  /* 0x0000000000007b1d */ /* 0x000fec0000010000 */
[----:B------:R-:W0:Y:S04]  /*c320*/  LDS R15, [R4] ;  /* 0x00000000040f7984 */ /* 0x000e280000000800 */
[----:B------:R-:W1:Y:S04]  /*c330*/  LDS R19, [R4+0x68] ;  /* 0x0000680004137984 */ /* 0x000e680000000800 */
[----:B------:R-:W2:Y:S04]  /*c340*/  LDS R13, [R4+0xd0] ;  /* 0x0000d000040d7984 */ /* 0x000ea80000000800 */
[----:B------:R-:W3:Y:S04]  /*c350*/  LDS R21, [R4+0x1fb0] ;  /* 0x001fb00004157984 */ /* 0x000ee80000000800 */
[----:B------:R-:W4:Y:S04]  /*c360*/  LDS R23, [R4+0x2018] ;  /* 0x0020180004177984 */ /* 0x000f280000000800 */
[----:B------:R-:W5:Y:S04]  /*c370*/  LDS R25, [R4+0x2080] ;  /* 0x0020800004197984 */ /* 0x000f680000000800 */
[----:B------:R-:W5:Y:S04]  /*c380*/  LDS R17, [R4+0x3f60] ;  /* 0x003f600004117984 */ /* 0x000f680000000800 */
[----:B------:R-:W5:Y:S04]  /*c390*/  LDS R27, [R4+0x4030] ;  /* 0x00403000041b7984 */ /* 0x000f680000000800 */
[----:B------:R-:W5:Y:S04]  /*c3a0*/  LDS R5, [R4+0x3fc8] ;  /* 0x003fc80004057984 */ /* 0x000f680000000800 */
[----:B0-----:R-:W-:Y:S04]  /*c3b0*/  STG.E desc[UR6][R6.64], R15 ;  /* 0x0000000f06007986 */ /* 0x001fe8000c101906 */
[----:B-1----:R-:W-:Y:S04]  /*c3c0*/  STG.E desc[UR6][R6.64+0x68], R19 ;  /* 0x0000681306007986 */ /* 0x002fe8000c101906 */
[----:B--2---:R-:W-:Y:S04]  /*c3d0*/  STG.E desc[UR6][R6.64+0xd0], R13 ;  /* 0x0000d00d06007986 */ /* 0x004fe8000c101906 */
[----:B---3--:R-:W-:Y:S04]  /*c3e0*/  STG.E desc[UR6][R8.64], R21 ;  /* 0x0000001508007986 */ /* 0x008fe8000c101906 */
[----:B----4-:R-:W-:Y:S04]  /*c3f0*/  STG.E desc[UR6][R8.64+0x68], R23 ;  /* 0x0000681708007986 */ /* 0x010fe8000c101906 */
[----:B-----5:R-:W-:Y:S04]  /*c400*/  STG.E desc[UR6][R8.64+0xd0], R25 ;  /* 0x0000d01908007986 */ /* 0x020fe8000c101906 */
[----:B------:R-:W-:Y:S04]  /*c410*/  STG.E desc[UR6][R2.64], R17 ;  /* 0x0000001102007986 */ /* 0x000fe8000c101906 */
[----:B------:R-:W-:Y:S04]  /*c420*/  STG.E desc[UR6][R2.64+0xd0], R27 ;  /* 0x0000d01b02007986 */ /* 0x000fe8000c101906 */
[----:B------:R-:W-:Y:S01]  /*c430*/  STG.E desc[UR6][R2.64+0x68], R5 ;  /* 0x0000680502007986 */ /* 0x000fe2000c101906 */
[----:B------:R-:W-:Y:S05]  /*c440*/  EXIT ;  /* 0x000000000000794d */ /* 0x000fea0003800000 */
.L_x_1:
        /* <DEDUP_REMOVED lines=8> */
[C---:B------:R-:W-:Y:S02]  /*c4d0*/  VIADD R8, R6.reuse, 0x1a ;  /* 0x0000001a06087836 */ /* 0x040fe40000000000 */
[C---:B------:R-:W-:Y:S02]  /*c4e0*/  VIADD R12, R6.reuse, 0x34 ;  /* 0x00000034060c7836 */ /* 0x040fe40000000000 */
        /* <DEDUP_REMOVED lines=18> */
[C---:B------:R-:W-:Y:S02]  /*c610*/  IMAD R4, R0.reuse, 0x4, R5 ;  /* 0x0000000400047824 */ /* 0x040fe400078e0205 */
[----:B------:R-:W-:-:S03]  /*c620*/  IMAD R0, R0, 0x4, R17 ;  /* 0x0000000400007824 */ /* 0x000fc600078e0211 */
[----:B--2---:R-:W-:Y:S04]  /*c630*/  STS [R4], R11 ;  /* 0x0000000b04007388 */ /* 0x004fe80000000800 */
[----:B---3--:R-:W-:Y:S04]  /*c640*/  STS [R4+0xd0], R15 ;  /* 0x0000d00f04007388 */ /* 0x008fe80000000800 */
        /* <DEDUP_REMOVED lines=18> */
[----:B------:R-:W-:Y:S04]  /*c770*/  LDS R13, [R5] ;  /* 0x00000000050d7984 */ /* 0x000fe80000000800 */
        /* <DEDUP_REMOVED lines=12> */
[----:B------:R-:W-:Y:S01]  /*c840*/  VIADDMNMX R17, R12, R17, R16, PT ;  /* 0x000000110c117246 */ /* 0x000fe20003800110 */
[----:B------:R-:W-:Y:S04]  /*c850*/  LDS R14, [R4+0x4030] ;  /* 0x00403000040e7984 */ /* 0x000fe80000000800 */
[----:B------:R-:W-:Y:S04]  /*c860*/  STS [R4+0x2018], R15 ;  /* 0x0020180f04007388 */ /* 0x000fe80000000800 */
[----:B------:R-:W-:Y:S04]  /*c870*/  STS [R4+0x2080], R17 ;  /* 0x0020801104007388 */ /* 0x000fe80000000800 */
[----:B------:R-:W0:Y:S02]  /*c880*/  LDS R13, [R5+0x3f60] ;  /* 0x003f6000050d7984 */ /* 0x000e240000000800 */
[----:B0-----:R-:W-:-:S02]  /*c890*/  VIADDMNMX R13, R10, R13, R21, PT ;  /* 0x0000000d0a0d7246 */ /* 0x001fc40003800115 */
[----:B------:R-:W-:Y:S04]  /*c8a0*/  LDS R10, [R4+0x3fc8] ;  /* 0x003fc800040a7984 */ /* 0x000fe80000000800 */
[----:B------:R-:W-:Y:S04]  /*c8b0*/  STS [R4+0x3f60], R13 ;  /* 0x003f600d04007388 */ /* 0x000fe80000000800 */
[----:B------:R-:W0:Y:S02]  /*c8c0*/  LDS R19, [R5+0x3f60] ;  /* 0x003f600005137984 */ /* 0x000e240000000800 */
[----:B0-----:R-:W-:-:S02]  /*c8d0*/  VIADDMNMX R21, R11, R19, R10, PT ;  /* 0x000000130b157246 */ /* 0x001fc4000380010a */
[----:B------:R-:W-:-:S03]  /*c8e0*/  VIADDMNMX R19, R12, R19, R14, PT ;  /* 0x000000130c137246 */ /* 0x000fc6000380010e */
[----:B------:R-:W-:Y:S04]  /*c8f0*/  STS [R4+0x3fc8], R21 ;  /* 0x003fc81504007388 */ /* 0x000fe80000000800 */
[----:B------:R-:W-:Y:S01]  /*c900*/  STS [R4+0x4030], R19 ;  /* 0x0040301304007388 */ /* 0x000fe20000000800 */
[----:B------:R-:W-:Y:S06]  /*c910*/  BAR.SYNC.DEFER_BLOCKING 0x0 ;  /* 0x0000000000007b1d */ /* 0x000fec0000010000 */
[----:B------:R-:W-:Y:S04]  /*c920*/  LDS R11, [R4] ;  /* 0x00000000040b7984 */ /* 0x000fe80000000800 */
[----:B------:R-:W-:Y:S04]  /*c930*/  LDS R12, [R5+0x4] ;  /* 0x00000400050c7984 */ /* 0x000fe80000000800 */
[----:B------:R-:W0:Y:S04]  /*c940*/  LDS R10, [R0+0x138] ;  /* 0x00013800000a7984 */ /* 0x000e280000000800 */
[----:B------:R-:W-:Y:S04]  /*c950*/  LDS R14, [R4+0xd0] ;  /* 0x0000d000040e7984 */ /* 0x000fe80000000800 */
[----:B------:R-:W-:Y:S04]  /*c960*/  LDS R19, [R4+0x1fb0] ;  /* 0x001fb00004137984 */ /* 0x000fe80000000800 */
[----:B------:R-:W-:Y:S04]  /*c970*/  LDS R16, [R4+0x2080] ;  /* 0x0020800004107984 */ /* 0x000fe80000000800 */
[----:B------:R-:W-:Y:S01]  /*c980*/  LDS R21, [R4+0x3f60] ;  /* 0x003f600004157984 */ /* 0x000fe20000000800 */
[----:B0-----:R-:W-:-:S03]  /*c990*/  VIADDMNMX R13, R10, R12, R11, PT ;  /* 0x0000000c0a0d7246 */ /* 0x001fc6000380010b */
[----:B------:R-:W-:Y:S04]  /*c9a0*/  LDS R12, [R4+0x68] ;  /* 0x00006800040c7984 */ /* 0x000fe80000000800 */
[----:B------:R-:W-:Y:S04]  /*c9b0*/  STS [R4], R13 ;  /* 0x0000000d04007388 */ /* 0x000fe80000000800 */
        /* <DEDUP_REMOVED lines=13> */
[----:B------:R-:W-:-:S03]  /*ca90*/  VIADDMNMX R13, R12, R13, R16, PT ;  /* 0x0000000d0c0d7246 */ /* 0x000fc60003800110 */
[----:B------:R-:W-:Y:S04]  /*caa0*/  STS [R4+0x2018], R17 ;  /* 0x0020181104007388 */ /* 0x000fe80000000800 */
[----:B------:R-:W-:Y:S04]  /*cab0*/  STS [R4+0x2080], R13 ;  /* 0x0020800d04007388 */ /* 0x000fe80000000800 */
[----:B------:R-:W0:Y:S02]  /*cac0*/  LDS R14, [R5+0x3f64] ;  /* 0x003f6400050e7984 */ /* 0x000e240000000800 */
[----:B0-----:R-:W-:-:S02]  /*cad0*/  VIADDMNMX R21, R10, R14, R21, PT ;  /* 0x0000000e0a157246 */ /* 0x001fc40003800115 */
[----:B------:R-:W-:Y:S04]  /*cae0*/  LDS R10, [R4+0x3fc8] ;  /* 0x003fc800040a7984 */ /* 0x000fe80000000800 */
[----:B------:R-:W-:Y:S04]  /*caf0*/  STS [R4+0x3f60], R21 ;  /* 0x003f601504007388 */ /* 0x000fe80000000800 */
[----:B------:R-:W0:Y:S04]  /*cb00*/  LDS R15, [R5+0x3f64] ;  /* 0x003f6400050f7984 */ /* 0x000e280000000800 */
[----:B------:R-:W1:Y:S01]  /*cb10*/  LDS R14, [R4+0x4030] ;  /* 0x00403000040e7984 */ /* 0x000e620000000800 */
[----:B0-----:R-:W-:-:S02]  /*cb20*/  VIADDMNMX R19, R11, R15, R10, PT ;  /* 0x0000000f0b137246 */ /* 0x001fc4000380010a */
[----:B-1----:R-:W-:-:S03]  /*cb30*/  VIADDMNMX R15, R12, R15, R14, PT ;  /* 0x0000000f0c0f7246 */ /* 0x002fc6000380010e */
        /* <DEDUP_REMOVED lines=903> */
[----:B------:R-:W-:Y:S04]  /*103b0*/  LDS R14, [R5+0x68] ;  /* 0x00006800050e7984 */ /* 0x000fe80000000800 */
[----:B------:R-:W0:Y:S02]  /*103c0*/  LDS R12, [R0+0x2080] ;  /* 0x00208000000c7984 */ /* 0x000e240000000800 */
[----:B0-----:R-:W-:-:S02]  /*103d0*/  VIADDMNMX R15, R12, R14, R15, PT ;  /* 0x0000000e0c0f7246 */ /* 0x001fc4000380010f */
[----:B------:R-:W-:Y:S04]  /*103e0*/  LDS R14, [R4+0x2018] ;  /* 0x00201800040e7984 */ /* 0x000fe80000000800 */
[----:B------:R-:W-:Y:S04]  /*103f0*/  STS [R4+0xd0], R15 ;  /* 0x0000d00f04007388 */ /* 0x000fe80000000800 */
[----:B------:R-:W0:Y:S04]  /*10400*/  LDS R13, [R5+0x2018] ;  /* 0x00201800050d7984 */ /* 0x000e280000000800 */
[----:B------:R-:W-:Y:S01]  /*10410*/  LDS R15, [R4+0x3f60] ;  /* 0x003f6000040f7984 */ /* 0x000fe20000000800 */
[----:B0-----:R-:W-:-:S03]  /*10420*/  VIADDMNMX R13, R10, R13, R19, PT ;  /* 0x0000000d0a0d7246 */ /* 0x001fc60003800113 */
[----:B------:R-:W-:Y:S04]  /*10430*/  LDS R19, [R4+0x2080] ;  /* 0x0020800004137984 */ /* 0x000fe80000000800 */
[----:B------:R-:W-:Y:S04]  /*10440*/  STS [R4+0x1fb0], R13 ;  /* 0x001fb00d04007388 */ /* 0x000fe80000000800 */
        /* <DEDUP_REMOVED lines=43> */
[----:B------:R-:W0:Y:S04]  /*10700*/  LDS R14, [R5+0x201c] ;  /* 0x00201c00050e7984 */ /* 0x000e280000000800 */
[----:B------:R-:W-:Y:S01]  /*10710*/  LDS R15, [R4+0x4030] ;  /* 0x00403000040f7984 */ /* 0x000fe20000000800 */
[----:B0-----:R-:W-:-:S05]  /*10720*/  VIADDMNMX R13, R12, R14, R13, PT ;  /* 0x0000000e0c0d7246 */ /* 0x001fca000380010d */
[----:B------:R-:W-:Y:S04]  /*10730*/  STS [R4+0x2080], R13 ;  /* 0x0020800d04007388 */ /* 0x000fe80000000800 */
[----:B------:R-:W0:Y:S02]  /*10740*/  LDS R14, [R5+0x3fcc] ;  /* 0x003fcc00050e7984 */ /* 0x000e240000000800 */
[----:B0-----:R-:W-:Y:S02]  /*10750*/  VIADDMNMX R17, R10, R14, R17, PT ;  /* 0x0000000e0a117246 */ /* 0x001fe40003800111 */
[----:B------:R-:W-:Y:S04]  /*10760*/  LDS R10, [R4+0x3fc8] ;  /* 0x003fc800040a7984 */ /* 0x000fe80000000800 */
        /* <DEDUP_REMOVED lines=2027> */
.L_x_2:
        /* <DEDUP_REMOVED lines=14> */
.L_x_7:


//--------------------- .text._Z11proc_1_globILi3ELi26ELi78EEvPiii --------------------------
	.section	.text._Z11proc_1_globILi3ELi26ELi78EEvPiii,"ax",@progbits
	.align	128
        .global         _Z11proc_1_globILi3ELi26ELi78EEvPiii
        .type           _Z11proc_1_globILi3ELi26ELi78EEvPiii,@function
        .size           _Z11proc_1_globILi3ELi26ELi78EEvPiii,(.L_x_8 - _Z11proc_1_globILi3ELi26ELi78EEvPiii)
        .other          _Z11proc_1_globILi3ELi26ELi78EEvPiii,@"STO_CUDA_ENTRY STV_DEFAULT"
_Z11proc_1_globILi3ELi26ELi78EEvPiii:
.text._Z11proc_1_globILi3ELi26ELi78EEvPiii:
[----:B------:R-:W-:Y:S01]  /*0000*/  LDC R1, c[0x0][0x37c] ;  /* 0x0000df00ff017b82 */ /* 0x000fe20000000800 */
[----:B------:R-:W0:Y:S07]  /*0010*/  S2R R11, SR_TID.Y ;  /* 0x00000000000b7919 */ /* 0x000e2e0000002200 */
[----:B------:R-:W0:Y:S01]  /*0020*/  LDC.64 R12, c[0x0][0x388] ;  /* 0x0000e200ff0c7b82 */ /* 0x000e220000000a00 */
[----:B------:R-:W1:Y:S01]  /*0030*/  LDCU.64 UR4, c[0x0][0x358] ;  /* 0x00006b00ff0477ac */ /* 0x000e620008000a00 */
[----:B------:R-:W2:Y:S06]  /*0040*/  S2R R9, SR_TID.X ;  /* 0x0000000000097919 */ /* 0x000eac0000002100 */
[----:B------:R-:W3:Y:S01]  /*0050*/  LDC.64 R6, c[0x0][0x380] ;  /* 0x0000e000ff067b82 */ /* 0x000ee20000000a00 */
[----:B0-----:R-:W-:-:S02]  /*0060*/  IMAD R2, R12, 0x4e, R11 ;  /* 0x0000004e0c027824 */ /* 0x001fc400078e020b */
[----:B--2---:R-:W-:Y:S02]  /*0070*/  IMAD R0, R12, 0x4e, R9 ;  /* 0x0000004e0c007824 */ /* 0x004fe400078e0209 */
[C---:B------:R-:W-:Y:S02]  /*0080*/  VIADD R4, R2.reuse, 0x1a ;  /* 0x0000001a02047836 */ /* 0x040fe40000000000 */
[C---:B------:R-:W-:Y:S02]  /*0090*/  VIADD R8, R2.reuse, 0x34 ;  /* 0x0000003402087836 */ /* 0x040fe40000000000 */
[-CC-:B------:R-:W-:Y:S02]  /*00a0*/  IMAD R3, R2, R13.reuse, R0.reuse ;  /* 0x0000000d02037224 */ /* 0x180fe400078e0200 */
[-CC-:B------:R-:W-:Y:S02]  /*00b0*/  IMAD R5, R4, R13.reuse, R0.reuse ;  /* 0x0000000d04057224 */ /* 0x180fe400078e0200 */
[----:B------:R-:W-:-:S02]  /*00c0*/  IMAD R13, R8, R13, R0 ;  /* 0x0000000d080d7224 */ /* 0x000fc400078e0200 */
[----:B---3--:R-:W-:-:S04]  /*00d0*/  IMAD.WIDE R2, R3, 0x4, R6 ;  /* 0x0000000403027825 */ /* 0x008fc800078e0206 */
[--C-:B------:R-:W-:Y:S01]  /*00e0*/  IMAD.WIDE R4, R5, 0x4, R6.reuse ;  /* 0x0000000405047825 */ /* 0x100fe200078e0206 */
[----:B-1----:R-:W2:Y:S03]  /*00f0*/  LDG.E R15, desc[UR4][R2.64+0x68] ;  /* 0x00006804020f7981 */ /* 0x002ea6000c1e1900 */
[----:B------:R-:W-:Y:S01]  /*0100*/  IMAD.WIDE R6, R13, 0x4, R6 ;  /* 0x000000040d067825 */ /* 0x000fe200078e0206 */
[----:B------:R-:W3:Y:S04]  /*0110*/  LDG.E R17, desc[UR4][R2.64+0xd0] ;  /* 0x0000d00402117981 */ /* 0x000ee8000c1e1900 */
[----:B------:R-:W4:Y:S04]  /*0120*/  LDG.E R13, desc[UR4][R2.64] ;  /* 0x00000004020d7981 */ /* 0x000f28000c1e1900 */
[----:B------:R-:W5:Y:S04]  /*0130*/  LDG.E R19, desc[UR4][R4.64] ;  /* 0x0000000404137981 */ /* 0x000f68000c1e1900 */
[----:B------:R-:W5:Y:S04]  /*0140*/  LDG.E R21, desc[UR4][R4.64+0x68] ;  /* 0x0000680404157981 */ /* 0x000f68000c1e1900 */
[----:B------:R-:W5:Y:S04]  /*0150*/  LDG.E R23, desc[UR4][R4.64+0xd0] ;  /* 0x0000d00404177981 */ /* 0x000f68000c1e1900 */
[----:B------:R-:W5:Y:S04]  /*0160*/  LDG.E R25, desc[UR4][R6.64] ;  /* 0x0000000406197981 */ /* 0x000f68000c1e1900 */
[----:B------:R-:W5:Y:S04]  /*0170*/  LDG.E R27, desc[UR4][R6.64+0x68] ;  /* 0x00006804061b7981 */ /* 0x000f68000c1e1900 */
[----:B------:R-:W5:Y:S01]  /*0180*/  LDG.E R29, desc[UR4][R6.64+0xd0] ;  /* 0x0000d004061d7981 */ /* 0x000f62000c1e1900 */
[----:B------:R-:W0:Y:S01]  /*0190*/  S2R R10, SR_CgaCtaId ;  /* 0x00000000000a7919 */ /* 0x000e220000008800 */
[----:B------:R-:W-:-:S04]  /*01a0*/  MOV R0, 0x400 ;  /* 0x0000040000007802 */ /* 0x000fc80000000f00 */
[----:B0-----:R-:W-:-:S05]  /*01b0*/  LEA R10, R10, R0, 0x18 ;  /* 0x000000000a0a7211 */ /* 0x001fca00078ec0ff */
[----:B------:R-:W-:-:S04]  /*01c0*/  IMAD R8, R11, 0x138, R10 ;  /* 0x000001380b087824 */ /* 0x000fc800078e020a */
[C---:B------:R-:W-:Y:S02]  /*01d0*/  IMAD R0, R9.reuse, 0x4, R8 ;  /* 0x0000000409007824 */ /* 0x040fe400078e0208 */
[----:B------:R-:W-:-:S03]  /*01e0*/  IMAD R9, R9, 0x4, R10 ;  /* 0x0000000409097824 */ /* 0x000fc600078e020a */
[----:B--2---:R-:W-:Y:S04]  /*01f0*/  STS [R0+0x68], R15 ;  /* 0x0000680f00007388 */ /* 0x004fe80000000800 */
[----:B---3--:R-:W-:Y:S04]  /*0200*/  STS [R0+0xd0], R17 ;  /* 0x0000d01100007388 */ /* 0x008fe80000000800 */
[----:B----4-:R-:W-:Y:S04]  /*0210*/  STS [R0], R13 ;  /* 0x0000000d00007388 */ /* 0x010fe80000000800 */
        /* <DEDUP_REMOVED lines=9> */
[----:B------:R-:W0:Y:S02]  /*02b0*/  LDS R12, [R9] ;  /* 0x00000000090c7984 */ /* 0x000e240000000800 */
[----:B0-----:R-:W-:-:S02]  /*02c0*/  VIADDMNMX R11, R12, R11, R10, PT ;  /* 0x0000000b0c0b7246 */ /* 0x001fc4000380010a */
[----:B------:R-:W-:Y:S04]  /*02d0*/  LDS R10, [R0+0x68] ;  /* 0x00006800000a7984 */ /* 0x000fe80000000800 */
[----:B------:R-:W-:Y:S04]  /*02e0*/  STS [R0], R11 ;  /* 0x0000000b00007388 */ /* 0x000fe80000000800 */
[----:B------:R-:W-:Y:S04]  /*02f0*/  LDS R13, [R8] ;  /* 0x00000000080d7984 */ /* 0x000fe80000000800 */
        /* <DEDUP_REMOVED lines=8> */
[----:B------:R-:W-:Y:S04]  /*0380*/  LDS R17, [R8+0x1fb0] ;  /* 0x001fb00008117984 */ /* 0x000fe80000000800 */
[----:B------:R-:W0:Y:S02]  /*0390*/  LDS R11, [R9] ;  /* 0x00000000090b7984 */ /* 0x000e240000000800 */
[----:B0-----:R-:W-:-:S02]  /*03a0*/  VIADDMNMX R17, R11, R17, R10, PT ;  /* 0x000000110b117246 */ /* 0x001fc4000380010a */
[----:B------:R-:W-:Y:S04]  /*03b0*/  LDS R10, [R0+0x2018] ;  /* 0x00201800000a7984 */ /* 0x000fe80000000800 */
[----:B------:R-:W-:Y:S04]  /*03c0*/  STS [R0+0x1fb0], R17 ;  /* 0x001fb01100007388 */ /* 0x000fe80000000800 */
[----:B------:R-:W-:Y:S04]  /*03d0*/  LDS R19, [R8+0x1fb0] ;  /* 0x001fb00008137984 */ /* 0x000fe80000000800 */
[----:B------:R-:W0:Y:S04]  /*03e0*/  LDS R12, [R9+0x68] ;  /* 0x00006800090c7984 */ /* 0x000e280000000800 */
[----:B------:R-:W-:Y:S01]  /*03f0*/  LDS R17, [R0+0x3fc8] ;  /* 0x003fc80000117984 */ /* 0x000fe20000000800 */
[----:B0-----:R-:W-:-:S03]  /*0400*/  VIADDMNMX R15, R12, R19, R10, PT ;  /* 0x000000130c0f7246 */ /* 0x001fc6000380010a */
[----:B------:R-:W-:Y:S04]  /*0410*/  LDS R10, [R0+0x2080] ;  /* 0x00208000000a7984 */ /* 0x000fe80000000800 */
[----:B------:R-:W-:Y:S04]  /*0420*/  STS [R0+0x2018], R15 ;  /* 0x0020180f00007388 */ /* 0x000fe80000000800 */
        /* <DEDUP_REMOVED lines=17> */
[----:B------:R-:W-:Y:S01]  /*0540*/  LDS R19, [R0+0x3f60] ;  /* 0x003f600000137984 */ /* 0x000fe20000000800 */
[----:B0-----:R-:W-:-:S03]  /*0550*/  VIADDMNMX R15, R12, R15, R10, PT ;  /* 0x0000000f0c0f7246 */ /* 0x001fc6000380010a */
[----:B------:R-:W-:Y:S04]  /*0560*/  LDS R10, [R0+0x68] ;  /* 0x00006800000a7984 */ /* 0x000fe80000000800 */
[----:B------:R-:W-:Y:S04]  /*0570*/  STS [R0], R15 ;  /* 0x0000000f00007388 */ /* 0x000fe80000000800 */
        /* <DEDUP_REMOVED lines=10> */
[----:B------:R-:W0:Y:S02]  /*0620*/  LDS R12, [R9+0x138] ;  /* 0x00013800090c7984 */ /* 0x000e240000000800 */
        /* <DEDUP_REMOVED lines=984> */
[----:B------:R-:W0:Y:S02]  /*43b0*/  LDS R12, [R9+0x1fb0] ;  /* 0x001fb000090c7984 */ /* 0x000e240000000800 */
[----:B0-----:R-:W-:-:S02]  /*43c0*/  VIADDMNMX R15, R12, R15, R10, PT ;  /* 0x0000000f0c0f7246 */ /* 0x001fc4000380010a */
[----:B------:R-:W-:Y:S04]  /*43d0*/  LDS R10, [R0+0x68] ;  /* 0x00006800000a7984 */ /* 0x000fe80000000800 */
[----:B------:R-:W-:Y:S04]  /*43e0*/  STS [R0], R15 ;  /* 0x0000000f00007388 */ /* 0x000fe80000000800 */
        /* <DEDUP_REMOVED lines=37> */
[----:B0-----:R-:W-:-:S05]  /*4640*/  VIADDMNMX R11, R12, R11, R10, PT ;  /* 0x0000000b0c0b7246 */ /* 0x001fca000380010a */
        /* <DEDUP_REMOVED lines=2367> */
.L_x_3:
        /* <DEDUP_REMOVED lines=12> */
.L_x_8:


//--------------------- .text._Z10build_distPiiS_i --------------------------
	.section	.text._Z10build_distPiiS_i,"ax",@progbits
	.align	128
        .global         _Z10build_distPiiS_i
        .type           _Z10build_distPiiS_i,@function
        .size           _Z10build_distPiiS_i,(.L_x_9 - _Z10build_distPiiS_i)
        .other          _Z10build_distPiiS_i,@"STO_CUDA_ENTRY STV_DEFAULT"
_Z10build_distPiiS_i:
.text._Z10build_distPiiS_i:
[----:B------:R-:W-:Y:S01]  /*0000*/  LDC R1, c[0x0][0x37c] ;  /* 0x0000df00ff017b82 */ /* 0x000fe20000000800 */
[----:B------:R-:W0:Y:S07]  /*0010*/  S2R R3, SR_TID.X ;  /* 0x0000000000037919 */ /* 0x000e2e0000002100 */
[----:B------:R-:W0:Y:S01]  /*0020*/  S2UR UR4, SR_CTAID.X ;  /* 0x00000000000479c3 */ /* 0x000e220000002500 */
[----:B------:R-:W1:Y:S07]  /*0030*/  LDCU UR5, c[0x0][0x388] ;  /* 0x00007100ff0577ac */ /* 0x000e6e0008000800 */
[----:B------:R-:W0:Y:S02]  /*0040*/  LDC R0, c[0x0][0x360] ;  /* 0x0000d800ff007b82 */ /* 0x000e240000000800 */
[----:B0-----:R-:W-:-:S05]  /*0050*/  IMAD R0, R0, UR4, R3 ;  /* 0x0000000400007c24 */ /* 0x001fca000f8e0203 */
[----:B-1----:R-:W-:-:S13]  /*0060*/  ISETP.GE.AND P0, PT, R0, UR5, PT ;  /* 0x0000000500007c0c */ /* 0x002fda000bf06270 */
[----:B------:R-:W-:Y:S05]  /*0070*/  @P0 EXIT ;  /* 0x000000000000094d */ /* 0x000fea0003800000 */
[----:B------:R-:W0:Y:S01]  /*0080*/  LDC.64 R2, c[0x0][0x380] ;  /* 0x0000e000ff027b82 */ /* 0x000e220000000a00 */
[----:B------:R-:W1:Y:S01]  /*0090*/  LDCU.64 UR4, c[0x0][0x358] ;  /* 0x00006b00ff0477ac */ /* 0x000e620008000a00 */
[----:B------:R-:W-:Y:S01]  /*00a0*/  LEA R5, R0, R0, 0x1 ;  /* 0x0000000000057211 */ /* 0x000fe200078e08ff */
[----:B------:R-:W2:Y:S04]  /*00b0*/  LDCU UR6, c[0x0][0x398] ;  /* 0x00007300ff0677ac */ /* 0x000ea80008000800 */
[----:B0-----:R-:W-:Y:S02]  /*00c0*/  IMAD.WIDE R2, R5, 0x4, R2 ;  /* 0x0000000405027825 */ /* 0x001fe400078e0202 */
[----:B------:R-:W0:Y:S03]  /*00d0*/  LDC.64 R4, c[0x0][0x390] ;  /* 0x0000e400ff047b82 */ /* 0x000e260000000a00 */
[----:B-1----:R-:W2:Y:S04]  /*00e0*/  LDG.E R0, desc[UR4][R2.64] ;  /* 0x0000000402007981 */ /* 0x002ea8000c1e1900 */
[----:B------:R-:W2:Y:S04]  /*00f0*/  LDG.E R7, desc[UR4][R2.64+0x4] ;  /* 0x0000040402077981 */ /* 0x000ea8000c1e1900 */
[----:B------:R-:W3:Y:S01]  /*0100*/  LDG.E R9, desc[UR4][R2.64+0x8] ;  /* 0x0000080402097981 */ /* 0x000ee2000c1e1900 */
[----:B--2---:R-:W-:-:S04]  /*0110*/  IMAD R7, R0, UR6, R7 ;  /* 0x0000000600077c24 */ /* 0x004fc8000f8e0207 */
[----:B0-----:R-:W-:-:S05]  /*0120*/  IMAD.WIDE R4, R7, 0x4, R4 ;  /* 0x0000000407047825 */ /* 0x001fca00078e0204 */
[----:B---3--:R-:W-:Y:S01]  /*0130*/  STG.E desc[UR4][R4.64], R9 ;  /* 0x0000000904007986 */ /* 0x008fe2000c101904 */
[----:B------:R-:W-:Y:S05]  /*0140*/  EXIT ;  /* 0x000000000000794d */ /* 0x000fea0003800000 */
.L_x_4:
        /* <DEDUP_REMOVED lines=11> */
.L_x_9:


//--------------------- .text._Z9init_distPii     --------------------------
	.section	.text._Z9init_distPii,"ax",@progbits
	.align	128
        .global         _Z9init_distPii
        .type           _Z9init_distPii,@function
        .size           _Z9init_distPii,(.L_x_10 - _Z9init_distPii)
        .other          _Z9init_distPii,@"STO_CUDA_ENTRY STV_DEFAULT"
_Z9init_distPii:
.text._Z9init_distPii:
[----:B------:R-:W-:Y:S01]  /*0000*/  LDC R1, c[0x0][0x37c] ;  /* 0x0000df00ff017b82 */ /* 0x000fe20000000800 */
[----:B------:R-:W0:Y:S07]  /*0010*/  S2R R5, SR_TID.Y ;  /* 0x0000000000057919 */ /* 0x000e2e0000002200 */
[----:B------:R-:W0:Y:S01]  /*0020*/  S2UR UR6, SR_CTAID.Y ;  /* 0x00000000000679c3 */ /* 0x000e220000002600 */
[----:B------:R-:W1:Y:S01]  /*0030*/  LDCU UR8, c[0x0][0x388] ;  /* 0x00007100ff0877ac */ /* 0x000e620008000800 */
[----:B------:R-:W2:Y:S01]  /*0040*/  S2R R7, SR_TID.X ;  /* 0x0000000000077919 */ /* 0x000ea20000002100 */
[----:B------:R-:W3:Y:S05]  /*0050*/  LDCU.64 UR4, c[0x0][0x358] ;  /* 0x00006b00ff0477ac */ /* 0x000eea0008000a00 */
[----:B------:R-:W0:Y:S08]  /*0060*/  LDC R0, c[0x0][0x364] ;  /* 0x0000d900ff007b82 */ /* 0x000e300000000800 */
[----:B------:R-:W2:Y:S08]  /*0070*/  S2UR UR7, SR_CTAID.X ;  /* 0x00000000000779c3 */ /* 0x000eb00000002500 */
[----:B------:R-:W2:Y:S08]  /*0080*/  LDC R4, c[0x0][0x360] ;  /* 0x0000d800ff047b82 */ /* 0x000eb00000000800 */
[----:B------:R-:W4:Y:S01]  /*0090*/  LDC.64 R2, c[0x0][0x380] ;  /* 0x0000e000ff027b82 */ /* 0x000f220000000a00 */
[----:B0-----:R-:W-:-:S02]  /*00a0*/  IMAD R0, R0, UR6, R5 ;  /* 0x0000000600007c24 */ /* 0x001fc4000f8e0205 */
[----:B--2---:R-:W-:-:S04]  /*00b0*/  IMAD R5, R4, UR7, R7 ;  /* 0x0000000704057c24 */ /* 0x004fc8000f8e0207 */
[C---:B-1----:R-:W-:Y:S01]  /*00c0*/  IMAD R7, R0.reuse, UR8, R5 ;  /* 0x0000000800077c24 */ /* 0x042fe2000f8e0205 */
[----:B------:R-:W-:-:S03]  /*00d0*/  ISETP.NE.AND P0, PT, R0, R5, PT ;  /* 0x000000050000720c */ /* 0x000fc60003f05270 */
[----:B----4-:R-:W-:Y:S01]  /*00e0*/  IMAD.WIDE R2, R7, 0x4, R2 ;  /* 0x0000000407027825 */ /* 0x010fe200078e0202 */
[----:B------:R-:W-:-:S05]  /*00f0*/  SEL R5, RZ, 0x3fffffff, !P0 ;  /* 0x3fffffffff057807 */ /* 0x000fca0004000000 */
[----:B---3--:R-:W-:Y:S01]  /*0100*/  STG.E desc[UR4][R2.64], R5 ;  /* 0x0000000502007986 */ /* 0x008fe2000c101904 */
[----:B------:R-:W-:Y:S05]  /*0110*/  EXIT ;  /* 0x000000000000794d */ /* 0x000fea0003800000 */
.L_x_5:
        /* <DEDUP_REMOVED lines=14> */
.L_x_10:


//--------------------- .nv.shared._Z11proc_3_globILi3ELi26ELi78EEvPiiiii --------------------------
	.section	.nv.shared._Z11proc_3_globILi3ELi26ELi78EEvPiiiii,"aw",@nobits
	.sectionflags	@""
	.align	4
.nv.shared._Z11proc_3_globILi3ELi26ELi78EEvPiiiii:
	.zero		49696


//--------------------- .nv.shared.reserved.0     --------------------------
	.section	.nv.shared.reserved.0,"aw",@nobits
	.weak		__nv_reservedSMEM_offset_0_alias
	.size		__nv_reservedSMEM_offset_0_alias, 0, 64
	.other		__nv_reservedSMEM_offset_0_alias,@"STO_CUDA_RESERVED_SHARED STV_DEFAULT"
__nv_reservedSMEM_offset_0_alias:
	.zero		0
	.zero		64


//--------------------- .nv.shared._Z11proc_2_globILi3ELi26ELi78EEvPiiii --------------------------
	.section	.nv.shared._Z11proc_2_globILi3ELi26ELi78EEvPiiii,"aw",@nobits
	.sectionflags	@""
	.align	4
.nv.shared._Z11proc_2_globILi3ELi26ELi78EEvPiiii:
	.zero		49696


//--------------------- .nv.shared._Z11proc_1_globILi3ELi26ELi78EEvPiii --------------------------
	.section	.nv.shared._Z11proc_1_globILi3ELi26ELi78EEvPiii,"aw",@nobits
	.sectionflags	@""
	.align	4
.nv.shared._Z11proc_1_globILi3ELi26ELi78EEvPiii:
	.zero		25360


//--------------------- .nv.constant0._Z11proc_3_globILi3ELi26ELi78EEvPiiiii --------------------------
	.section	.nv.constant0._Z11proc_3_globILi3ELi26ELi78EEvPiiiii,"a",@progbits
	.sectionflags	@""
	.align	4
.nv.constant0._Z11proc_3_globILi3ELi26ELi78EEvPiiiii:
	.zero		920


//--------------------- .nv.constant0._Z11proc_2_globILi3ELi26ELi78EEvPiiii --------------------------
	.section	.nv.constant0._Z11proc_2_globILi3ELi26ELi78EEvPiiii,"a",@progbits
	.sectionflags	@""
	.align	4
.nv.constant0._Z11proc_2_globILi3ELi26ELi78EEvPiiii:
	.zero		916


//--------------------- .nv.constant0._Z11proc_1_globILi3ELi26ELi78EEvPiii --------------------------
	.section	.nv.constant0._Z11proc_1_globILi3ELi26ELi78EEvPiii,"a",@progbits
	.sectionflags	@""
	.align	4
.nv.constant0._Z11proc_1_globILi3ELi26ELi78EEvPiii:
	.zero		912


//--------------------- .nv.constant0._Z10build_distPiiS_i --------------------------
	.section	.nv.constant0._Z10build_distPiiS_i,"a",@progbits
	.sectionflags	@""
	.align	4
.nv.constant0._Z10build_distPiiS_i:
	.zero		924


//--------------------- .nv.constant0._Z9init_distPii --------------------------
	.section	.nv.constant0._Z9init_distPii,"a",@progbits
	.sectionflags	@""
	.align	4
.nv.constant0._Z9init_distPii:
	.zero		908


//--------------------- SYMBOLS --------------------------

	.type		.nv.reservedSmem.offset0,@object
	.size		.nv.reservedSmem.offset0,0x4
	.type		.nv.reservedSmem.cap,@object
	.size		.nv.reservedSmem.cap,0x4
